	.target	sm_90a

	.elftype	@"ET_EXEC"


//--------------------- .note.nv.tkinfo           --------------------------
	.section	.note.nv.tkinfo,"",@"SHT_NOTE"
	.sectionflags	@"SHF_NOTE_NV_TKINFO"
	.tkinfo
        /*0018*/ 	.word	0x00000002
        /*0030*/ 	.string	""
        /*0030*/ 	.string	"ptxas"
        /*0030*/ 	.string	"Cuda compilation tools, release 13.0, V13.0.88"
        /*0030*/ 	.string	"Build cuda_13.0.r13.0/compiler.36424714_0"
        /*0030*/ 	.string	"-v  -suppress-debug-info  -lineinfo  -arch sm_90a "



//--------------------- .note.nv.cuinfo           --------------------------
	.section	.note.nv.cuinfo,"",@"SHT_NOTE"
	.sectionflags	@"SHF_NOTE_NV_CUINFO"
        /*0018*/ 	.short	0x0002
        /*001a*/ 	.short	0x005a
        /*001c*/ 	.short	0x0082
	.zero		2


//--------------------- .nv.info                  --------------------------
	.section	.nv.info,"",@"SHT_CUDA_INFO"
	.align	4


	//----- nvinfo : EIATTR_REGCOUNT
	.align		4
        /*0000*/ 	.byte	0x04, 0x2f
        /*0002*/ 	.short	(.L_1 - .L_0)
	.align		4
.L_0:
        /*0004*/ 	.word	index@(matmul_kernel)
        /*0008*/ 	.word	0x000000ff


	//----- nvinfo : EIATTR_FRAME_SIZE
	.align		4
.L_1:
        /*000c*/ 	.byte	0x04, 0x11
        /*000e*/ 	.short	(.L_3 - .L_2)
	.align		4
.L_2:
        /*0010*/ 	.word	index@(matmul_kernel)
        /*0014*/ 	.word	0x00001ba8


	//----- nvinfo : EIATTR_MIN_STACK_SIZE
	.align		4
.L_3:
        /*0018*/ 	.byte	0x04, 0x12
        /*001a*/ 	.short	(.L_5 - .L_4)
	.align		4
.L_4:
        /*001c*/ 	.word	index@(matmul_kernel)
        /*0020*/ 	.word	0x00001ba8
.L_5:


//--------------------- .nv.compat                --------------------------
	.section	.nv.compat,"",@"SHT_CUDA_COMPAT_INFO"
	.align	4
        /*0000*/ 	.byte	0x02, 0x09, 0x01, 0x00, 0x02, 0x02, 0x04, 0x00, 0x02, 0x05, 0x05, 0x00, 0x03, 0x07, 0x01, 0x01
        /*0010*/ 	.byte	0x02, 0x03, 0x00, 0x00, 0x02, 0x06, 0x01, 0x00, 0x04, 0x0b, 0x08, 0x00, 0x00, 0x00, 0x00, 0x00
        /*0020*/ 	.byte	0x00, 0x00, 0x00, 0x00


//--------------------- .nv.info.matmul_kernel    --------------------------
	.section	.nv.info.matmul_kernel,"",@"SHT_CUDA_INFO"
	.sectionflags	@""
	.align	4


	//----- nvinfo : EIATTR_CUDA_API_VERSION
	.align		4
        /*0000*/ 	.byte	0x04, 0x37
        /*0002*/ 	.short	(.L_7 - .L_6)
.L_6:
        /*0004*/ 	.word	0x00000082


	//----- nvinfo : EIATTR_KPARAM_INFO
	.align		4
.L_7:
        /*0008*/ 	.byte	0x04, 0x17
        /*000a*/ 	.short	(.L_9 - .L_8)
.L_8:
        /*000c*/ 	.word	0x00000000
        /*0010*/ 	.short	0x000d
        /*0012*/ 	.short	0x0048
        /*0014*/ 	.byte	0x00, 0xf4, 0x21, 0x00


	//----- nvinfo : EIATTR_KPARAM_INFO
	.align		4
.L_9:
        /*0018*/ 	.byte	0x04, 0x17
        /*001a*/ 	.short	(.L_11 - .L_10)
.L_10:
        /*001c*/ 	.word	0x00000000
        /*0020*/ 	.short	0x000c
        /*0022*/ 	.short	0x0040
        /*0024*/ 	.byte	0x00, 0xf4, 0x21, 0x00


	//----- nvinfo : EIATTR_KPARAM_INFO
	.align		4
.L_11:
        /*0028*/ 	.byte	0x04, 0x17
        /*002a*/ 	.short	(.L_13 - .L_12)
.L_12:
        /*002c*/ 	.word	0x00000000
        /*0030*/ 	.short	0x000b
        /*0032*/ 	.short	0x0038
        /*0034*/ 	.byte	0x00, 0xf0, 0x11, 0x00


	//----- nvinfo : EIATTR_KPARAM_INFO
	.align		4
.L_13:
        /*0038*/ 	.byte	0x04, 0x17
        /*003a*/ 	.short	(.L_15 - .L_14)
.L_14:
        /*003c*/ 	.word	0x00000000
        /*0040*/ 	.short	0x000a
        /*0042*/ 	.short	0x0034
        /*0044*/ 	.byte	0x00, 0xf0, 0x11, 0x00


	//----- nvinfo : EIATTR_KPARAM_INFO
	.align		4
.L_15:
        /*0048*/ 	.byte	0x04, 0x17
        /*004a*/ 	.short	(.L_17 - .L_16)
.L_16:
        /*004c*/ 	.word	0x00000000
        /*0050*/ 	.short	0x0009
        /*0052*/ 	.short	0x0030
        /*0054*/ 	.byte	0x00, 0xf0, 0x11, 0x00


	//----- nvinfo : EIATTR_KPARAM_INFO
	.align		4
.L_17:
        /*0058*/ 	.byte	0x04, 0x17
        /*005a*/ 	.short	(.L_19 - .L_18)
.L_18:
        /*005c*/ 	.word	0x00000000
        /*0060*/ 	.short	0x0008
        /*0062*/ 	.short	0x002c
        /*0064*/ 	.byte	0x00, 0xf0, 0x11, 0x00


	//----- nvinfo : EIATTR_KPARAM_INFO
	.align		4
.L_19:
        /*0068*/ 	.byte	0x04, 0x17
        /*006a*/ 	.short	(.L_21 - .L_20)
.L_20:
        /*006c*/ 	.word	0x00000000
        /*0070*/ 	.short	0x0007
        /*0072*/ 	.short	0x0028
        /*0074*/ 	.byte	0x00, 0xf0, 0x11, 0x00


	//----- nvinfo : EIATTR_KPARAM_INFO
	.align		4
.L_21:
        /*0078*/ 	.byte	0x04, 0x17
        /*007a*/ 	.short	(.L_23 - .L_22)
.L_22:
        /*007c*/ 	.word	0x00000000
        /*0080*/ 	.short	0x0006
        /*0082*/ 	.short	0x0024
        /*0084*/ 	.byte	0x00, 0xf0, 0x11, 0x00


	//----- nvinfo : EIATTR_KPARAM_INFO
	.align		4
.L_23:
        /*0088*/ 	.byte	0x04, 0x17
        /*008a*/ 	.short	(.L_25 - .L_24)
.L_24:
        /*008c*/ 	.word	0x00000000
        /*0090*/ 	.short	0x0005
        /*0092*/ 	.short	0x0020
        /*0094*/ 	.byte	0x00, 0xf0, 0x11, 0x00


	//----- nvinfo : EIATTR_KPARAM_INFO
	.align		4
.L_25:
        /*0098*/ 	.byte	0x04, 0x17
        /*009a*/ 	.short	(.L_27 - .L_26)
.L_26:
        /*009c*/ 	.word	0x00000000
        /*00a0*/ 	.short	0x0004
        /*00a2*/ 	.short	0x001c
        /*00a4*/ 	.byte	0x00, 0xf0, 0x11, 0x00


	//----- nvinfo : EIATTR_KPARAM_INFO
	.align		4
.L_27:
        /*00a8*/ 	.byte	0x04, 0x17
        /*00aa*/ 	.short	(.L_29 - .L_28)
.L_28:
        /*00ac*/ 	.word	0x00000000
        /*00b0*/ 	.short	0x0003
        /*00b2*/ 	.short	0x0018
        /*00b4*/ 	.byte	0x00, 0xf0, 0x11, 0x00


	//----- nvinfo : EIATTR_KPARAM_INFO
	.align		4
.L_29:
        /*00b8*/ 	.byte	0x04, 0x17
        /*00ba*/ 	.short	(.L_31 - .L_30)
.L_30:
        /*00bc*/ 	.word	0x00000000
        /*00c0*/ 	.short	0x0002
        /*00c2*/ 	.short	0x0010
        /*00c4*/ 	.byte	0x00, 0xf4, 0x21, 0x00


	//----- nvinfo : EIATTR_KPARAM_INFO
	.align		4
.L_31:
        /*00c8*/ 	.byte	0x04, 0x17
        /*00ca*/ 	.short	(.L_33 - .L_32)
.L_32:
        /*00cc*/ 	.word	0x00000000
        /*00d0*/ 	.short	0x0001
        /*00d2*/ 	.short	0x0008
        /*00d4*/ 	.byte	0x00, 0xf4, 0x21, 0x00


	//----- nvinfo : EIATTR_KPARAM_INFO
	.align		4
.L_33:
        /*00d8*/ 	.byte	0x04, 0x17
        /*00da*/ 	.short	(.L_35 - .L_34)
.L_34:
        /*00dc*/ 	.word	0x00000000
        /*00e0*/ 	.short	0x0000
        /*00e2*/ 	.short	0x0000
        /*00e4*/ 	.byte	0x00, 0xf4, 0x21, 0x00


	//----- nvinfo : EIATTR_SPARSE_MMA_MASK
	.align		4
.L_35:
        /*00e8*/ 	.byte	0x03, 0x50
        /*00ea*/ 	.short	0x0000


	//----- nvinfo : EIATTR_MAXREG_COUNT
	.align		4
        /*00ec*/ 	.byte	0x03, 0x1b
        /*00ee*/ 	.short	0x00ff


	//----- nvinfo : EIATTR_NUM_BARRIERS
	.align		4
        /*00f0*/ 	.byte	0x02, 0x4c
        /*00f2*/ 	.byte	0x01
	.zero		1


	//----- nvinfo : EIATTR_ANNOTATIONS
	.align		4
        /*00f4*/ 	.byte	0x04, 0x55
        /*00f6*/ 	.short	(.L_37 - .L_36)


	//   ....[0]....
.L_36:
        /*00f8*/ 	.word	0x00000001
        /*00fc*/ 	.byte	0x50, 0x05, 0x00, 0x00, 0x01, 0x00, 0x00, 0x00, 0x90, 0x05, 0x00, 0x00, 0x01, 0x00, 0x00, 0x00
        /* <DEDUP_REMOVED lines=3579> */
        /*e0bc*/ 	.byte	0xd0, 0x51, 0x05, 0x00


	//----- nvinfo : EIATTR_MERCURY_ISA_VERSION
	.align		4
.L_37:
        /*e0c0*/ 	.byte	0x03, 0x5f
        /*e0c2*/ 	.short	0x0101


	//----- nvinfo : EIATTR_EXIT_INSTR_OFFSETS
	.align		4
        /*e0c4*/ 	.byte	0x04, 0x1c
        /*e0c6*/ 	.short	(.L_39 - .L_38)


	//   ....[0]....
.L_38:
        /*e0c8*/ 	.word	0x000551c0


	//   ....[1]....
        /*e0cc*/ 	.word	0x000551f0


	//----- nvinfo : EIATTR_REQNTID
	.align		4
.L_39:
        /*e0d0*/ 	.byte	0x04, 0x10
        /*e0d2*/ 	.short	(.L_41 - .L_40)
.L_40:
        /*e0d4*/ 	.word	0x00000100
        /*e0d8*/ 	.word	0x00000001
        /*e0dc*/ 	.word	0x00000001


	//----- nvinfo : EIATTR_CBANK_PARAM_SIZE
	.align		4
.L_41:
        /*e0e0*/ 	.byte	0x03, 0x19
        /*e0e2*/ 	.short	0x0050


	//----- nvinfo : EIATTR_PARAM_CBANK
	.align		4
        /*e0e4*/ 	.byte	0x04, 0x0a
        /*e0e6*/ 	.short	(.L_43 - .L_42)
	.align		4
.L_42:
        /*e0e8*/ 	.word	index@(.nv.constant0.matmul_kernel)
        /*e0ec*/ 	.short	0x0210
        /*e0ee*/ 	.short	0x0050


	//----- nvinfo : EIATTR_SW_WAR
	.align		4
.L_43:
        /*e0f0*/ 	.byte	0x04, 0x36
        /*e0f2*/ 	.short	(.L_45 - .L_44)
.L_44:
        /*e0f4*/ 	.word	0x00000008
.L_45:


//--------------------- .nv.callgraph             --------------------------
	.section	.nv.callgraph,"",@"SHT_CUDA_CALLGRAPH"
	.align	4
	.sectionentsize	8
	.align		4
        /*0000*/ 	.word	0x00000000
	.align		4
        /*0004*/ 	.word	0xffffffff
	.align		4
        /*0008*/ 	.word	0x00000000
	.align		4
        /*000c*/ 	.word	0xfffffffe
	.align		4
        /*0010*/ 	.word	0x00000000
	.align		4
        /*0014*/ 	.word	0xfffffffd
	.align		4
        /*0018*/ 	.word	0x00000000
	.align		4
        /*001c*/ 	.word	0xfffffffc


//--------------------- .text.matmul_kernel       --------------------------
	.section	.text.matmul_kernel,"ax",@progbits
	.align	128
        .global         matmul_kernel
        .type           matmul_kernel,@function
        .size           matmul_kernel,(.L_x_4 - matmul_kernel)
        .other          matmul_kernel,@"STO_CUDA_ENTRY STV_DEFAULT"
matmul_kernel:
.text.matmul_kernel:
[----:B------:R-:W0:Y:S08]  /*0000*/  LDC R1, c[0x0][0x28] ;  /* 0x00000a00ff017b82 */ /* 0x000e300000000800 */
[----:B------:R-:W1:Y:S01]  /*0010*/  LDC.64 R6, c[0x0][0x228] ;  /* 0x00008a00ff067b82 */ /* 0x000e620000000a00 */
[----:B------:R-:W2:Y:S01]  /*0020*/  S2R R5, SR_CTAID.X ;  /* 0x0000000000057919 */ /* 0x000ea20000002500 */
[----:B------:R-:W-:Y:S01]  /*0030*/  UMOV UR4, 0x400 ;  /* 0x0000040000047882 */ /* 0x000fe20000000000 */
[----:B------:R-:W-:Y:S01]  /*0040*/  ULDC.64 UR6, c[0x0][0x208] ;  /* 0x0000820000067ab9 */ /* 0x000fe20000000a00 */
[----:B0-----:R-:W-:Y:S01]  /*0050*/  VIADD R1, R1, 0xffffe458 ;  /* 0xffffe45801017836 */ /* 0x001fe20000000000 */
[----:B------:R-:W0:Y:S03]  /*0060*/  S2R R154, SR_TID.X ;  /* 0x00000000009a7919 */ /* 0x000e260000002100 */
[----:B------:R-:W3:Y:S08]  /*0070*/  LDC R152, c[0x0][0x230] ;  /* 0x00008c00ff987b82 */ /* 0x000ef00000000800 */
[----:B------:R-:W4:Y:S01]  /*0080*/  S2UR UR5, SR_CgaCtaId ;  /* 0x00000000000579c3 */ /* 0x000f220000008800 */
[----:B-1----:R-:W-:-:S05]  /*0090*/  VIADD R0, R7, 0xff ;  /* 0x000000ff07007836 */ /* 0x002fca0000000000 */
[----:B------:R-:W-:Y:S01]  /*00a0*/  SHF.R.S32.HI R3, RZ, 0x1f, R0 ;  /* 0x0000001fff037819 */ /* 0x000fe20000011400 */
[----:B---3--:R-:W-:-:S03]  /*00b0*/  VIADD R152, R152, 0x7f ;  /* 0x0000007f98987836 */ /* 0x008fc60000000000 */
[----:B------:R-:W-:Y:S02]  /*00c0*/  LEA.HI R3, R3, R0, RZ, 0x8 ;  /* 0x0000000003037211 */ /* 0x000fe400078f40ff */
[----:B--2---:R-:W-:Y:S02]  /*00d0*/  IABS R10, R5 ;  /* 0x00000005000a7213 */ /* 0x004fe40000000000 */
[----:B------:R-:W-:Y:S02]  /*00e0*/  SHF.R.S32.HI R3, RZ, 0x8, R3 ;  /* 0x00000008ff037819 */ /* 0x000fe40000011403 */
[----:B0-----:R-:W-:Y:S01]  /*00f0*/  LOP3.LUT R137, R154, 0xff, RZ, 0xc0, !PT ;  /* 0x000000ff9a897812 */ /* 0x001fe200078ec0ff */
[----:B----4-:R-:W-:Y:S02]  /*0100*/  ULEA UR4, UR5, UR4, 0x18 ;  /* 0x0000000405047291 */ /* 0x010fe4000f8ec03f */
[----:B------:R-:W-:-:S05]  /*0110*/  IMAD.SHL.U32 R4, R3, 0x8, RZ ;  /* 0x0000000803047824 */ /* 0x000fca00078e00ff */
[-C--:B------:R-:W-:Y:S02]  /*0120*/  IABS R9, R4.reuse ;  /* 0x0000000400097213 */ /* 0x080fe40000000000 */
[----:B------:R-:W-:Y:S02]  /*0130*/  IABS R12, R4 ;  /* 0x00000004000c7213 */ /* 0x000fe40000000000 */
[----:B------:R-:W0:Y:S08]  /*0140*/  I2F.RP R0, R9 ;  /* 0x0000000900007306 */ /* 0x000e300000209400 */
[----:B0-----:R-:W0:Y:S02]  /*0150*/  MUFU.RCP R0, R0 ;  /* 0x0000000000007308 */ /* 0x001e240000001000 */
[----:B0-----:R-:W-:-:S02]  /*0160*/  VIADD R2, R0, 0xffffffe ;  /* 0x0ffffffe00027836 */ /* 0x001fc40000000000 */
[----:B------:R-:W-:-:S04]  /*0170*/  IMAD.MOV R0, RZ, RZ, -R12 ;  /* 0x000000ffff007224 */ /* 0x000fc800078e0a0c */
[----:B------:R0:W1:Y:S02]  /*0180*/  F2I.FTZ.U32.TRUNC.NTZ R3, R2 ;  /* 0x0000000200037305 */ /* 0x000064000021f000 */
[----:B0-----:R-:W-:Y:S02]  /*0190*/  IMAD.MOV.U32 R2, RZ, RZ, RZ ;  /* 0x000000ffff027224 */ /* 0x001fe400078e00ff */
[----:B-1----:R-:W-:-:S04]  /*01a0*/  IMAD.MOV R8, RZ, RZ, -R3 ;  /* 0x000000ffff087224 */ /* 0x002fc800078e0a03 */
[----:B------:R-:W-:Y:S02]  /*01b0*/  IMAD R11, R8, R9, RZ ;  /* 0x00000009080b7224 */ /* 0x000fe400078e02ff */
[----:B------:R-:W-:Y:S02]  /*01c0*/  IMAD.MOV.U32 R8, RZ, RZ, R10 ;  /* 0x000000ffff087224 */ /* 0x000fe400078e000a */
[----:B------:R-:W-:-:S06]  /*01d0*/  IMAD.HI.U32 R3, R3, R11, R2 ;  /* 0x0000000b03037227 */ /* 0x000fcc00078e0002 */
[----:B------:R-:W-:-:S04]  /*01e0*/  IMAD.HI.U32 R3, R3, R8, RZ ;  /* 0x0000000803037227 */ /* 0x000fc800078e00ff */
[----:B------:R-:W-:-:S05]  /*01f0*/  IMAD R0, R3, R0, R8 ;  /* 0x0000000003007224 */ /* 0x000fca00078e0208 */
[----:B------:R-:W-:-:S13]  /*0200*/  ISETP.GT.U32.AND P1, PT, R9, R0, PT ;  /* 0x000000000900720c */ /* 0x000fda0003f24070 */
[----:B------:R-:W-:Y:S02]  /*0210*/  @!P1 IMAD.IADD R0, R0, 0x1, -R9 ;  /* 0x0000000100009824 */ /* 0x000fe400078e0a09 */
[----:B------:R-:W-:Y:S01]  /*0220*/  @!P1 VIADD R3, R3, 0x1 ;  /* 0x0000000103039836 */ /* 0x000fe20000000000 */
[----:B------:R-:W-:Y:S02]  /*0230*/  ISETP.NE.AND P1, PT, R4, RZ, PT ;  /* 0x000000ff0400720c */ /* 0x000fe40003f25270 */
[----:B------:R-:W-:Y:S02]  /*0240*/  ISETP.GE.U32.AND P0, PT, R0, R9, PT ;  /* 0x000000090000720c */ /* 0x000fe40003f06070 */
[----:B------:R-:W-:-:S04]  /*0250*/  LOP3.LUT R0, R5, R4, RZ, 0x3c, !PT ;  /* 0x0000000405007212 */ /* 0x000fc800078e3cff */
[----:B------:R-:W-:Y:S01]  /*0260*/  ISETP.GE.AND P2, PT, R0, RZ, PT ;  /* 0x000000ff0000720c */ /* 0x000fe20003f46270 */
[----:B------:R-:W-:-:S06]  /*0270*/  VIADD R0, R6, 0x1ff ;  /* 0x000001ff06007836 */ /* 0x000fcc0000000000 */
[----:B------:R-:W-:-:S04]  /*0280*/  @P0 VIADD R3, R3, 0x1 ;  /* 0x0000000103030836 */ /* 0x000fc80000000000 */
[----:B------:R-:W-:Y:S01]  /*0290*/  IMAD.MOV.U32 R2, RZ, RZ, R3 ;  /* 0x000000ffff027224 */ /* 0x000fe200078e0003 */
[----:B------:R-:W-:-:S03]  /*02a0*/  SHF.R.S32.HI R3, RZ, 0x1f, R0 ;  /* 0x0000001fff037819 */ /* 0x000fc60000011400 */
[----:B------:R-:W-:Y:S01]  /*02b0*/  @!P2 IMAD.MOV R2, RZ, RZ, -R2 ;  /* 0x000000ffff02a224 */ /* 0x000fe200078e0a02 */
[----:B------:R-:W-:Y:S02]  /*02c0*/  @!P1 LOP3.LUT R2, RZ, R4, RZ, 0x33, !PT ;  /* 0x00000004ff029212 */ /* 0x000fe400078e33ff */
[----:B------:R-:W-:-:S03]  /*02d0*/  LEA.HI R3, R3, R0, RZ, 0x9 ;  /* 0x0000000003037211 */ /* 0x000fc600078f48ff */
[----:B------:R-:W-:Y:S02]  /*02e0*/  IMAD.SHL.U32 R8, R2, 0x8, RZ ;  /* 0x0000000802087824 */ /* 0x000fe400078e00ff */
[----:B------:R-:W-:-:S03]  /*02f0*/  IMAD.MOV R2, RZ, RZ, -R2 ;  /* 0x000000ffff027224 */ /* 0x000fc600078e0a02 */
[----:B------:R-:W-:Y:S01]  /*0300*/  LEA.HI.SX32 R3, R3, -R8, 0x17 ;  /* 0x8000000803037211 */ /* 0x000fe200078fbaff */
[----:B------:R-:W-:-:S03]  /*0310*/  IMAD R4, R4, R2, R5 ;  /* 0x0000000204047224 */ /* 0x000fc600078e0205 */
[----:B------:R-:W-:Y:S02]  /*0320*/  VIMNMX R13, R3, 0x8, PT ;  /* 0x00000008030d7848 */ /* 0x000fe40003fe0100 */
[----:B------:R-:W-:Y:S02]  /*0330*/  IABS R11, R4 ;  /* 0x00000004000b7213 */ /* 0x000fe40000000000 */
[----:B------:R-:W-:-:S04]  /*0340*/  IABS R9, R13 ;  /* 0x0000000d00097213 */ /* 0x000fc80000000000 */
[----:B------:R-:W0:Y:S08]  /*0350*/  I2F.RP R0, R9 ;  /* 0x0000000900007306 */ /* 0x000e300000209400 */
[----:B0-----:R-:W0:Y:S02]  /*0360*/  MUFU.RCP R0, R0 ;  /* 0x0000000000007308 */ /* 0x001e240000001000 */
[----:B0-----:R-:W-:-:S06]  /*0370*/  VIADD R3, R0, 0xffffffe ;  /* 0x0ffffffe00037836 */ /* 0x001fcc0000000000 */
[----:B------:R-:W0:Y:S02]  /*0380*/  F2I.FTZ.U32.TRUNC.NTZ R3, R3 ;  /* 0x0000000300037305 */ /* 0x000e24000021f000 */
[----:B0-----:R-:W-:-:S04]  /*0390*/  IMAD.MOV R10, RZ, RZ, -R3 ;  /* 0x000000ffff0a7224 */ /* 0x001fc800078e0a03 */
[----:B------:R-:W-:Y:S01]  /*03a0*/  IMAD.MOV.U32 R2, RZ, RZ, R10 ;  /* 0x000000ffff027224 */ /* 0x000fe200078e000a */
[----:B------:R-:W-:-:S03]  /*03b0*/  IABS R10, R13 ;  /* 0x0000000d000a7213 */ /* 0x000fc60000000000 */
[----:B------:R-:W-:Y:S02]  /*03c0*/  IMAD R5, R2, R9, RZ ;  /* 0x0000000902057224 */ /* 0x000fe400078e02ff */
[----:B------:R-:W-:Y:S02]  /*03d0*/  IMAD.MOV.U32 R2, RZ, RZ, RZ ;  /* 0x000000ffff027224 */ /* 0x000fe400078e00ff */
[----:B------:R-:W-:Y:S02]  /*03e0*/  IMAD.MOV R0, RZ, RZ, -R10 ;  /* 0x000000ffff007224 */ /* 0x000fe400078e0a0a */
        /* <DEDUP_REMOVED lines=9> */
[----:B------:R-:W-:-:S07]  /*0480*/  ISETP.GE.AND P2, PT, R0, RZ, PT ;  /* 0x000000ff0000720c */ /* 0x000fce0003f46270 */
[----:B------:R-:W-:Y:S01]  /*0490*/  @P0 VIADD R2, R2, 0x1 ;  /* 0x0000000102020836 */ /* 0x000fe20000000000 */
[----:B------:R-:W-:-:S05]  /*04a0*/  ISETP.GT.AND P0, PT, R152, 0x7f, PT ;  /* 0x0000007f9800780c */ /* 0x000fca0003f04270 */
[----:B------:R-:W-:Y:S01]  /*04b0*/  @!P2 IMAD.MOV R2, RZ, RZ, -R2 ;  /* 0x000000ffff02a224 */ /* 0x000fe200078e0a02 */
[----:B------:R-:W-:-:S05]  /*04c0*/  @!P1 LOP3.LUT R2, RZ, R13, RZ, 0x33, !PT ;  /* 0x0000000dff029212 */ /* 0x000fca00078e33ff */
[----:B------:R-:W-:Y:S02]  /*04d0*/  IMAD.MOV R0, RZ, RZ, -R2 ;  /* 0x000000ffff007224 */ /* 0x000fe400078e0a02 */
[----:B------:R-:W-:Y:S02]  /*04e0*/  IMAD.SHL.U32 R3, R2, 0x100, RZ ;  /* 0x0000010002037824 */ /* 0x000fe400078e00ff */
[----:B------:R-:W-:-:S04]  /*04f0*/  IMAD R0, R13, R0, R4 ;  /* 0x000000000d007224 */ /* 0x000fc800078e0204 */
[----:B------:R-:W-:-:S04]  /*0500*/  IMAD.IADD R0, R8, 0x1, R0 ;  /* 0x0000000108007824 */ /* 0x000fc800078e0200 */
[----:B------:R-:W-:-:S04]  /*0510*/  IMAD R4, R0, 0x200, R137 ;  /* 0x0000020000047824 */ /* 0x000fc800078e0289 */
[----:B------:R-:W-:Y:S01]  /*0520*/  VIADD R5, R4, 0x100 ;  /* 0x0000010004057836 */ /* 0x000fe20000000000 */
[----:B------:R-:W-:Y:S06]  /*0530*/  @P0 BRA `(.L_x_0) ;  /* 0x0000001c000c0947 */ /* 0x000fec0003800000 */
[----:B------:R-:W-:Y:S01]  /*0540*/  IMAD.SHL.U32 R0, R154, 0x10, RZ ;  /* 0x000000109a007824 */ /* 0x000fe200078e00ff */
[----:B------:R1:W-:Y:S01]  /*0550*/  STL [R1+0x400], RZ ;  /* 0x000400ff01007387 */ /* 0x0003e20000100800 */
[----:B------:R-:W-:Y:S02]  /*0560*/  CS2R R24, SRZ ;  /* 0x0000000000187805 */ /* 0x000fe4000001ff00 */
[----:B------:R-:W-:Y:S02]  /*0570*/  CS2R R26, SRZ ;  /* 0x00000000001a7805 */ /* 0x000fe4000001ff00 */
[----:B------:R-:W-:Y:S01]  /*0580*/  CS2R R28, SRZ ;  /* 0x00000000001c7805 */ /* 0x000fe2000001ff00 */
[----:B------:R1:W-:Y:S01]  /*0590*/  STL [R1+0x14a0], R0 ;  /* 0x0014a00001007387 */ /* 0x0003e20000100800 */
[----:B------:R-:W-:Y:S02]  /*05a0*/  CS2R R30, SRZ ;  /* 0x00000000001e7805 */ /* 0x000fe4000001ff00 */
[----:B------:R-:W-:-:S02]  /*05b0*/  CS2R R32, SRZ ;  /* 0x0000000000207805 */ /* 0x000fc4000001ff00 */
[----:B------:R-:W-:Y:S01]  /*05c0*/  CS2R R34, SRZ ;  /* 0x0000000000227805 */ /* 0x000fe2000001ff00 */
[----:B------:R1:W-:Y:S01]  /*05d0*/  STL [R1+0x404], RZ ;  /* 0x000404ff01007387 */ /* 0x0003e20000100800 */
[----:B------:R-:W-:Y:S02]  /*05e0*/  CS2R R36, SRZ ;  /* 0x0000000000247805 */ /* 0x000fe4000001ff00 */
[----:B------:R-:W-:Y:S02]  /*05f0*/  CS2R R38, SRZ ;  /* 0x0000000000267805 */ /* 0x000fe4000001ff00 */
[----:B------:R-:W-:Y:S01]  /*0600*/  CS2R R40, SRZ ;  /* 0x0000000000287805 */ /* 0x000fe2000001ff00 */
[----:B------:R1:W-:Y:S01]  /*0610*/  STL [R1+0x408], RZ ;  /* 0x000408ff01007387 */ /* 0x0003e20000100800 */
        /* <DEDUP_REMOVED lines=72> */
[----:B------:R-:W-:-:S03]  /*0aa0*/  CS2R R150, SRZ ;  /* 0x0000000000967805 */ /* 0x000fc6000001ff00 */
[----:B------:R1:W-:Y:S04]  /*0ab0*/  STL [R1+0x454], RZ ;  /* 0x000454ff01007387 */ /* 0x0003e80000100800 */
        /* <DEDUP_REMOVED lines=234> */
[----:B------:R1:W-:Y:S04]  /*1960*/  STL [R1], RZ ;  /* 0x000000ff01007387 */ /* 0x0003e80000100800 */
        /* <DEDUP_REMOVED lines=126> */
[----:B------:R1:W-:Y:S01]  /*2150*/  STL [R1+0x1fc], RZ ;  /* 0x0001fcff01007387 */ /* 0x0003e20000100800 */
[----:B------:R-:W-:Y:S05]  /*2160*/  BRA `(.L_x_1) ;  /* 0x000002bc00287947 */ /* 0x000fea0003800000 */
.L_x_0:
[----:B------:R-:W-:Y:S01]  /*2170*/  IABS R14, R6 ;  /* 0x00000006000e7213 */ /* 0x000fe20000000000 */
[----:B------:R-:W-:Y:S01]  /*2180*/  ULDC UR24, c[0x0][0x234] ;  /* 0x00008d0000187ab9 */ /* 0x000fe20000000800 */
[----:B------:R-:W-:Y:S01]  /*2190*/  IABS R0, R7 ;  /* 0x0000000700007213 */ /* 0x000fe20000000000 */
[----:B------:R-:W-:Y:S01]  /*21a0*/  ULDC.64 UR10, c[0x0][0x210] ;  /* 0x00008400000a7ab9 */ /* 0x000fe20000000a00 */
[----:B------:R-:W0:Y:S01]  /*21b0*/  I2F.RP R2, R14 ;  /* 0x0000000e00027306 */ /* 0x000e220000209400 */
[----:B------:R-:W-:Y:S01]  /*21c0*/  IABS R15, R5 ;  /* 0x00000005000f7213 */ /* 0x000fe20000000000 */
[----:B------:R-:W-:Y:S01]  /*21d0*/  ULDC UR23, c[0x0][0x23c] ;  /* 0x00008f0000177ab9 */ /* 0x000fe20000000800 */
[----:B------:R-:W-:Y:S01]  /*21e0*/  ISETP.GE.AND P3, PT, R5, RZ, PT ;  /* 0x000000ff0500720c */ /* 0x000fe20003f66270 */
[----:B------:R-:W-:Y:S01]  /*21f0*/  ULDC UR9, c[0x0][0x238] ;  /* 0x00008e0000097ab9 */ /* 0x000fe20000000800 */
[----:B------:R-:W-:Y:S01]  /*2200*/  LOP3.LUT R136, RZ, R7, RZ, 0x33, !PT ;  /* 0x00000007ff887212 */ /* 0x000fe200078e33ff */
[----:B------:R-:W-:Y:S01]  /*2210*/  ULDC UR28, c[0x0][0x240] ;  /* 0x00009000001c7ab9 */ /* 0x000fe20000000800 */
[----:B------:R-:W-:Y:S01]  /*2220*/  LOP3.LUT R40, R154, 0x7f, RZ, 0xc0, !PT ;  /* 0x0000007f9a287812 */ /* 0x000fe200078ec0ff */
[----:B------:R-:W1:Y:S01]  /*2230*/  I2F.RP R12, R0 ;  /* 0x00000000000c7306 */ /* 0x000e620000209400 */
[----:B------:R-:W-:Y:S01]  /*2240*/  ULDC UR32, c[0x0][0x238] ;  /* 0x00008e0000207ab9 */ /* 0x000fe20000000800 */
[----:B------:R-:W-:Y:S01]  /*2250*/  ULDC UR29, c[0x0][0x238] ;  /* 0x00008e00001d7ab9 */ /* 0x000fe20000000800 */
[----:B------:R-:W-:Y:S01]  /*2260*/  UIMAD UR32, UR32, 0x3a, URZ ;  /* 0x0000003a202078a4 */ /* 0x000fe2000f8e023f */
[----:B------:R-:W-:Y:S01]  /*2270*/  ULDC UR36, c[0x0][0x238] ;  /* 0x00008e0000247ab9 */ /* 0x000fe20000000800 */
[----:B------:R-:W-:Y:S01]  /*2280*/  ULDC UR35, c[0x0][0x238] ;  /* 0x00008e0000237ab9 */ /* 0x000fe20000000800 */
[----:B------:R-:W-:-:S02]  /*2290*/  UIMAD UR36, UR36, 0x38, URZ ;  /* 0x00000038242478a4 */ /* 0x000fc4000f8e023f */
[----:B0-----:R-:W0:Y:S01]  /*22a0*/  MUFU.RCP R2, R2 ;  /* 0x0000000200027308 */ /* 0x001e220000001000 */
[----:B------:R-:W-:Y:S01]  /*22b0*/  UIMAD UR35, UR35, 0x37, URZ ;  /* 0x00000037232378a4 */ /* 0x000fe2000f8e023f */
[----:B------:R-:W-:Y:S01]  /*22c0*/  ULDC UR34, c[0x0][0x238] ;  /* 0x00008e0000227ab9 */ /* 0x000fe20000000800 */
[----:B------:R-:W-:Y:S01]  /*22d0*/  ULDC UR37, c[0x0][0x238] ;  /* 0x00008e0000257ab9 */ /* 0x000fe20000000800 */
[----:B------:R-:W-:Y:S01]  /*22e0*/  ULDC UR60, c[0x0][0x238] ;  /* 0x00008e00003c7ab9 */ /* 0x000fe20000000800 */
[----:B------:R-:W-:-:S03]  /*22f0*/  UIMAD UR37, UR37, 0x35, URZ ;  /* 0x00000035252578a4 */ /* 0x000fc6000f8e023f */
[----:B-1----:R-:W1:Y:S01]  /*2300*/  MUFU.RCP R12, R12 ;  /* 0x0000000c000c7308 */ /* 0x002e620000001000 */
[----:B------:R-:W-:Y:S01]  /*2310*/  UIMAD UR60, UR60, 0x34, URZ ;  /* 0x000000343c3c78a4 */ /* 0x000fe2000f8e023f */
[----:B------:R-:W-:Y:S01]  /*2320*/  ULDC UR33, c[0x0][0x238] ;  /* 0x00008e0000217ab9 */ /* 0x000fe20000000800 */
[----:B------:R-:W-:Y:S01]  /*2330*/  ULDC UR58, c[0x0][0x238] ;  /* 0x00008e00003a7ab9 */ /* 0x000fe20000000800 */
[----:B------:R-:W-:Y:S02]  /*2340*/  UIMAD UR33, UR33, 0x33, URZ ;  /* 0x00000033212178a4 */ /* 0x000fe4000f8e023f */
[----:B------:R-:W-:Y:S01]  /*2350*/  UIMAD UR58, UR58, 0x32, URZ ;  /* 0x000000323a3a78a4 */ /* 0x000fe2000f8e023f */
[----:B0-----:R-:W-:Y:S01]  /*2360*/  VIADD R8, R2, 0xffffffe ;  /* 0x0ffffffe02087836 */ /* 0x001fe20000000000 */
[----:B------:R-:W-:Y:S01]  /*2370*/  ULDC UR59, c[0x0][0x238] ;  /* 0x00008e00003b7ab9 */ /* 0x000fe20000000800 */
[----:B------:R-:W-:Y:S01]  /*2380*/  ULDC UR55, c[0x0][0x238] ;  /* 0x00008e0000377ab9 */ /* 0x000fe20000000800 */
[----:B------:R-:W-:Y:S01]  /*2390*/  UIMAD UR59, UR59, 0x31, URZ ;  /* 0x000000313b3b78a4 */ /* 0x000fe2000f8e023f */
[----:B------:R0:W2:Y:S01]  /*23a0*/  F2I.FTZ.U32.TRUNC.NTZ R9, R8 ;  /* 0x0000000800097305 */ /* 0x0000a2000021f000 */
[----:B------:R-:W-:Y:S01]  /*23b0*/  UIMAD UR55, UR55, 0x30, URZ ;  /* 0x00000030373778a4 */ /* 0x000fe2000f8e023f */
[----:B------:R-:W-:Y:S01]  /*23c0*/  ULDC UR43, c[0x0][0x238] ;  /* 0x00008e00002b7ab9 */ /* 0x000fe20000000800 */
[----:B-1----:R-:W-:Y:S01]  /*23d0*/  VIADD R10, R12, 0xffffffe ;  /* 0x0ffffffe0c0a7836 */ /* 0x002fe20000000000 */
[----:B------:R-:W-:Y:S01]  /*23e0*/  IABS R12, R4 ;  /* 0x00000004000c7213 */ /* 0x000fe20000000000 */
[----:B------:R-:W-:-:S03]  /*23f0*/  UIMAD UR43, UR43, 0x2f, URZ ;  /* 0x0000002f2b2b78a4 */ /* 0x000fc6000f8e023f */
[----:B------:R1:W3:Y:S01]  /*2400*/  F2I.FTZ.U32.TRUNC.NTZ R11, R10 ;  /* 0x0000000a000b7305 */ /* 0x0002e2000021f000 */
[----:B0-----:R-:W-:Y:S01]  /*2410*/  IMAD.MOV.U32 R8, RZ, RZ, RZ ;  /* 0x000000ffff087224 */ /* 0x001fe200078e00ff */
[----:B------:R-:W-:Y:S01]  /*2420*/  ULDC UR47, c[0x0][0x238] ;  /* 0x00008e00002f7ab9 */ /* 0x000fe20000000800 */
[----:B------:R-:W-:Y:S01]  /*2430*/  ULDC UR51, c[0x0][0x238] ;  /* 0x00008e0000337ab9 */ /* 0x000fe20000000800 */
[----:B------:R-:W-:Y:S02]  /*2440*/  UIMAD UR47, UR47, 0x2e, URZ ;  /* 0x0000002e2f2f78a4 */ /* 0x000fe4000f8e023f */
[----:B------:R-:W-:Y:S01]  /*2450*/  UIMAD UR51, UR51, 0x2d, URZ ;  /* 0x0000002d333378a4 */ /* 0x000fe2000f8e023f */
[--C-:B--2---:R-:W-:Y:S01]  /*2460*/  IMAD.MOV R13, RZ, RZ, -R9.reuse ;  /* 0x000000ffff0d7224 */ /* 0x104fe200078e0a09 */
[----:B------:R-:W-:Y:S01]  /*2470*/  ULDC UR39, c[0x0][0x238] ;  /* 0x00008e0000277ab9 */ /* 0x000fe20000000800 */
[----:B-1----:R-:W-:Y:S01]  /*2480*/  IMAD.MOV.U32 R10, RZ, RZ, RZ ;  /* 0x000000ffff0a7224 */ /* 0x002fe200078e00ff */
[----:B------:R-:W-:Y:S01]  /*2490*/  UIMAD UR39, UR39, 0x2c, URZ ;  /* 0x0000002c272778a4 */ /* 0x000fe2000f8e023f */
[----:B------:R-:W-:Y:S01]  /*24a0*/  IMAD R13, R13, R14, RZ ;  /* 0x0000000e0d0d7224 */ /* 0x000fe200078e02ff */
[----:B------:R-:W-:Y:S01]  /*24b0*/  ULDC UR8, c[0x0][0x238] ;  /* 0x00008e0000087ab9 */ /* 0x000fe20000000800 */
[----:B------:R-:W-:Y:S01]  /*24c0*/  ULDC UR15, c[0x0][0x238] ;  /* 0x00008e00000f7ab9 */ /* 0x000fe20000000800 */
[----:B------:R-:W-:Y:S01]  /*24d0*/  UIMAD UR8, UR8, 0x2b, URZ ;  /* 0x0000002b080878a4 */ /* 0x000fe2000f8e023f */
[----:B------:R-:W-:Y:S01]  /*24e0*/  IMAD.HI.U32 R9, R9, R13, R8 ;  /* 0x0000000d09097227 */ /* 0x000fe200078e0008 */
[----:B------:R-:W-:Y:S01]  /*24f0*/  SHF.R.U32.HI R8, RZ, 0x7, R154 ;  /* 0x00000007ff087819 */ /* 0x000fe2000001169a */
[----:B------:R-:W-:-:S02]  /*2500*/  UIMAD UR15, UR15, 0x2a, URZ ;  /* 0x0000002a0f0f78a4 */ /* 0x000fc4000f8e023f */
[----:B---3--:R-:W-:Y:S01]  /*2510*/  IMAD.MOV R17, RZ, RZ, -R11 ;  /* 0x000000ffff117224 */ /* 0x008fe200078e0a0b */
[----:B------:R-:W-:Y:S01]  /*2520*/  SGXT.U32 R8, R8, 0x1 ;  /* 0x000000010808781a */ /* 0x000fe20000000000 */
[----:B------:R-:W-:Y:S01]  /*2530*/  IMAD.HI.U32 R2, R9, R12, RZ ;  /* 0x0000000c09027227 */ /* 0x000fe200078e00ff */
[----:B------:R-:W-:Y:S01]  /*2540*/  ULDC UR41, c[0x0][0x238] ;  /* 0x00008e0000297ab9 */ /* 0x000fe20000000800 */
[----:B------:R-:W-:Y:S01]  /*2550*/  ULDC UR45, c[0x0][0x238] ;  /* 0x00008e00002d7ab9 */ /* 0x000fe20000000800 */
[----:B------:R-:W-:Y:S01]  /*2560*/  LOP3.LUT R8, R3, R8, RZ, 0xfc, !PT ;  /* 0x0000000803087212 */ /* 0x000fe200078efcff */
[----:B------:R-:W-:Y:S01]  /*2570*/  IMAD.HI.U32 R9, R9, R15, RZ ;  /* 0x0000000f09097227 */ /* 0x000fe200078e00ff */
[----:B------:R-:W-:Y:S02]  /*2580*/  UIMAD UR41, UR41, 0x29, URZ ;  /* 0x00000029292978a4 */ /* 0x000fe4000f8e023f */
[----:B------:R-:W-:Y:S01]  /*2590*/  IABS R21, R8 ;  /* 0x0000000800157213 */ /* 0x000fe20000000000 */
[----:B------:R-:W-:Y:S01]  /*25a0*/  IMAD.MOV R13, RZ, RZ, -R2 ;  /* 0x000000ffff0d7224 */ /* 0x000fe200078e0a02 */
[C---:B------:R-:W-:Y:S01]  /*25b0*/  LOP3.LUT R18, R8.reuse, 0xf4, RZ, 0xfc, !PT ;  /* 0x000000f408127812 */ /* 0x040fe200078efcff */
[----:B------:R-:W-:Y:S01]  /*25c0*/  IMAD.MOV R9, RZ, RZ, -R9 ;  /* 0x000000ffff097224 */ /* 0x000fe200078e0a09 */
[----:B------:R-:W-:Y:S01]  /*25d0*/  LOP3.LUT R20, R8, 0xe8, RZ, 0xfc, !PT ;  /* 0x000000e808147812 */ /* 0x000fe200078efcff */
[----:B------:R-:W-:Y:S01]  /*25e0*/  IMAD R2, R14, R13, R12 ;  /* 0x0000000d0e027224 */ /* 0x000fe200078e020c */
[----:B------:R-:W-:Y:S01]  /*25f0*/  LOP3.LUT R12, R8, 0xfc, RZ, 0xfc, !PT ;  /* 0x000000fc080c7812 */ /* 0x000fe200078efcff */
[----:B------:R-:W-:Y:S01]  /*2600*/  IMAD R9, R14, R9, R15 ;  /* 0x000000090e097224 */ /* 0x000fe200078e020f */
[----:B------:R-:W-:Y:S01]  /*2610*/  LOP3.LUT R13, R8, 0xfa, RZ, 0xfc, !PT ;  /* 0x000000fa080d7812 */ /* 0x000fe200078efcff */
[----:B------:R-:W-:Y:S01]  /*2620*/  IMAD R17, R17, R0, RZ ;  /* 0x0000000011117224 */ /* 0x000fe200078e02ff */
[C---:B------:R-:W-:Y:S01]  /*2630*/  ISETP.GT.U32.AND P1, PT, R14.reuse, R2, PT ;  /* 0x000000020e00720c */ /* 0x040fe20003f24070 */
[----:B------:R-:W-:Y:S01]  /*2640*/  UIMAD UR45, UR45, 0x28, URZ ;  /* 0x000000282d2d78a4 */ /* 0x000fe2000f8e023f */
[----:B------:R-:W-:Y:S01]  /*2650*/  ISETP.GT.U32.AND P2, PT, R14, R9, PT ;  /* 0x000000090e00720c */ /* 0x000fe20003f44070 */
[----:B------:R-:W-:Y:S01]  /*2660*/  IMAD.HI.U32 R10, R11, R17, R10 ;  /* 0x000000110b0a7227 */ /* 0x000fe200078e000a */
[----:B------:R-:W-:Y:S01]  /*2670*/  LOP3.LUT R11, R8, 0xfe, RZ, 0xfc, !PT ;  /* 0x000000fe080b7812 */ /* 0x000fe200078efcff */
[----:B------:R-:W-:Y:S01]  /*2680*/  ULDC UR49, c[0x0][0x238] ;  /* 0x00008e0000317ab9 */ /* 0x000fe20000000800 */
[----:B------:R-:W-:Y:S01]  /*2690*/  IABS R17, R12 ;  /* 0x0000000c00117213 */ /* 0x000fe20000000000 */
[----:B------:R-:W-:Y:S01]  /*26a0*/  UIMAD UR49, UR49, 0x27, URZ ;  /* 0x00000027313178a4 */ /* 0x000fe2000f8e023f */
[----:B------:R-:W-:Y:S01]  /*26b0*/  ISETP.GE.AND P5, PT, R11, RZ, PT ;  /* 0x000000ff0b00720c */ /* 0x000fe20003fa6270 */
[----:B------:R-:W-:Y:S01]  /*26c0*/  ULDC UR53, c[0x0][0x238] ;  /* 0x00008e0000357ab9 */ /* 0x000fe20000000800 */
[----:B------:R-:W-:Y:S01]  /*26d0*/  IABS R15, R11 ;  /* 0x0000000b000f7213 */ /* 0x000fe20000000000 */
[----:B------:R-:W-:Y:S01]  /*26e0*/  IMAD.HI.U32 R11, R10, R21, RZ ;  /* 0x000000150a0b7227 */ /* 0x000fe200078e00ff */
[----:B------:R-:W-:Y:S01]  /*26f0*/  IABS R19, R13 ;  /* 0x0000000d00137213 */ /* 0x000fe20000000000 */
[----:B------:R-:W-:Y:S01]  /*2700*/  UIMAD UR53, UR53, 0x26, URZ ;  /* 0x00000026353578a4 */ /* 0x000fe2000f8e023f */
[----:B------:R-:W-:Y:S01]  /*2710*/  ISETP.GE.AND P4, PT, R12, RZ, PT ;  /* 0x000000ff0c00720c */ /* 0x000fe20003f86270 */
[--C-:B------:R-:W-:Y:S01]  /*2720*/  @!P1 IMAD.IADD R2, R2, 0x1, -R14.reuse ;  /* 0x0000000102029824 */ /* 0x100fe200078e0a0e */
[----:B------:R-:W-:Y:S01]  /*2730*/  ISETP.GE.AND P0, PT, R13, RZ, PT ;  /* 0x000000ff0d00720c */ /* 0x000fe20003f06270 */
[----:B------:R-:W-:Y:S01]  /*2740*/  @!P2 IMAD.IADD R9, R9, 0x1, -R14 ;  /* 0x000000010909a824 */ /* 0x000fe200078e0a0e */
[----:B------:R-:W-:Y:S01]  /*2750*/  ISETP.GE.AND P1, PT, R4, RZ, PT ;  /* 0x000000ff0400720c */ /* 0x000fe20003f26270 */
[----:B------:R-:W-:Y:S01]  /*2760*/  IMAD.MOV R11, RZ, RZ, -R11 ;  /* 0x000000ffff0b7224 */ /* 0x000fe200078e0a0b */
[----:B------:R-:W-:Y:S01]  /*2770*/  ISETP.GT.U32.AND P6, PT, R14, R2, PT ;  /* 0x000000020e00720c */ /* 0x000fe20003fc4070 */
[----:B------:R-:W-:Y:S01]  /*2780*/  IMAD.HI.U32 R12, R10, R17, RZ ;  /* 0x000000110a0c7227 */ /* 0x000fe200078e00ff */
[----:B------:R-:W-:Y:S01]  /*2790*/  ISETP.GT.U32.AND P2, PT, R14, R9, PT ;  /* 0x000000090e00720c */ /* 0x000fe20003f44070 */
[----:B------:R-:W-:Y:S01]  /*27a0*/  ULDC UR57, c[0x0][0x238] ;  /* 0x00008e0000397ab9 */ /* 0x000fe20000000800 */
[----:B------:R-:W-:Y:S01]  /*27b0*/  IABS R25, R18 ;  /* 0x0000001200197213 */ /* 0x000fe20000000000 */
[----:B------:R-:W-:Y:S01]  /*27c0*/  IMAD R21, R0, R11, R21 ;  /* 0x0000000b00157224 */ /* 0x000fe200078e0215 */
[----:B------:R-:W-:Y:S01]  /*27d0*/  IABS R33, R20 ;  /* 0x0000001400217213 */ /* 0x000fe20000000000 */
[----:B------:R-:W-:Y:S01]  /*27e0*/  IMAD.HI.U32 R11, R10, R15, RZ ;  /* 0x0000000f0a0b7227 */ /* 0x000fe200078e00ff */
[C---:B------:R-:W-:Y:S01]  /*27f0*/  LOP3.LUT R22, R8.reuse, 0xe6, RZ, 0xfc, !PT ;  /* 0x000000e608167812 */ /* 0x040fe200078efcff */
[----:B------:R-:W-:Y:S01]  /*2800*/  UIMAD UR57, UR57, 0x25, URZ ;  /* 0x00000025393978a4 */ /* 0x000fe2000f8e023f */
[----:B------:R-:W-:Y:S01]  /*2810*/  LOP3.LUT R26, R8, 0xe2, RZ, 0xfc, !PT ;  /* 0x000000e2081a7812 */ /* 0x000fe200078efcff */
[----:B------:R-:W-:Y:S01]  /*2820*/  IMAD.HI.U32 R13, R10, R19, RZ ;  /* 0x000000130a0d7227 */ /* 0x000fe200078e00ff */
[----:B------:R-:W-:Y:S01]  /*2830*/  IABS R29, R22 ;  /* 0x00000016001d7213 */ /* 0x000fe20000000000 */
[----:B------:R-:W-:Y:S01]  /*2840*/  ULDC UR31, c[0x0][0x238] ;  /* 0x00008e00001f7ab9 */ /* 0x000fe20000000800 */
[----:B------:R-:W-:Y:S01]  /*2850*/  IABS R41, R26 ;  /* 0x0000001a00297213 */ /* 0x000fe20000000000 */
[----:B------:R-:W-:Y:S01]  /*2860*/  IMAD.MOV R11, RZ, RZ, -R11 ;  /* 0x000000ffff0b7224 */ /* 0x000fe200078e0a0b */
[C---:B------:R-:W-:Y:S01]  /*2870*/  LOP3.LUT R24, R8.reuse, 0xe4, RZ, 0xfc, !PT ;  /* 0x000000e408187812 */ /* 0x040fe200078efcff */
[----:B------:R-:W-:Y:S01]  /*2880*/  IMAD.MOV R12, RZ, RZ, -R12 ;  /* 0x000000ffff0c7224 */ /* 0x000fe200078e0a0c */
[----:B------:R-:W-:Y:S01]  /*2890*/  LOP3.LUT R28, R8, 0x12, RZ, 0xfc, !PT ;  /* 0x00000012081c7812 */ /* 0x000fe200078efcff */
[--C-:B------:R-:W-:Y:S01]  /*28a0*/  @!P6 IMAD.IADD R2, R2, 0x1, -R14.reuse ;  /* 0x000000010202e824 */ /* 0x100fe200078e0a0e */
[----:B------:R-:W-:Y:S01]  /*28b0*/  ISETP.GT.U32.AND P6, PT, R0, R21, PT ;  /* 0x000000150000720c */ /* 0x000fe20003fc4070 */
[----:B------:R-:W-:Y:S01]  /*28c0*/  IMAD.MOV R16, RZ, RZ, -R13 ;  /* 0x000000ffff107224 */ /* 0x000fe200078e0a0d */
[----:B------:R-:W-:Y:S01]  /*28d0*/  IABS R39, R24 ;  /* 0x0000001800277213 */ /* 0x000fe20000000000 */
[----:B------:R-:W-:Y:S01]  /*28e0*/  @!P2 IMAD.IADD R9, R9, 0x1, -R14 ;  /* 0x000000010909a824 */ /* 0x000fe200078e0a0e */
[----:B------:R-:W-:Y:S01]  /*28f0*/  LOP3.LUT R14, R8, 0xf8, RZ, 0xfc, !PT ;  /* 0x000000f8080e7812 */ /* 0x000fe200078efcff */
[C---:B------:R-:W-:Y:S01]  /*2900*/  IMAD R13, R0.reuse, R11, R15 ;  /* 0x0000000b000d7224 */ /* 0x040fe200078e020f */
[----:B------:R-:W-:Y:S01]  /*2910*/  IABS R143, R28 ;  /* 0x0000001c008f7213 */ /* 0x000fe20000000000 */
[----:B------:R-:W-:Y:S01]  /*2920*/  IMAD R15, R0, R12, R17 ;  /* 0x0000000c000f7224 */ /* 0x000fe200078e0211 */
[----:B------:R-:W-:Y:S01]  /*2930*/  LOP3.LUT R30, R8, 0x10, RZ, 0xfc, !PT ;  /* 0x00000010081e7812 */ /* 0x000fe200078efcff */
[C---:B------:R-:W-:Y:S01]  /*2940*/  IMAD R17, R0.reuse, R16, R19 ;  /* 0x0000001000117224 */ /* 0x040fe200078e0213 */
[----:B------:R-:W-:Y:S01]  /*2950*/  ISETP.GT.U32.AND P2, PT, R0, R13, PT ;  /* 0x0000000d0000720c */ /* 0x000fe20003f44070 */
[----:B------:R-:W-:Y:S01]  /*2960*/  IMAD.MOV.U32 R12, RZ, RZ, R9 ;  /* 0x000000ffff0c7224 */ /* 0x000fe200078e0009 */
[----:B------:R-:W-:Y:S01]  /*2970*/  LOP3.LUT R9, RZ, R6, RZ, 0x33, !PT ;  /* 0x00000006ff097212 */ /* 0x000fe200078e33ff */
[----:B------:R-:W-:Y:S01]  /*2980*/  @!P6 IMAD.IADD R21, R21, 0x1, -R0 ;  /* 0x000000011515e824 */ /* 0x000fe200078e0a00 */
[----:B------:R-:W-:Y:S01]  /*2990*/  LOP3.LUT R16, R8, 0xf6, RZ, 0xfc, !PT ;  /* 0x000000f608107812 */ /* 0x000fe200078efcff */
[----:B------:R-:W-:Y:S01]  /*29a0*/  @!P3 IMAD.MOV R12, RZ, RZ, -R12 ;  /* 0x000000ffff0cb224 */ /* 0x000fe200078e0a0c */
[----:B------:R-:W-:Y:S01]  /*29b0*/  ISETP.GT.U32.AND P3, PT, R0, R17, PT ;  /* 0x000000110000720c */ /* 0x000fe20003f64070 */
[----:B------:R-:W-:Y:S01]  /*29c0*/  @!P1 IMAD.MOV R2, RZ, RZ, -R2 ;  /* 0x000000ffff029224 */ /* 0x000fe200078e0a02 */
[----:B------:R-:W-:Y:S01]  /*29d0*/  ISETP.NE.AND P1, PT, R6, RZ, PT ;  /* 0x000000ff0600720c */ /* 0x000fe20003f25270 */
[----:B------:R-:W-:Y:S01]  /*29e0*/  UIMAD UR31, UR31, 0x24, URZ ;  /* 0x000000241f1f78a4 */ /* 0x000fe2000f8e023f */
[----:B------:R-:W-:Y:S01]  /*29f0*/  ISETP.GT.U32.AND P6, PT, R0, R21, PT ;  /* 0x000000150000720c */ /* 0x000fe20003fc4070 */
[----:B------:R-:W-:Y:S01]  /*2a00*/  ULDC UR38, c[0x0][0x238] ;  /* 0x00008e0000267ab9 */ /* 0x000fe20000000800 */
[----:B------:R-:W-:Y:S01]  /*2a10*/  IABS R19, R14 ;  /* 0x0000000e00137213 */ /* 0x000fe20000000000 */
[--C-:B------:R-:W-:Y:S01]  /*2a20*/  @!P2 IMAD.IADD R13, R13, 0x1, -R0.reuse ;  /* 0x000000010d0da824 */ /* 0x100fe200078e0a00 */
[C---:B------:R-:W-:Y:S01]  /*2a30*/  SEL R2, R9.reuse, R2, !P1 ;  /* 0x0000000209027207 */ /* 0x040fe20004800000 */
[----:B------:R-:W-:Y:S01]  /*2a40*/  UIMAD UR38, UR38, 0x23, URZ ;  /* 0x00000023262678a4 */ /* 0x000fe2000f8e023f */
[----:B------:R-:W-:Y:S01]  /*2a50*/  SEL R6, R9, R12, !P1 ;  /* 0x0000000c09067207 */ /* 0x000fe20004800000 */
[----:B------:R-:W-:Y:S01]  /*2a60*/  IMAD.HI.U32 R9, R10, R19, RZ ;  /* 0x000000130a097227 */ /* 0x000fe200078e00ff */
[C---:B------:R-:W-:Y:S01]  /*2a70*/  ISETP.GT.U32.AND P1, PT, R0.reuse, R15, PT ;  /* 0x0000000f0000720c */ /* 0x040fe20003f24070 */
[----:B------:R-:W-:Y:S01]  /*2a80*/  ULDC UR40, c[0x0][0x238] ;  /* 0x00008e0000287ab9 */ /* 0x000fe20000000800 */
[----:B------:R-:W-:Y:S01]  /*2a90*/  IABS R23, R16 ;  /* 0x0000001000177213 */ /* 0x000fe20000000000 */
[--C-:B------:R-:W-:Y:S01]  /*2aa0*/  @!P3 IMAD.IADD R17, R17, 0x1, -R0.reuse ;  /* 0x000000011111b824 */ /* 0x100fe200078e0a00 */
[----:B------:R-:W-:Y:S01]  /*2ab0*/  ISETP.GT.U32.AND P2, PT, R0, R13, PT ;  /* 0x0000000d0000720c */ /* 0x000fe20003f44070 */
[----:B------:R-:W-:Y:S01]  /*2ac0*/  IMAD.MOV R9, RZ, RZ, -R9 ;  /* 0x000000ffff097224 */ /* 0x000fe200078e0a09 */
[----:B------:R-:W-:Y:S01]  /*2ad0*/  IABS R129, R30 ;  /* 0x0000001e00817213 */ /* 0x000fe20000000000 */
[----:B------:R-:W-:Y:S01]  /*2ae0*/  IMAD.HI.U32 R11, R10, R23, RZ ;  /* 0x000000170a0b7227 */ /* 0x000fe200078e00ff */
[----:B------:R-:W-:Y:S01]  /*2af0*/  ISETP.GT.U32.AND P3, PT, R0, R17, PT ;  /* 0x000000110000720c */ /* 0x000fe20003f64070 */
[----:B------:R-:W-:Y:S01]  /*2b00*/  UIMAD UR40, UR40, 0x22, URZ ;  /* 0x00000022282878a4 */ /* 0x000fe2000f8e023f */
[C---:B------:R-:W-:Y:S01]  /*2b10*/  LOP3.LUT R32, R8.reuse, 0xe, RZ, 0xfc, !PT ;  /* 0x0000000e08207812 */ /* 0x040fe200078efcff */
[--C-:B------:R-:W-:Y:S01]  /*2b20*/  @!P6 IMAD.IADD R21, R21, 0x1, -R0.reuse ;  /* 0x000000011515e824 */ /* 0x100fe200078e0a00 */
[----:B------:R-:W-:Y:S01]  /*2b30*/  ISETP.GE.AND P6, PT, R8, RZ, PT ;  /* 0x000000ff0800720c */ /* 0x000fe20003fc6270 */
[----:B------:R-:W-:Y:S01]  /*2b40*/  IMAD.MOV R11, RZ, RZ, -R11 ;  /* 0x000000ffff0b7224 */ /* 0x000fe200078e0a0b */
[----:B------:R-:W-:Y:S01]  /*2b50*/  IABS R133, R32 ;  /* 0x0000002000857213 */ /* 0x000fe20000000000 */
[----:B------:R-:W-:Y:S01]  /*2b60*/  IMAD R19, R0, R9, R19 ;  /* 0x0000000900137224 */ /* 0x000fe200078e0213 */
[C---:B------:R-:W-:Y:S01]  /*2b70*/  LOP3.LUT R34, R8.reuse, 0xc, RZ, 0xfc, !PT ;  /* 0x0000000c08227812 */ /* 0x040fe200078efcff */
[----:B------:R-:W-:Y:S01]  /*2b80*/  IMAD.MOV.U32 R9, RZ, RZ, R21 ;  /* 0x000000ffff097224 */ /* 0x000fe200078e0015 */
[----:B------:R-:W-:Y:S01]  /*2b90*/  LOP3.LUT R36, R8, 0x6, RZ, 0xfc, !PT ;  /* 0x0000000608247812 */ /* 0x000fe200078efcff */
[--C-:B------:R-:W-:Y:S01]  /*2ba0*/  @!P1 IMAD.IADD R15, R15, 0x1, -R0.reuse ;  /* 0x000000010f0f9824 */ /* 0x100fe200078e0a00 */
[----:B------:R-:W-:Y:S01]  /*2bb0*/  IABS R131, R34 ;  /* 0x0000002200837213 */ /* 0x000fe20000000000 */
[----:B------:R-:W-:Y:S01]  /*2bc0*/  IMAD R21, R0, R11, R23 ;  /* 0x0000000b00157224 */ /* 0x000fe200078e0217 */
[----:B------:R-:W-:Y:S01]  /*2bd0*/  LOP3.LUT R11, R8, 0xf2, RZ, 0xfc, !PT ;  /* 0x000000f2080b7812 */ /* 0x000fe200078efcff */
[--C-:B------:R-:W-:Y:S01]  /*2be0*/  @!P2 IMAD.IADD R13, R13, 0x1, -R0.reuse ;  /* 0x000000010d0da824 */ /* 0x100fe200078e0a00 */
[C---:B------:R-:W-:Y:S01]  /*2bf0*/  ISETP.GT.U32.AND P1, PT, R0.reuse, R15, PT ;  /* 0x0000000f0000720c */ /* 0x040fe20003f24070 */
[----:B------:R-:W-:Y:S01]  /*2c00*/  @!P3 IMAD.IADD R17, R17, 0x1, -R0 ;  /* 0x000000011111b824 */ /* 0x000fe200078e0a00 */
[----:B------:R-:W-:Y:S01]  /*2c10*/  ISETP.GT.U32.AND P2, PT, R0, R19, PT ;  /* 0x000000130000720c */ /* 0x000fe20003f44070 */
[----:B------:R-:W-:Y:S01]  /*2c20*/  IMAD.HI.U32 R12, R10, R25, RZ ;  /* 0x000000190a0c7227 */ /* 0x000fe200078e00ff */
[----:B------:R-:W-:Y:S01]  /*2c30*/  ISETP.GT.U32.AND P3, PT, R0, R21, PT ;  /* 0x000000150000720c */ /* 0x000fe20003f64070 */
[----:B------:R-:W-:Y:S01]  /*2c40*/  ULDC UR42, c[0x0][0x238] ;  /* 0x00008e00002a7ab9 */ /* 0x000fe20000000800 */
[----:B------:R-:W-:Y:S01]  /*2c50*/  LOP3.LUT R38, R8, 0x4, RZ, 0xfc, !PT ;  /* 0x0000000408267812 */ /* 0x000fe200078efcff */
[----:B------:R-:W-:Y:S01]  /*2c60*/  IMAD.MOV R12, RZ, RZ, -R12 ;  /* 0x000000ffff0c7224 */ /* 0x000fe200078e0a0c */
[----:B------:R-:W-:Y:S01]  /*2c70*/  IABS R139, R36 ;  /* 0x00000024008b7213 */ /* 0x000fe20000000000 */
[----:B------:R-:W-:Y:S01]  /*2c80*/  @!P6 IMAD.MOV R9, RZ, RZ, -R9 ;  /* 0x000000ffff09e224 */ /* 0x000fe200078e0a09 */
[----:B------:R-:W-:Y:S01]  /*2c90*/  ISETP.GE.AND P6, PT, R14, RZ, PT ;  /* 0x000000ff0e00720c */ /* 0x000fe20003fc6270 */
[----:B------:R-:W-:Y:S01]  /*2ca0*/  IMAD R23, R0, R12, R25 ;  /* 0x0000000c00177224 */ /* 0x000fe200078e0219 */
[C---:B------:R-:W-:Y:S01]  /*2cb0*/  LOP3.LUT R12, R8.reuse, 0xf0, RZ, 0xfc, !PT ;  /* 0x000000f0080c7812 */ /* 0x040fe200078efcff */
[--C-:B------:R-:W-:Y:S01]  /*2cc0*/  @!P1 IMAD.IADD R15, R15, 0x1, -R0.reuse ;  /* 0x000000010f0f9824 */ /* 0x100fe200078e0a00 */
[----:B------:R-:W-:Y:S01]  /*2cd0*/  IABS R25, R11 ;  /* 0x0000000b00197213 */ /* 0x000fe20000000000 */
[--C-:B------:R-:W-:Y:S01]  /*2ce0*/  @!P2 IMAD.IADD R19, R19, 0x1, -R0.reuse ;  /* 0x000000011313a824 */ /* 0x100fe200078e0a00 */
[----:B------:R-:W-:Y:S01]  /*2cf0*/  IABS R27, R12 ;  /* 0x0000000c001b7213 */ /* 0x000fe20000000000 */
[----:B------:R-:W-:Y:S01]  /*2d00*/  @!P3 IMAD.IADD R21, R21, 0x1, -R0 ;  /* 0x000000011515b824 */ /* 0x000fe200078e0a00 */
[----:B------:R-:W-:Y:S01]  /*2d10*/  LOP3.LUT R14, R8, 0xee, RZ, 0xfc, !PT ;  /* 0x000000ee080e7812 */ /* 0x000fe200078efcff */
[----:B------:R-:W-:Y:S01]  /*2d20*/  @!P4 IMAD.MOV R15, RZ, RZ, -R15 ;  /* 0x000000ffff0fc224 */ /* 0x000fe200078e0a0f */
[----:B------:R-:W-:Y:S01]  /*2d30*/  ISETP.GT.U32.AND P2, PT, R0, R19, PT ;  /* 0x000000130000720c */ /* 0x000fe20003f44070 */
[----:B------:R-:W-:Y:S01]  /*2d40*/  @!P0 IMAD.MOV R17, RZ, RZ, -R17 ;  /* 0x000000ffff118224 */ /* 0x000fe200078e0a11 */
[----:B------:R-:W-:Y:S01]  /*2d50*/  ISETP.GE.AND P4, PT, R11, RZ, PT ;  /* 0x000000ff0b00720c */ /* 0x000fe20003f86270 */
[----:B------:R-:W-:Y:S01]  /*2d60*/  IMAD.HI.U32 R11, R10, R25, RZ ;  /* 0x000000190a0b7227 */ /* 0x000fe200078e00ff */
[----:B------:R-:W-:Y:S01]  /*2d70*/  ISETP.GT.U32.AND P3, PT, R0, R21, PT ;  /* 0x000000150000720c */ /* 0x000fe20003f64070 */
[----:B------:R-:W-:Y:S01]  /*2d80*/  UIMAD UR42, UR42, 0x21, URZ ;  /* 0x000000212a2a78a4 */ /* 0x000fe2000f8e023f */
[----:B------:R-:W-:Y:S01]  /*2d90*/  ISETP.GE.AND P0, PT, R12, RZ, PT ;  /* 0x000000ff0c00720c */ /* 0x000fe20003f06270 */
[----:B------:R-:W-:Y:S01]  /*2da0*/  IMAD.HI.U32 R12, R10, R27, RZ ;  /* 0x0000001b0a0c7227 */ /* 0x000fe200078e00ff */
[----:B------:R-:W-:Y:S01]  /*2db0*/  IABS R37, R14 ;  /* 0x0000000e00257213 */ /* 0x000fe20000000000 */
[----:B------:R-:W-:Y:S01]  /*2dc0*/  ULDC UR44, c[0x0][0x238] ;  /* 0x00008e00002c7ab9 */ /* 0x000fe20000000800 */
[----:B------:R-:W-:Y:S01]  /*2dd0*/  ISETP.GE.AND P1, PT, R18, RZ, PT ;  /* 0x000000ff1200720c */ /* 0x000fe20003f26270 */
[----:B------:R-:W-:Y:S01]  /*2de0*/  IMAD.MOV R11, RZ, RZ, -R11 ;  /* 0x000000ffff0b7224 */ /* 0x000fe200078e0a0b */
[----:B------:R-:W-:Y:S01]  /*2df0*/  LOP3.LUT R18, R8, 0xea, RZ, 0xfc, !PT ;  /* 0x000000ea08127812 */ /* 0x000fe200078efcff */
[----:B------:R-:W-:Y:S01]  /*2e00*/  IMAD.MOV R12, RZ, RZ, -R12 ;  /* 0x000000ffff0c7224 */ /* 0x000fe200078e0a0c */
[----:B------:R-:W-:Y:S01]  /*2e10*/  IABS R135, R38 ;  /* 0x0000002600877213 */ /* 0x000fe20000000000 */
[C---:B------:R-:W-:Y:S01]  /*2e20*/  IMAD R25, R0.reuse, R11, R25 ;  /* 0x0000000b00197224 */ /* 0x040fe200078e0219 */
[----:B------:R-:W-:Y:S01]  /*2e30*/  IABS R35, R18 ;  /* 0x0000001200237213 */ /* 0x000fe20000000000 */
[--C-:B------:R-:W-:Y:S01]  /*2e40*/  @!P2 IMAD.IADD R19, R19, 0x1, -R0.reuse ;  /* 0x000000011313a824 */ /* 0x100fe200078e0a00 */
[C---:B------:R-:W-:Y:S01]  /*2e50*/  ISETP.GT.U32.AND P2, PT, R0.reuse, R23, PT ;  /* 0x000000170000720c */ /* 0x040fe20003f44070 */
[C---:B------:R-:W-:Y:S01]  /*2e60*/  IMAD R27, R0.reuse, R12, R27 ;  /* 0x0000000c001b7224 */ /* 0x040fe200078e021b */
[----:B------:R-:W-:Y:S01]  /*2e70*/  USHF.L.U32 UR44, UR44, 0x5, URZ ;  /* 0x000000052c2c7899 */ /* 0x000fe2000800063f */
[--C-:B------:R-:W-:Y:S01]  /*2e80*/  @!P3 IMAD.IADD R21, R21, 0x1, -R0.reuse ;  /* 0x000000011515b824 */ /* 0x100fe200078e0a00 */
[C---:B------:R-:W-:Y:S01]  /*2e90*/  ISETP.GT.U32.AND P3, PT, R0.reuse, R25, PT ;  /* 0x000000190000720c */ /* 0x040fe20003f64070 */
[----:B------:R-:W-:Y:S01]  /*2ea0*/  @!P6 IMAD.MOV R19, RZ, RZ, -R19 ;  /* 0x000000ffff13e224 */ /* 0x000fe200078e0a13 */
[----:B------:R-:W-:Y:S01]  /*2eb0*/  ISETP.GT.U32.AND P6, PT, R0, R27, PT ;  /* 0x0000001b0000720c */ /* 0x000fe20003fc4070 */
[----:B------:R-:W-:Y:S01]  /*2ec0*/  @!P5 IMAD.MOV R13, RZ, RZ, -R13 ;  /* 0x000000ffff0dd224 */ /* 0x000fe200078e0a0d */
[----:B------:R-:W-:Y:S01]  /*2ed0*/  ISETP.GE.AND P5, PT, R16, RZ, PT ;  /* 0x000000ff1000720c */ /* 0x000fe20003fa6270 */
[----:B------:R-:W-:Y:S01]  /*2ee0*/  IMAD.HI.U32 R11, R10, R37, RZ ;  /* 0x000000250a0b7227 */ /* 0x000fe200078e00ff */
[----:B------:R-:W-:Y:S01]  /*2ef0*/  LOP3.LUT R16, R8, 0xec, RZ, 0xfc, !PT ;  /* 0x000000ec08107812 */ /* 0x000fe200078efcff */
[----:B------:R-:W-:Y:S01]  /*2f00*/  ULDC UR46, c[0x0][0x238] ;  /* 0x00008e00002e7ab9 */ /* 0x000fe20000000800 */
[----:B------:R-:W-:Y:S01]  /*2f10*/  ULDC UR48, c[0x0][0x238] ;  /* 0x00008e0000307ab9 */ /* 0x000fe20000000800 */
[--C-:B------:R-:W-:Y:S01]  /*2f20*/  @!P2 IMAD.IADD R23, R23, 0x1, -R0.reuse ;  /* 0x000000011717a824 */ /* 0x100fe200078e0a00 */
[----:B------:R-:W-:Y:S01]  /*2f30*/  IABS R31, R16 ;  /* 0x00000010001f7213 */ /* 0x000fe20000000000 */
[----:B------:R-:W-:Y:S01]  /*2f40*/  IMAD.MOV R11, RZ, RZ, -R11 ;  /* 0x000000ffff0b7224 */ /* 0x000fe200078e0a0b */
[----:B------:R-:W-:Y:S01]  /*2f50*/  UIMAD UR46, UR46, 0x1f, URZ ;  /* 0x0000001f2e2e78a4 */ /* 0x000fe2000f8e023f */
[--C-:B------:R-:W-:Y:S01]  /*2f60*/  @!P3 IMAD.IADD R25, R25, 0x1, -R0.reuse ;  /* 0x000000011919b824 */ /* 0x100fe200078e0a00 */
[----:B------:R-:W-:Y:S01]  /*2f70*/  ISETP.GT.U32.AND P2, PT, R0, R23, PT ;  /* 0x000000170000720c */ /* 0x000fe20003f44070 */
[----:B------:R-:W-:Y:S01]  /*2f80*/  @!P6 IMAD.IADD R27, R27, 0x1, -R0 ;  /* 0x000000011b1be824 */ /* 0x000fe200078e0a00 */
[----:B------:R-:W-:Y:S01]  /*2f90*/  UIMAD UR48, UR48, 0x1e, URZ ;  /* 0x0000001e303078a4 */ /* 0x000fe2000f8e023f */
[----:B------:R-:W-:Y:S01]  /*2fa0*/  IMAD.HI.U32 R12, R10, R31, RZ ;  /* 0x0000001f0a0c7227 */ /* 0x000fe200078e00ff */
[C---:B------:R-:W-:Y:S01]  /*2fb0*/  ISETP.GT.U32.AND P3, PT, R0.reuse, R25, PT ;  /* 0x000000190000720c */ /* 0x040fe20003f64070 */
[----:B------:R-:W-:Y:S01]  /*2fc0*/  ULDC UR50, c[0x0][0x238] ;  /* 0x00008e0000327ab9 */ /* 0x000fe20000000800 */
[C---:B------:R-:W-:Y:S01]  /*2fd0*/  ISETP.GT.U32.AND P6, PT, R0.reuse, R27, PT ;  /* 0x0000001b0000720c */ /* 0x040fe20003fc4070 */
[----:B------:R-:W-:Y:S01]  /*2fe0*/  IMAD.MOV R12, RZ, RZ, -R12 ;  /* 0x000000ffff0c7224 */ /* 0x000fe200078e0a0c */
[----:B------:R-:W-:Y:S01]  /*2ff0*/  UIMAD UR50, UR50, 0x1d, URZ ;  /* 0x0000001d323278a4 */ /* 0x000fe2000f8e023f */
[C---:B------:R-:W-:Y:S01]  /*3000*/  IMAD R37, R0.reuse, R11, R37 ;  /* 0x0000000b00257224 */ /* 0x040fe200078e0225 */
[----:B------:R-:W-:Y:S01]  /*3010*/  ULDC UR52, c[0x0][0x238] ;  /* 0x00008e0000347ab9 */ /* 0x000fe20000000800 */
[----:B------:R-:W-:Y:S01]  /*3020*/  IMAD R31, R0, R12, R31 ;  /* 0x0000000c001f7224 */ /* 0x000fe200078e021f */
[----:B------:R-:W-:Y:S01]  /*3030*/  UIMAD UR52, UR52, 0x1c, URZ ;  /* 0x0000001c343478a4 */ /* 0x000fe2000f8e023f */
[----:B------:R-:W-:Y:S01]  /*3040*/  IMAD.HI.U32 R11, R10, R35, RZ ;  /* 0x000000230a0b7227 */ /* 0x000fe200078e00ff */
[----:B------:R-:W-:Y:S01]  /*3050*/  ULDC UR54, c[0x0][0x238] ;  /* 0x00008e0000367ab9 */ /* 0x000fe20000000800 */
[----:B------:R-:W-:Y:S01]  /*3060*/  ULDC UR56, c[0x0][0x238] ;  /* 0x00008e0000387ab9 */ /* 0x000fe20000000800 */
[----:B------:R-:W-:Y:S01]  /*3070*/  UIMAD UR54, UR54, 0x1b, URZ ;  /* 0x0000001b363678a4 */ /* 0x000fe2000f8e023f */
[--C-:B------:R-:W-:Y:S01]  /*3080*/  @!P3 IMAD.IADD R25, R25, 0x1, -R0.reuse ;  /* 0x000000011919b824 */ /* 0x100fe200078e0a00 */
[----:B------:R-:W-:Y:S01]  /*3090*/  ISETP.GT.U32.AND P3, PT, R0, R37, PT ;  /* 0x000000250000720c */ /* 0x000fe20003f64070 */
[----:B------:R-:W-:Y:S01]  /*30a0*/  @!P5 IMAD.MOV R21, RZ, RZ, -R21 ;  /* 0x000000ffff15d224 */ /* 0x000fe200078e0a15 */
[----:B------:R-:W-:Y:S01]  /*30b0*/  ISETP.GE.AND P5, PT, R14, RZ, PT ;  /* 0x000000ff0e00720c */ /* 0x000fe20003fa6270 */
[--C-:B------:R-:W-:Y:S01]  /*30c0*/  @!P6 IMAD.IADD R27, R27, 0x1, -R0.reuse ;  /* 0x000000011b1be824 */ /* 0x100fe200078e0a00 */
[----:B------:R-:W-:Y:S01]  /*30d0*/  ISETP.GT.U32.AND P6, PT, R0, R31, PT ;  /* 0x0000001f0000720c */ /* 0x000fe20003fc4070 */
[----:B------:R-:W-:Y:S01]  /*30e0*/  IMAD.MOV R14, RZ, RZ, -R11 ;  /* 0x000000ffff0e7224 */ /* 0x000fe200078e0a0b */
[----:B------:R-:W-:Y:S01]  /*30f0*/  UIMAD UR56, UR56, 0x1a, URZ ;  /* 0x0000001a383878a4 */ /* 0x000fe2000f8e023f */
[----:B------:R-:W-:Y:S01]  /*3100*/  IMAD.HI.U32 R11, R10, R33, RZ ;  /* 0x000000210a0b7227 */ /* 0x000fe200078e00ff */
[----:B------:R-:W-:Y:S01]  /*3110*/  ULDC UR27, c[0x0][0x238] ;  /* 0x00008e00001b7ab9 */ /* 0x000fe20000000800 */
[----:B------:R-:W-:Y:S01]  /*3120*/  ULDC UR5, c[0x0][0x238] ;  /* 0x00008e0000057ab9 */ /* 0x000fe20000000800 */
[----:B------:R-:W-:Y:S01]  /*3130*/  UIMAD UR27, UR27, 0x19, URZ ;  /* 0x000000191b1b78a4 */ /* 0x000fe2000f8e023f */
[--C-:B------:R-:W-:Y:S01]  /*3140*/  @!P2 IMAD.IADD R23, R23, 0x1, -R0.reuse ;  /* 0x000000011717a824 */ /* 0x100fe200078e0a00 */
[----:B------:R-:W-:Y:S01]  /*3150*/  ISETP.GE.AND P2, PT, R16, RZ, PT ;  /* 0x000000ff1000720c */ /* 0x000fe20003f46270 */
[C---:B------:R-:W-:Y:S01]  /*3160*/  IMAD R35, R0.reuse, R14, R35 ;  /* 0x0000000e00237224 */ /* 0x040fe200078e0223 */
[----:B------:R-:W-:Y:S01]  /*3170*/  UIMAD UR5, UR5, 0x18, URZ ;  /* 0x00000018050578a4 */ /* 0x000fe2000f8e023f */
[----:B------:R-:W-:Y:S01]  /*3180*/  IMAD.MOV R16, RZ, RZ, -R11 ;  /* 0x000000ffff107224 */ /* 0x000fe200078e0a0b */
[----:B------:R-:W-:Y:S01]  /*3190*/  ULDC UR26, c[0x0][0x238] ;  /* 0x00008e00001a7ab9 */ /* 0x000fe20000000800 */
[--C-:B------:R-:W-:Y:S01]  /*31a0*/  @!P3 IMAD.IADD R37, R37, 0x1, -R0.reuse ;  /* 0x000000012525b824 */ /* 0x100fe200078e0a00 */
[C---:B------:R-:W-:Y:S01]  /*31b0*/  ISETP.GT.U32.AND P3, PT, R0.reuse, R35, PT ;  /* 0x000000230000720c */ /* 0x040fe20003f64070 */
[----:B------:R-:W-:Y:S01]  /*31c0*/  IMAD R33, R0, R16, R33 ;  /* 0x0000001000217224 */ /* 0x000fe200078e0221 */
[----:B------:R-:W-:Y:S01]  /*31d0*/  LOP3.LUT R16, R8, 0xde, RZ, 0xfc, !PT ;  /* 0x000000de08107812 */ /* 0x000fe200078efcff */
[----:B------:R-:W-:Y:S01]  /*31e0*/  @!P6 IMAD.IADD R31, R31, 0x1, -R0 ;  /* 0x000000011f1fe824 */ /* 0x000fe200078e0a00 */
[----:B------:R-:W-:Y:S01]  /*31f0*/  UIMAD UR26, UR26, 0x17, URZ ;  /* 0x000000171a1a78a4 */ /* 0x000fe2000f8e023f */
[----:B------:R-:W-:Y:S01]  /*3200*/  IMAD.HI.U32 R12, R10, R29, RZ ;  /* 0x0000001d0a0c7227 */ /* 0x000fe200078e00ff */
[----:B------:R-:W-:Y:S01]  /*3210*/  ISETP.GT.U32.AND P6, PT, R0, R33, PT ;  /* 0x000000210000720c */ /* 0x000fe20003fc4070 */
[----:B------:R-:W-:Y:S01]  /*3220*/  ULDC UR30, c[0x0][0x238] ;  /* 0x00008e00001e7ab9 */ /* 0x000fe20000000800 */
[----:B------:R-:W-:Y:S01]  /*3230*/  IABS R45, R16 ;  /* 0x00000010002d7213 */ /* 0x000fe20000000000 */
[----:B------:R-:W-:Y:S01]  /*3240*/  IMAD.MOV R12, RZ, RZ, -R12 ;  /* 0x000000ffff0c7224 */ /* 0x000fe200078e0a0c */
[----:B------:R-:W-:Y:S01]  /*3250*/  UIMAD UR30, UR30, 0x16, URZ ;  /* 0x000000161e1e78a4 */ /* 0x000fe2000f8e023f */
[----:B------:R-:W-:Y:S01]  /*3260*/  IMAD.HI.U32 R11, R10, R41, RZ ;  /* 0x000000290a0b7227 */ /* 0x000fe200078e00ff */
[----:B------:R-:W-:Y:S01]  /*3270*/  ULDC UR14, c[0x0][0x238] ;  /* 0x00008e00000e7ab9 */ /* 0x000fe20000000800 */
[----:B------:R-:W-:Y:S01]  /*3280*/  ULDC UR12, c[0x0][0x238] ;  /* 0x00008e00000c7ab9 */ /* 0x000fe20000000800 */
[----:B------:R-:W-:Y:S01]  /*3290*/  UIMAD UR14, UR14, 0x15, URZ ;  /* 0x000000150e0e78a4 */ /* 0x000fe2000f8e023f */
[--C-:B------:R-:W-:Y:S01]  /*32a0*/  @!P3 IMAD.IADD R35, R35, 0x1, -R0.reuse ;  /* 0x000000012323b824 */ /* 0x100fe200078e0a00 */
[C---:B------:R-:W-:Y:S01]  /*32b0*/  ISETP.GT.U32.AND P3, PT, R0.reuse, R37, PT ;  /* 0x000000250000720c */ /* 0x040fe20003f64070 */
[C---:B------:R-:W-:Y:S01]  /*32c0*/  IMAD R29, R0.reuse, R12, R29 ;  /* 0x0000000c001d7224 */ /* 0x040fe200078e021d */
[----:B------:R-:W-:Y:S01]  /*32d0*/  UIMAD UR12, UR12, 0x14, URZ ;  /* 0x000000140c0c78a4 */ /* 0x000fe2000f8e023f */
[----:B------:R-:W-:Y:S01]  /*32e0*/  @!P6 IMAD.IADD R33, R33, 0x1, -R0 ;  /* 0x000000012121e824 */ /* 0x000fe200078e0a00 */
[C---:B------:R-:W-:Y:S01]  /*32f0*/  ISETP.GT.U32.AND P6, PT, R0.reuse, R35, PT ;  /* 0x000000230000720c */ /* 0x040fe20003fc4070 */
[----:B------:R-:W-:Y:S01]  /*3300*/  @!P0 IMAD.MOV R27, RZ, RZ, -R27 ;  /* 0x000000ffff1b8224 */ /* 0x000fe200078e0a1b */
[C---:B------:R-:W-:Y:S01]  /*3310*/  ISETP.GT.U32.AND P0, PT, R0.reuse, R29, PT ;  /* 0x0000001d0000720c */ /* 0x040fe20003f04070 */
[----:B------:R-:W-:Y:S01]  /*3320*/  IMAD.MOV R11, RZ, RZ, -R11 ;  /* 0x000000ffff0b7224 */ /* 0x000fe200078e0a0b */
[----:B------:R-:W-:Y:S01]  /*3330*/  ULDC UR13, c[0x0][0x238] ;  /* 0x00008e00000d7ab9 */ /* 0x000fe20000000800 */
[----:B------:R-:W-:Y:S01]  /*3340*/  @!P4 IMAD.MOV R25, RZ, RZ, -R25 ;  /* 0x000000ffff19c224 */ /* 0x000fe200078e0a19 */
[----:B------:R-:W-:Y:S01]  /*3350*/  ISETP.GT.U32.AND P4, PT, R0, R33, PT ;  /* 0x000000210000720c */ /* 0x000fe20003f84070 */
[----:B------:R-:W-:Y:S01]  /*3360*/  IMAD.HI.U32 R14, R10, R39, RZ ;  /* 0x000000270a0e7227 */ /* 0x000fe200078e00ff */
[----:B------:R-:W-:Y:S01]  /*3370*/  UIMAD UR13, UR13, 0x13, URZ ;  /* 0x000000130d0d78a4 */ /* 0x000fe2000f8e023f */
[----:B------:R-:W-:-:S02]  /*3380*/  ULDC UR16, c[0x0][0x238] ;  /* 0x00008e0000107ab9 */ /* 0x000fc40000000800 */
[C---:B------:R-:W-:Y:S01]  /*3390*/  IMAD R41, R0.reuse, R11, R41 ;  /* 0x0000000b00297224 */ /* 0x040fe200078e0229 */
[----:B------:R-:W-:Y:S01]  /*33a0*/  UIMAD UR16, UR16, 0x12, URZ ;  /* 0x00000012101078a4 */ /* 0x000fe2000f8e023f */
[----:B------:R-:W-:Y:S01]  /*33b0*/  @!P1 IMAD.MOV R23, RZ, RZ, -R23 ;  /* 0x000000ffff179224 */ /* 0x000fe200078e0a17 */
[C---:B------:R-:W-:Y:S01]  /*33c0*/  ISETP.GT.U32.AND P1, PT, R0.reuse, R31, PT ;  /* 0x0000001f0000720c */ /* 0x040fe20003f24070 */
[----:B------:R-:W-:Y:S01]  /*33d0*/  IMAD.MOV R14, RZ, RZ, -R14 ;  /* 0x000000ffff0e7224 */ /* 0x000fe200078e0a0e */
[----:B------:R-:W-:Y:S01]  /*33e0*/  ULDC UR17, c[0x0][0x238] ;  /* 0x00008e0000117ab9 */ /* 0x000fe20000000800 */
[--C-:B------:R-:W-:Y:S01]  /*33f0*/  @!P6 IMAD.IADD R35, R35, 0x1, -R0.reuse ;  /* 0x000000012323e824 */ /* 0x100fe200078e0a00 */
[C---:B------:R-:W-:Y:S01]  /*3400*/  ISETP.GT.U32.AND P6, PT, R0.reuse, R41, PT ;  /* 0x000000290000720c */ /* 0x040fe20003fc4070 */
[----:B------:R-:W-:Y:S01]  /*3410*/  IMAD R39, R0, R14, R39 ;  /* 0x0000000e00277224 */ /* 0x000fe200078e0227 */
[----:B------:R-:W-:Y:S01]  /*3420*/  LOP3.LUT R14, R8, 0xe0, RZ, 0xfc, !PT ;  /* 0x000000e0080e7812 */ /* 0x000fe200078efcff */
[--C-:B------:R-:W-:Y:S01]  /*3430*/  @!P3 IMAD.IADD R37, R37, 0x1, -R0.reuse ;  /* 0x000000012525b824 */ /* 0x100fe200078e0a00 */
[----:B------:R-:W-:Y:S01]  /*3440*/  UIMAD UR17, UR17, 0x11, URZ ;  /* 0x00000011111178a4 */ /* 0x000fe2000f8e023f */
[--C-:B------:R-:W-:Y:S01]  /*3450*/  @!P0 IMAD.IADD R29, R29, 0x1, -R0.reuse ;  /* 0x000000011d1d8824 */ /* 0x100fe200078e0a00 */
[----:B------:R-:W-:Y:S01]  /*3460*/  IABS R43, R14 ;  /* 0x0000000e002b7213 */ /* 0x000fe20000000000 */
[----:B------:R-:W-:Y:S01]  /*3470*/  IMAD.HI.U32 R12, R10, R45, RZ ;  /* 0x0000002d0a0c7227 */ /* 0x000fe200078e00ff */
[----:B------:R-:W-:Y:S01]  /*3480*/  ISETP.GT.U32.AND P3, PT, R0, R39, PT ;  /* 0x000000270000720c */ /* 0x000fe20003f64070 */
[----:B------:R-:W-:Y:S01]  /*3490*/  ULDC UR18, c[0x0][0x238] ;  /* 0x00008e0000127ab9 */ /* 0x000fe20000000800 */
[----:B------:R-:W-:Y:S01]  /*34a0*/  ISETP.GE.AND P0, PT, R22, RZ, PT ;  /* 0x000000ff1600720c */ /* 0x000fe20003f06270 */
[----:B------:R-:W-:Y:S01]  /*34b0*/  @!P4 IMAD.IADD R33, R33, 0x1, -R0 ;  /* 0x000000012121c824 */ /* 0x000fe200078e0a00 */
[----:B------:R-:W-:Y:S01]  /*34c0*/  ISETP.GE.AND P4, PT, R20, RZ, PT ;  /* 0x000000ff1400720c */ /* 0x000fe20003f86270 */
[----:B------:R-:W-:Y:S01]  /*34d0*/  @!P5 IMAD.MOV R37, RZ, RZ, -R37 ;  /* 0x000000ffff25d224 */ /* 0x000fe200078e0a25 */
[----:B------:R-:W-:Y:S01]  /*34e0*/  ISETP.GT.U32.AND P5, PT, R0, R29, PT ;  /* 0x0000001d0000720c */ /* 0x000fe20003fa4070 */
[----:B------:R-:W-:Y:S01]  /*34f0*/  IMAD.MOV R12, RZ, RZ, -R12 ;  /* 0x000000ffff0c7224 */ /* 0x000fe200078e0a0c */
[----:B------:R-:W-:Y:S01]  /*3500*/  LOP3.LUT R20, R8, 0xcc, RZ, 0xfc, !PT ;  /* 0x000000cc08147812 */ /* 0x000fe200078efcff */
[--C-:B------:R-:W-:Y:S01]  /*3510*/  @!P1 IMAD.IADD R31, R31, 0x1, -R0.reuse ;  /* 0x000000011f1f9824 */ /* 0x100fe200078e0a00 */
[----:B------:R-:W-:Y:S01]  /*3520*/  ISETP.GE.AND P1, PT, R18, RZ, PT ;  /* 0x000000ff1200720c */ /* 0x000fe20003f26270 */
[----:B------:R-:W-:Y:S01]  /*3530*/  IMAD.HI.U32 R11, R10, R43, RZ ;  /* 0x0000002b0a0b7227 */ /* 0x000fe200078e00ff */
[----:B------:R-:W-:Y:S01]  /*3540*/  LOP3.LUT R18, R8, 0xda, RZ, 0xfc, !PT ;  /* 0x000000da08127812 */ /* 0x000fe200078efcff */
[----:B------:R-:W-:Y:S01]  /*3550*/  USHF.L.U32 UR18, UR18, 0x4, URZ ;  /* 0x0000000412127899 */ /* 0x000fe2000800063f */
[----:B------:R-:W-:Y:S01]  /*3560*/  IABS R63, R20 ;  /* 0x00000014003f7213 */ /* 0x000fe20000000000 */
[----:B------:R-:W-:Y:S01]  /*3570*/  IMAD R45, R0, R12, R45 ;  /* 0x0000000c002d7224 */ /* 0x000fe200078e022d */
[----:B------:R-:W-:Y:S01]  /*3580*/  LOP3.LUT R12, R8, 0xdc, RZ, 0xfc, !PT ;  /* 0x000000dc080c7812 */ /* 0x000fe200078efcff */
[--C-:B------:R-:W-:Y:S01]  /*3590*/  @!P6 IMAD.IADD R41, R41, 0x1, -R0.reuse ;  /* 0x000000012929e824 */ /* 0x100fe200078e0a00 */
[----:B------:R-:W-:Y:S01]  /*35a0*/  IABS R47, R18 ;  /* 0x00000012002f7213 */ /* 0x000fe20000000000 */
[----:B------:R-:W-:Y:S01]  /*35b0*/  IMAD.MOV R11, RZ, RZ, -R11 ;  /* 0x000000ffff0b7224 */ /* 0x000fe200078e0a0b */
[----:B------:R-:W-:Y:S01]  /*35c0*/  IABS R49, R12 ;  /* 0x0000000c00317213 */ /* 0x000fe20000000000 */
[----:B------:R-:W-:Y:S01]  /*35d0*/  @!P4 IMAD.MOV R33, RZ, RZ, -R33 ;  /* 0x000000ffff21c224 */ /* 0x000fe200078e0a21 */
[C---:B------:R-:W-:Y:S01]  /*35e0*/  ISETP.GT.U32.AND P6, PT, R0.reuse, R41, PT ;  /* 0x000000290000720c */ /* 0x040fe20003fc4070 */
[----:B------:R-:W-:Y:S01]  /*35f0*/  IMAD R43, R0, R11, R43 ;  /* 0x0000000b002b7224 */ /* 0x000fe200078e022b */
[----:B------:R-:W-:Y:S01]  /*3600*/  ISETP.GE.AND P4, PT, R26, RZ, PT ;  /* 0x000000ff1a00720c */ /* 0x000fe20003f86270 */
[--C-:B------:R-:W-:Y:S01]  /*3610*/  @!P5 IMAD.IADD R29, R29, 0x1, -R0.reuse ;  /* 0x000000011d1dd824 */ /* 0x100fe200078e0a00 */
[----:B------:R-:W-:Y:S01]  /*3620*/  ISETP.GT.U32.AND P5, PT, R0, R45, PT ;  /* 0x0000002d0000720c */ /* 0x000fe20003fa4070 */
[----:B------:R-:W-:Y:S01]  /*3630*/  IMAD.HI.U32 R11, R10, R49, RZ ;  /* 0x000000310a0b7227 */ /* 0x000fe200078e00ff */
[C---:B------:R-:W-:Y:S01]  /*3640*/  LOP3.LUT R22, R8.reuse, 0xb8, RZ, 0xfc, !PT ;  /* 0x000000b808167812 */ /* 0x040fe200078efcff */
[----:B------:R-:W-:Y:S01]  /*3650*/  ULDC UR19, c[0x0][0x238] ;  /* 0x00008e0000137ab9 */ /* 0x000fe20000000800 */
[----:B------:R-:W-:Y:S01]  /*3660*/  LOP3.LUT R26, R8, 0x50, RZ, 0xfc, !PT ;  /* 0x00000050081a7812 */ /* 0x000fe200078efcff */
[----:B------:R-:W-:Y:S01]  /*3670*/  @!P1 IMAD.MOV R35, RZ, RZ, -R35 ;  /* 0x000000ffff239224 */ /* 0x000fe200078e0a23 */
[----:B------:R-:W-:Y:S01]  /*3680*/  ISETP.GT.U32.AND P1, PT, R0, R43, PT ;  /* 0x0000002b0000720c */ /* 0x000fe20003f24070 */
[----:B------:R-:W-:Y:S01]  /*3690*/  IMAD.MOV R11, RZ, RZ, -R11 ;  /* 0x000000ffff0b7224 */ /* 0x000fe200078e0a0b */
[----:B------:R-:W-:Y:S01]  /*36a0*/  IABS R83, R22 ;  /* 0x0000001600537213 */ /* 0x000fe20000000000 */
[--C-:B------:R-:W-:Y:S01]  /*36b0*/  @!P6 IMAD.IADD R41, R41, 0x1, -R0.reuse ;  /* 0x000000012929e824 */ /* 0x100fe200078e0a00 */
[----:B------:R-:W-:Y:S01]  /*36c0*/  ISETP.GE.AND P6, PT, R16, RZ, PT ;  /* 0x000000ff1000720c */ /* 0x000fe20003fc6270 */
[----:B------:R-:W-:Y:S01]  /*36d0*/  IMAD R49, R0, R11, R49 ;  /* 0x0000000b00317224 */ /* 0x000fe200078e0231 */
[C---:B------:R-:W-:Y:S01]  /*36e0*/  LOP3.LUT R11, R8.reuse, 0xd8, RZ, 0xfc, !PT ;  /* 0x000000d8080b7812 */ /* 0x040fe200078efcff */
[--C-:B------:R-:W-:Y:S01]  /*36f0*/  @!P5 IMAD.IADD R45, R45, 0x1, -R0.reuse ;  /* 0x000000012d2dd824 */ /* 0x100fe200078e0a00 */
[----:B------:R-:W-:Y:S01]  /*3700*/  LOP3.LUT R16, R8, 0xd4, RZ, 0xfc, !PT ;  /* 0x000000d408107812 */ /* 0x000fe200078efcff */
[----:B------:R-:W-:Y:S01]  /*3710*/  @!P4 IMAD.MOV R41, RZ, RZ, -R41 ;  /* 0x000000ffff29c224 */ /* 0x000fe200078e0a29 */
[C---:B------:R-:W-:Y:S01]  /*3720*/  ISETP.GT.U32.AND P4, PT, R0.reuse, R49, PT ;  /* 0x000000310000720c */ /* 0x040fe20003f84070 */
[--C-:B------:R-:W-:Y:S01]  /*3730*/  @!P3 IMAD.IADD R39, R39, 0x1, -R0.reuse ;  /* 0x000000012727b824 */ /* 0x100fe200078e0a00 */
[----:B------:R-:W-:Y:S01]  /*3740*/  ISETP.GT.U32.AND P5, PT, R0, R45, PT ;  /* 0x0000002d0000720c */ /* 0x000fe20003fa4070 */
[----:B------:R-:W-:Y:S01]  /*3750*/  @!P1 IMAD.IADD R43, R43, 0x1, -R0 ;  /* 0x000000012b2b9824 */ /* 0x000fe200078e0a00 */
[----:B------:R-:W-:Y:S01]  /*3760*/  ISETP.GE.AND P1, PT, R12, RZ, PT ;  /* 0x000000ff0c00720c */ /* 0x000fe20003f26270 */
[----:B------:R-:W-:Y:S01]  /*3770*/  IMAD.HI.U32 R12, R10, R47, RZ ;  /* 0x0000002f0a0c7227 */ /* 0x000fe200078e00ff */
[----:B------:R-:W-:Y:S01]  /*3780*/  IABS R51, R11 ;  /* 0x0000000b00337213 */ /* 0x000fe20000000000 */
[----:B------:R-:W-:Y:S01]  /*3790*/  UIMAD UR19, UR19, 0xf, URZ ;  /* 0x0000000f131378a4 */ /* 0x000fe2000f8e023f */
[----:B------:R-:W-:Y:S01]  /*37a0*/  IABS R53, R16 ;  /* 0x0000001000357213 */ /* 0x000fe20000000000 */
[----:B------:R-:W-:Y:S01]  /*37b0*/  @!P2 IMAD.MOV R31, RZ, RZ, -R31 ;  /* 0x000000ffff1fa224 */ /* 0x000fe200078e0a1f */
[C---:B------:R-:W-:Y:S01]  /*37c0*/  ISETP.GT.U32.AND P2, PT, R0.reuse, R39, PT ;  /* 0x000000270000720c */ /* 0x040fe20003f44070 */
[----:B------:R-:W-:Y:S01]  /*37d0*/  @!P0 IMAD.MOV R29, RZ, RZ, -R29 ;  /* 0x000000ffff1d8224 */ /* 0x000fe200078e0a1d */
[----:B------:R-:W-:Y:S01]  /*37e0*/  ISETP.GT.U32.AND P0, PT, R0, R43, PT ;  /* 0x0000002b0000720c */ /* 0x000fe20003f04070 */
[----:B------:R-:W-:Y:S01]  /*37f0*/  IMAD.MOV R12, RZ, RZ, -R12 ;  /* 0x000000ffff0c7224 */ /* 0x000fe200078e0a0c */
[----:B------:R-:W-:Y:S01]  /*3800*/  ISETP.GE.AND P3, PT, R24, RZ, PT ;  /* 0x000000ff1800720c */ /* 0x000fe20003f66270 */
[--C-:B------:R-:W-:Y:S01]  /*3810*/  @!P4 IMAD.IADD R49, R49, 0x1, -R0.reuse ;  /* 0x000000013131c824 */ /* 0x100fe200078e0a00 */
[----:B------:R-:W-:Y:S01]  /*3820*/  LOP3.LUT R24, R8, 0x70, RZ, 0xfc, !PT ;  /* 0x0000007008187812 */ /* 0x000fe200078efcff */
[----:B------:R-:W-:Y:S01]  /*3830*/  IMAD R47, R0, R12, R47 ;  /* 0x0000000c002f7224 */ /* 0x000fe200078e022f */
[----:B------:R-:W-:Y:S01]  /*3840*/  LOP3.LUT R12, R8, 0xd6, RZ, 0xfc, !PT ;  /* 0x000000d6080c7812 */ /* 0x000fe200078efcff */
[--C-:B------:R-:W-:Y:S01]  /*3850*/  @!P5 IMAD.IADD R45, R45, 0x1, -R0.reuse ;  /* 0x000000012d2dd824 */ /* 0x100fe200078e0a00 */
[----:B------:R-:W-:Y:S01]  /*3860*/  ISETP.GT.U32.AND P4, PT, R0, R49, PT ;  /* 0x000000310000720c */ /* 0x000fe20003f84070 */
[----:B------:R-:W-:Y:S01]  /*3870*/  IMAD R2, R2, UR24, RZ ;  /* 0x0000001802027c24 */ /* 0x000fe2000f8e02ff */
[----:B------:R-:W-:Y:S01]  /*3880*/  ISETP.GT.U32.AND P5, PT, R0, R47, PT ;  /* 0x0000002f0000720c */ /* 0x000fe20003fa4070 */
[--C-:B------:R-:W-:Y:S01]  /*3890*/  @!P2 IMAD.IADD R39, R39, 0x1, -R0.reuse ;  /* 0x000000012727a824 */ /* 0x100fe200078e0a00 */
[----:B------:R-:W-:Y:S01]  /*38a0*/  ISETP.GE.AND P2, PT, R14, RZ, PT ;  /* 0x000000ff0e00720c */ /* 0x000fe20003f46270 */
[----:B------:R-:W-:Y:S01]  /*38b0*/  @!P0 IMAD.IADD R43, R43, 0x1, -R0 ;  /* 0x000000012b2b8824 */ /* 0x000fe200078e0a00 */
[----:B------:R-:W-:Y:S01]  /*38c0*/  ISETP.GE.AND P0, PT, R11, RZ, PT ;  /* 0x000000ff0b00720c */ /* 0x000fe20003f06270 */
[C---:B------:R-:W-:Y:S01]  /*38d0*/  IMAD.HI.U32 R11, R10.reuse, R51, RZ ;  /* 0x000000330a0b7227 */ /* 0x040fe200078e00ff */
[----:B------:R-:W-:Y:S01]  /*38e0*/  IABS R55, R12 ;  /* 0x0000000c00377213 */ /* 0x000fe20000000000 */
[----:B------:R-:W-:Y:S01]  /*38f0*/  ULDC UR20, c[0x0][0x238] ;  /* 0x00008e0000147ab9 */ /* 0x000fe20000000800 */
[----:B------:R-:W-:Y:S01]  /*3900*/  IABS R205, R24 ;  /* 0x0000001800cd7213 */ /* 0x000fe20000000000 */
[----:B------:R-:W-:Y:S01]  /*3910*/  IMAD.HI.U32 R14, R10, R53, RZ ;  /* 0x000000350a0e7227 */ /* 0x000fe200078e00ff */
[----:B------:R-:W-:Y:S01]  /*3920*/  IABS R239, R26 ;  /* 0x0000001a00ef7213 */ /* 0x000fe20000000000 */
[----:B------:R-:W-:-:S02]  /*3930*/  UIMAD UR20, UR20, 0xe, URZ ;  /* 0x0000000e141478a4 */ /* 0x000fc4000f8e023f */
[----:B------:R-:W-:Y:S01]  /*3940*/  IMAD.MOV R11, RZ, RZ, -R11 ;  /* 0x000000ffff0b7224 */ /* 0x000fe200078e0a0b */
[----:B------:R-:W-:Y:S01]  /*3950*/  ULDC UR21, c[0x0][0x238] ;  /* 0x00008e0000157ab9 */ /* 0x000fe20000000800 */
[----:B------:R-:W-:Y:S01]  /*3960*/  IMAD.MOV R14, RZ, RZ, -R14 ;  /* 0x000000ffff0e7224 */ /* 0x000fe200078e0a0e */
[----:B------:R-:W-:Y:S01]  /*3970*/  UIMAD UR21, UR21, 0xd, URZ ;  /* 0x0000000d151578a4 */ /* 0x000fe2000f8e023f */
[--C-:B------:R-:W-:Y:S01]  /*3980*/  @!P5 IMAD.IADD R47, R47, 0x1, -R0.reuse ;  /* 0x000000012f2fd824 */ /* 0x100fe200078e0a00 */
[----:B------:R-:W-:Y:S01]  /*3990*/  ULDC UR22, c[0x0][0x238] ;  /* 0x00008e0000167ab9 */ /* 0x000fe20000000800 */
[C---:B------:R-:W-:Y:S01]  /*39a0*/  IMAD R51, R0.reuse, R11, R51 ;  /* 0x0000000b00337224 */ /* 0x040fe200078e0233 */
[----:B------:R-:W-:Y:S01]  /*39b0*/  UIMAD UR22, UR22, 0xc, URZ ;  /* 0x0000000c161678a4 */ /* 0x000fe2000f8e023f */
[----:B------:R-:W-:Y:S01]  /*39c0*/  @!P4 IMAD.IADD R49, R49, 0x1, -R0 ;  /* 0x000000013131c824 */ /* 0x000fe200078e0a00 */
[C---:B------:R-:W-:Y:S01]  /*39d0*/  ISETP.GT.U32.AND P5, PT, R0.reuse, R47, PT ;  /* 0x0000002f0000720c */ /* 0x040fe20003fa4070 */
[C---:B------:R-:W-:Y:S01]  /*39e0*/  IMAD R53, R0.reuse, R14, R53 ;  /* 0x0000000e00357224 */ /* 0x040fe200078e0235 */
[----:B------:R-:W-:Y:S01]  /*39f0*/  ISETP.GT.U32.AND P4, PT, R0, R51, PT ;  /* 0x000000330000720c */ /* 0x000fe20003f84070 */
[----:B------:R-:W-:Y:S01]  /*3a00*/  @!P2 IMAD.MOV R43, RZ, RZ, -R43 ;  /* 0x000000ffff2ba224 */ /* 0x000fe200078e0a2b */
[----:B------:R-:W-:Y:S01]  /*3a10*/  ISETP.GE.AND P2, PT, R12, RZ, PT ;  /* 0x000000ff0c00720c */ /* 0x000fe20003f46270 */
[----:B------:R-:W-:Y:S01]  /*3a20*/  @!P1 IMAD.MOV R49, RZ, RZ, -R49 ;  /* 0x000000ffff319224 */ /* 0x000fe200078e0a31 */
[----:B------:R-:W-:Y:S01]  /*3a30*/  ISETP.GT.U32.AND P1, PT, R0, R53, PT ;  /* 0x000000350000720c */ /* 0x000fe20003f24070 */
[----:B------:R-:W-:Y:S01]  /*3a40*/  IMAD.HI.U32 R12, R10, R55, RZ ;  /* 0x000000370a0c7227 */ /* 0x000fe200078e00ff */
[----:B------:R-:W-:-:S03]  /*3a50*/  ULDC UR61, c[0x0][0x238] ;  /* 0x00008e00003d7ab9 */ /* 0x000fc60000000800 */
[----:B------:R-:W-:Y:S01]  /*3a60*/  @!P3 IMAD.MOV R39, RZ, RZ, -R39 ;  /* 0x000000ffff27b224 */ /* 0x000fe200078e0a27 */
[----:B------:R-:W-:Y:S01]  /*3a70*/  ISETP.GE.AND P3, PT, R18, RZ, PT ;  /* 0x000000ff1200720c */ /* 0x000fe20003f66270 */
[----:B------:R-:W-:Y:S01]  /*3a80*/  IMAD.MOV R12, RZ, RZ, -R12 ;  /* 0x000000ffff0c7224 */ /* 0x000fe200078e0a0c */
[----:B------:R-:W-:Y:S01]  /*3a90*/  LOP3.LUT R18, R8, 0xce, RZ, 0xfc, !PT ;  /* 0x000000ce08127812 */ /* 0x000fe200078efcff */
[--C-:B------:R-:W-:Y:S02]  /*3aa0*/  @!P5 IMAD.IADD R47, R47, 0x1, -R0.reuse ;  /* 0x000000012f2fd824 */ /* 0x100fe400078e0a00 */
[----:B------:R-:W-:Y:S01]  /*3ab0*/  IMAD R55, R0, R12, R55 ;  /* 0x0000000c00377224 */ /* 0x000fe200078e0237 */
[----:B------:R-:W-:Y:S01]  /*3ac0*/  LOP3.LUT R12, R8, 0xd2, RZ, 0xfc, !PT ;  /* 0x000000d2080c7812 */ /* 0x000fe200078efcff */
[--C-:B------:R-:W-:Y:S01]  /*3ad0*/  @!P4 IMAD.IADD R51, R51, 0x1, -R0.reuse ;  /* 0x000000013333c824 */ /* 0x100fe200078e0a00 */
[----:B------:R-:W-:Y:S01]  /*3ae0*/  IABS R61, R18 ;  /* 0x00000012003d7213 */ /* 0x000fe20000000000 */
[----:B------:R-:W-:Y:S01]  /*3af0*/  @!P1 IMAD.IADD R53, R53, 0x1, -R0 ;  /* 0x0000000135359824 */ /* 0x000fe200078e0a00 */
[----:B------:R-:W-:Y:S01]  /*3b00*/  IABS R57, R12 ;  /* 0x0000000c00397213 */ /* 0x000fe20000000000 */
[----:B------:R-:W-:Y:S01]  /*3b10*/  @!P6 IMAD.MOV R45, RZ, RZ, -R45 ;  /* 0x000000ffff2de224 */ /* 0x000fe200078e0a2d */
[----:B------:R-:W-:Y:S01]  /*3b20*/  ISETP.GT.U32.AND P4, PT, R0, R51, PT ;  /* 0x000000330000720c */ /* 0x000fe20003f84070 */
[----:B------:R-:W-:Y:S01]  /*3b30*/  @!P3 IMAD.MOV R47, RZ, RZ, -R47 ;  /* 0x000000ffff2fb224 */ /* 0x000fe200078e0a2f */
[----:B------:R-:W-:Y:S01]  /*3b40*/  ISETP.GE.AND P3, PT, R12, RZ, PT ;  /* 0x000000ff0c00720c */ /* 0x000fe20003f66270 */
[----:B------:R-:W-:Y:S01]  /*3b50*/  IMAD.HI.U32 R11, R10, R57, RZ ;  /* 0x000000390a0b7227 */ /* 0x000fe200078e00ff */
[----:B------:R-:W-:-:S02]  /*3b60*/  ISETP.GT.U32.AND P1, PT, R0, R53, PT ;  /* 0x000000350000720c */ /* 0x000fc40003f24070 */
[----:B------:R-:W-:Y:S01]  /*3b70*/  ISETP.GE.AND P6, PT, R16, RZ, PT ;  /* 0x000000ff1000720c */ /* 0x000fe20003fc6270 */
[----:B------:R-:W-:Y:S01]  /*3b80*/  IMAD.HI.U32 R12, R10, R61, RZ ;  /* 0x0000003d0a0c7227 */ /* 0x000fe200078e00ff */
[----:B------:R-:W-:Y:S02]  /*3b90*/  LOP3.LUT R16, R8, 0xd0, RZ, 0xfc, !PT ;  /* 0x000000d008107812 */ /* 0x000fe400078efcff */
[----:B------:R-:W-:Y:S01]  /*3ba0*/  ISETP.GT.U32.AND P5, PT, R0, R55, PT ;  /* 0x000000370000720c */ /* 0x000fe20003fa4070 */
[----:B------:R-:W-:Y:S01]  /*3bb0*/  IMAD.MOV R11, RZ, RZ, -R11 ;  /* 0x000000ffff0b7224 */ /* 0x000fe200078e0a0b */
[----:B------:R-:W-:Y:S01]  /*3bc0*/  IABS R59, R16 ;  /* 0x00000010003b7213 */ /* 0x000fe20000000000 */
[----:B------:R-:W-:-:S04]  /*3bd0*/  IMAD.HI.U32 R14, R10, R63, RZ ;  /* 0x0000003f0a0e7227 */ /* 0x000fc800078e00ff */
[----:B------:R-:W-:Y:S02]  /*3be0*/  IMAD.MOV R12, RZ, RZ, -R12 ;  /* 0x000000ffff0c7224 */ /* 0x000fe400078e0a0c */
[C---:B------:R-:W-:Y:S02]  /*3bf0*/  IMAD R57, R0.reuse, R11, R57 ;  /* 0x0000000b00397224 */ /* 0x040fe400078e0239 */
[----:B------:R-:W-:Y:S02]  /*3c00*/  IMAD.MOV R14, RZ, RZ, -R14 ;  /* 0x000000ffff0e7224 */ /* 0x000fe400078e0a0e */
[----:B------:R-:W-:Y:S01]  /*3c10*/  IMAD R61, R0, R12, R61 ;  /* 0x0000000c003d7224 */ /* 0x000fe200078e023d */
[----:B------:R-:W-:Y:S01]  /*3c20*/  LOP3.LUT R12, R8, 0xca, RZ, 0xfc, !PT ;  /* 0x000000ca080c7812 */ /* 0x000fe200078efcff */
[--C-:B------:R-:W-:Y:S01]  /*3c30*/  @!P4 IMAD.IADD R51, R51, 0x1, -R0.reuse ;  /* 0x000000013333c824 */ /* 0x100fe200078e0a00 */
[C---:B------:R-:W-:Y:S01]  /*3c40*/  ISETP.GT.U32.AND P4, PT, R0.reuse, R57, PT ;  /* 0x000000390000720c */ /* 0x040fe20003f84070 */
[C---:B------:R-:W-:Y:S01]  /*3c50*/  IMAD R63, R0.reuse, R14, R63 ;  /* 0x0000000e003f7224 */ /* 0x040fe200078e023f */
[----:B------:R-:W-:Y:S01]  /*3c60*/  IABS R65, R12 ;  /* 0x0000000c00417213 */ /* 0x000fe20000000000 */
[----:B------:R-:W-:Y:S01]  /*3c70*/  @!P1 IMAD.IADD R53, R53, 0x1, -R0 ;  /* 0x0000000135359824 */ /* 0x000fe200078e0a00 */
[----:B------:R-:W-:Y:S01]  /*3c80*/  ISETP.GT.U32.AND P1, PT, R0, R61, PT ;  /* 0x0000003d0000720c */ /* 0x000fe20003f24070 */
[----:B------:R-:W-:Y:S01]  /*3c90*/  IMAD.HI.U32 R11, R10, R59, RZ ;  /* 0x0000003b0a0b7227 */ /* 0x000fe200078e00ff */
[----:B------:R-:W-:-:S03]  /*3ca0*/  LOP3.LUT R14, R8, 0xc8, RZ, 0xfc, !PT ;  /* 0x000000c8080e7812 */ /* 0x000fc600078efcff */
[----:B------:R-:W-:Y:S01]  /*3cb0*/  @!P6 IMAD.MOV R53, RZ, RZ, -R53 ;  /* 0x000000ffff35e224 */ /* 0x000fe200078e0a35 */
[C---:B------:R-:W-:Y:S01]  /*3cc0*/  ISETP.GT.U32.AND P6, PT, R0.reuse, R63, PT ;  /* 0x0000003f0000720c */ /* 0x040fe20003fc4070 */
[----:B------:R-:W-:Y:S01]  /*3cd0*/  IMAD.MOV R11, RZ, RZ, -R11 ;  /* 0x000000ffff0b7224 */ /* 0x000fe200078e0a0b */
[----:B------:R-:W-:Y:S01]  /*3ce0*/  IABS R67, R14 ;  /* 0x0000000e00437213 */ /* 0x000fe20000000000 */
[----:B------:R-:W-:Y:S02]  /*3cf0*/  @!P4 IMAD.IADD R57, R57, 0x1, -R0 ;  /* 0x000000013939c824 */ /* 0x000fe400078e0a00 */
[----:B------:R-:W-:Y:S02]  /*3d00*/  IMAD R59, R0, R11, R59 ;  /* 0x0000000b003b7224 */ /* 0x000fe400078e023b */
[----:B------:R-:W-:Y:S01]  /*3d10*/  IMAD.HI.U32 R11, R10, R65, RZ ;  /* 0x000000410a0b7227 */ /* 0x000fe200078e00ff */
[----:B------:R-:W-:-:S03]  /*3d20*/  ISETP.GT.U32.AND P4, PT, R0, R57, PT ;  /* 0x000000390000720c */ /* 0x000fc60003f84070 */
[--C-:B------:R-:W-:Y:S02]  /*3d30*/  @!P1 IMAD.IADD R61, R61, 0x1, -R0.reuse ;  /* 0x000000013d3d9824 */ /* 0x100fe400078e0a00 */
[--C-:B------:R-:W-:Y:S02]  /*3d40*/  @!P5 IMAD.IADD R55, R55, 0x1, -R0.reuse ;  /* 0x000000013737d824 */ /* 0x100fe400078e0a00 */
[----:B------:R-:W-:Y:S02]  /*3d50*/  IMAD.MOV R11, RZ, RZ, -R11 ;  /* 0x000000ffff0b7224 */ /* 0x000fe400078e0a0b */
[----:B------:R-:W-:Y:S01]  /*3d60*/  @!P6 IMAD.IADD R63, R63, 0x1, -R0 ;  /* 0x000000013f3fe824 */ /* 0x000fe200078e0a00 */
[C---:B------:R-:W-:Y:S01]  /*3d70*/  ISETP.GT.U32.AND P6, PT, R0.reuse, R61, PT ;  /* 0x0000003d0000720c */ /* 0x040fe20003fc4070 */
[C---:B------:R-:W-:Y:S01]  /*3d80*/  IMAD R65, R0.reuse, R11, R65 ;  /* 0x0000000b00417224 */ /* 0x040fe200078e0241 */
[----:B------:R-:W-:Y:S01]  /*3d90*/  ISETP.GT.U32.AND P5, PT, R0, R55, PT ;  /* 0x000000370000720c */ /* 0x000fe20003fa4070 */
[----:B------:R-:W-:-:S04]  /*3da0*/  IMAD.HI.U32 R11, R10, R67, RZ ;  /* 0x000000430a0b7227 */ /* 0x000fc800078e00ff */
[----:B------:R-:W-:Y:S01]  /*3db0*/  @!P0 IMAD.MOV R51, RZ, RZ, -R51 ;  /* 0x000000ffff338224 */ /* 0x000fe200078e0a33 */
[----:B------:R-:W-:Y:S01]  /*3dc0*/  ISETP.GT.U32.AND P0, PT, R0, R59, PT ;  /* 0x0000003b0000720c */ /* 0x000fe20003f04070 */
[----:B------:R-:W-:Y:S02]  /*3dd0*/  IMAD.MOV R11, RZ, RZ, -R11 ;  /* 0x000000ffff0b7224 */ /* 0x000fe400078e0a0b */
[--C-:B------:R-:W-:Y:S01]  /*3de0*/  @!P4 IMAD.IADD R57, R57, 0x1, -R0.reuse ;  /* 0x000000013939c824 */ /* 0x100fe200078e0a00 */
[----:B------:R-:W-:Y:S01]  /*3df0*/  ISETP.GE.AND P4, PT, R20, RZ, PT ;  /* 0x000000ff1400720c */ /* 0x000fe20003f86270 */
[----:B------:R-:W-:Y:S01]  /*3e00*/  IMAD R67, R0, R11, R67 ;  /* 0x0000000b00437224 */ /* 0x000fe200078e0243 */
[----:B------:R-:W-:Y:S01]  /*3e10*/  LOP3.LUT R20, R8, 0xc2, RZ, 0xfc, !PT ;  /* 0x000000c208147812 */ /* 0x000fe200078efcff */
[--C-:B------:R-:W-:Y:S02]  /*3e20*/  @!P6 IMAD.IADD R61, R61, 0x1, -R0.reuse ;  /* 0x000000013d3de824 */ /* 0x100fe400078e0a00 */
[--C-:B------:R-:W-:Y:S01]  /*3e30*/  @!P5 IMAD.IADD R55, R55, 0x1, -R0.reuse ;  /* 0x000000013737d824 */ /* 0x100fe200078e0a00 */
[----:B------:R-:W-:Y:S01]  /*3e40*/  ISETP.GT.U32.AND P6, PT, R0, R67, PT ;  /* 0x000000430000720c */ /* 0x000fe20003fc4070 */
[----:B------:R-:W-:Y:S01]  /*3e50*/  @!P3 IMAD.MOV R57, RZ, RZ, -R57 ;  /* 0x000000ffff39b224 */ /* 0x000fe200078e0a39 */
[----:B------:R-:W-:Y:S01]  /*3e60*/  ISETP.GE.AND P5, PT, R16, RZ, PT ;  /* 0x000000ff1000720c */ /* 0x000fe20003fa6270 */
[----:B------:R-:W-:Y:S01]  /*3e70*/  @!P2 IMAD.MOV R55, RZ, RZ, -R55 ;  /* 0x000000ffff37a224 */ /* 0x000fe200078e0a37 */
[----:B------:R-:W-:Y:S01]  /*3e80*/  LOP3.LUT R16, R8, 0xc6, RZ, 0xfc, !PT ;  /* 0x000000c608107812 */ /* 0x000fe200078efcff */
[----:B------:R-:W-:Y:S01]  /*3e90*/  @!P0 IMAD.IADD R59, R59, 0x1, -R0 ;  /* 0x000000013b3b8824 */ /* 0x000fe200078e0a00 */
[----:B------:R-:W-:Y:S01]  /*3ea0*/  ISETP.GT.U32.AND P3, PT, R0, R63, PT ;  /* 0x0000003f0000720c */ /* 0x000fe20003f64070 */
[----:B------:R-:W-:Y:S01]  /*3eb0*/  IMAD R156, R6, UR24, RZ ;  /* 0x00000018069c7c24 */ /* 0x000fe2000f8e02ff */
[----:B------:R-:W-:Y:S01]  /*3ec0*/  ISETP.GE.AND P2, PT, R18, RZ, PT ;  /* 0x000000ff1200720c */ /* 0x000fe20003f46270 */
[----:B------:R-:W-:Y:S01]  /*3ed0*/  ULDC.64 UR24, c[0x0][0x218] ;  /* 0x0000860000187ab9 */ /* 0x000fe20000000a00 */
[----:B------:R-:W-:-:S02]  /*3ee0*/  LOP3.LUT R18, R8, 0xc4, RZ, 0xfc, !PT ;  /* 0x000000c408127812 */ /* 0x000fc400078efcff */
[----:B------:R-:W-:Y:S01]  /*3ef0*/  IABS R69, R16 ;  /* 0x0000001000457213 */ /* 0x000fe20000000000 */
[----:B------:R-:W-:Y:S01]  /*3f00*/  @!P6 IMAD.IADD R67, R67, 0x1, -R0 ;  /* 0x000000014343e824 */ /* 0x000fe200078e0a00 */
[----:B------:R-:W-:Y:S02]  /*3f10*/  ISETP.GT.U32.AND P1, PT, R0, R59, PT ;  /* 0x0000003b0000720c */ /* 0x000fe40003f24070 */
[----:B------:R-:W-:Y:S01]  /*3f20*/  IABS R71, R18 ;  /* 0x0000001200477213 */ /* 0x000fe20000000000 */
[----:B------:R-:W-:Y:S01]  /*3f30*/  IMAD.HI.U32 R11, R10, R69, RZ ;  /* 0x000000450a0b7227 */ /* 0x000fe200078e00ff */
[----:B------:R-:W-:Y:S02]  /*3f40*/  ISETP.GE.AND P0, PT, R12, RZ, PT ;  /* 0x000000ff0c00720c */ /* 0x000fe40003f06270 */
[----:B------:R-:W-:Y:S01]  /*3f50*/  IABS R73, R20 ;  /* 0x0000001400497213 */ /* 0x000fe20000000000 */
[----:B------:R-:W-:Y:S01]  /*3f60*/  IMAD.HI.U32 R12, R10, R71, RZ ;  /* 0x000000470a0c7227 */ /* 0x000fe200078e00ff */
[----:B------:R-:W-:-:S03]  /*3f70*/  ISETP.GT.U32.AND P6, PT, R0, R67, PT ;  /* 0x000000430000720c */ /* 0x000fc60003fc4070 */
[----:B------:R-:W-:Y:S02]  /*3f80*/  IMAD.MOV R11, RZ, RZ, -R11 ;  /* 0x000000ffff0b7224 */ /* 0x000fe400078e0a0b */
[----:B------:R-:W-:Y:S01]  /*3f90*/  @!P3 IMAD.IADD R63, R63, 0x1, -R0 ;  /* 0x000000013f3fb824 */ /* 0x000fe200078e0a00 */
[----:B------:R-:W-:Y:S01]  /*3fa0*/  ISETP.GE.AND P3, PT, R14, RZ, PT ;  /* 0x000000ff0e00720c */ /* 0x000fe20003f66270 */
[----:B------:R-:W-:-:S04]  /*3fb0*/  IMAD.HI.U32 R14, R10, R73, RZ ;  /* 0x000000490a0e7227 */ /* 0x000fc800078e00ff */
[----:B------:R-:W-:Y:S02]  /*3fc0*/  IMAD.MOV R12, RZ, RZ, -R12 ;  /* 0x000000ffff0c7224 */ /* 0x000fe400078e0a0c */
[C---:B------:R-:W-:Y:S02]  /*3fd0*/  IMAD R69, R0.reuse, R11, R69 ;  /* 0x0000000b00457224 */ /* 0x040fe400078e0245 */
[----:B------:R-:W-:Y:S01]  /*3fe0*/  @!P1 IMAD.IADD R59, R59, 0x1, -R0 ;  /* 0x000000013b3b9824 */ /* 0x000fe200078e0a00 */
[C---:B------:R-:W-:Y:S01]  /*3ff0*/  ISETP.GT.U32.AND P1, PT, R0.reuse, R65, PT ;  /* 0x000000410000720c */ /* 0x040fe20003f24070 */
[----:B------:R-:W-:Y:S02]  /*4000*/  IMAD.MOV R14, RZ, RZ, -R14 ;  /* 0x000000ffff0e7224 */ /* 0x000fe400078e0a0e */
[C---:B------:R-:W-:Y:S02]  /*4010*/  IMAD R71, R0.reuse, R12, R71 ;  /* 0x0000000c00477224 */ /* 0x040fe400078e0247 */
[----:B------:R-:W-:Y:S01]  /*4020*/  @!P2 IMAD.MOV R61, RZ, RZ, -R61 ;  /* 0x000000ffff3da224 */ /* 0x000fe200078e0a3d */
[C---:B------:R-:W-:Y:S01]  /*4030*/  ISETP.GT.U32.AND P2, PT, R0.reuse, R69, PT ;  /* 0x000000450000720c */ /* 0x040fe20003f44070 */
[----:B------:R-:W-:Y:S01]  /*4040*/  IMAD R73, R0, R14, R73 ;  /* 0x0000000e00497224 */ /* 0x000fe200078e0249 */
[----:B------:R-:W-:Y:S01]  /*4050*/  LOP3.LUT R14, R8, 0xc0, RZ, 0xfc, !PT ;  /* 0x000000c0080e7812 */ /* 0x000fe200078efcff */
[----:B------:R-:W-:Y:S01]  /*4060*/  @!P4 IMAD.MOV R63, RZ, RZ, -R63 ;  /* 0x000000ffff3fc224 */ /* 0x000fe200078e0a3f */
[C---:B------:R-:W-:Y:S01]  /*4070*/  ISETP.GT.U32.AND P4, PT, R0.reuse, R71, PT ;  /* 0x000000470000720c */ /* 0x040fe20003f84070 */
[--C-:B------:R-:W-:Y:S01]  /*4080*/  @!P6 IMAD.IADD R67, R67, 0x1, -R0.reuse ;  /* 0x000000014343e824 */ /* 0x100fe200078e0a00 */
[----:B------:R-:W-:Y:S01]  /*4090*/  ISETP.GT.U32.AND P6, PT, R0, R73, PT ;  /* 0x000000490000720c */ /* 0x000fe20003fc4070 */
[--C-:B------:R-:W-:Y:S01]  /*40a0*/  @!P1 IMAD.IADD R65, R65, 0x1, -R0.reuse ;  /* 0x0000000141419824 */ /* 0x100fe200078e0a00 */
[----:B------:R-:W-:Y:S01]  /*40b0*/  ISETP.GE.AND P1, PT, R16, RZ, PT ;  /* 0x000000ff1000720c */ /* 0x000fe20003f26270 */
[----:B------:R-:W-:Y:S01]  /*40c0*/  @!P5 IMAD.MOV R59, RZ, RZ, -R59 ;  /* 0x000000ffff3bd224 */ /* 0x000fe200078e0a3b */
[----:B------:R-:W-:Y:S01]  /*40d0*/  IABS R77, R14 ;  /* 0x0000000e004d7213 */ /* 0x000fe20000000000 */
[----:B------:R-:W-:Y:S01]  /*40e0*/  @!P3 IMAD.MOV R67, RZ, RZ, -R67 ;  /* 0x000000ffff43b224 */ /* 0x000fe200078e0a43 */
[----:B------:R-:W-:Y:S01]  /*40f0*/  LOP3.LUT R16, R8, 0xbe, RZ, 0xfc, !PT ;  /* 0x000000be08107812 */ /* 0x000fe200078efcff */
[----:B------:R-:W-:Y:S01]  /*4100*/  @!P2 IMAD.IADD R69, R69, 0x1, -R0 ;  /* 0x000000014545a824 */ /* 0x000fe200078e0a00 */
[----:B------:R-:W-:Y:S01]  /*4110*/  ISETP.GT.U32.AND P5, PT, R0, R65, PT ;  /* 0x000000410000720c */ /* 0x000fe20003fa4070 */
[----:B------:R-:W-:Y:S01]  /*4120*/  IMAD.HI.U32 R11, R10, R77, RZ ;  /* 0x0000004d0a0b7227 */ /* 0x000fe200078e00ff */
[----:B------:R-:W-:-:S02]  /*4130*/  IABS R75, R16 ;  /* 0x00000010004b7213 */ /* 0x000fc40000000000 */
[----:B------:R-:W-:Y:S01]  /*4140*/  ISETP.GE.AND P2, PT, R20, RZ, PT ;  /* 0x000000ff1400720c */ /* 0x000fe20003f46270 */
[--C-:B------:R-:W-:Y:S01]  /*4150*/  @!P4 IMAD.IADD R71, R71, 0x1, -R0.reuse ;  /* 0x000000014747c824 */ /* 0x100fe200078e0a00 */
[----:B------:R-:W-:Y:S01]  /*4160*/  ISETP.GT.U32.AND P4, PT, R0, R69, PT ;  /* 0x000000450000720c */ /* 0x000fe20003f84070 */
[----:B------:R-:W-:Y:S01]  /*4170*/  @!P6 IMAD.IADD R73, R73, 0x1, -R0 ;  /* 0x000000014949e824 */ /* 0x000fe200078e0a00 */
[----:B------:R-:W-:Y:S01]  /*4180*/  LOP3.LUT R20, R8, 0xba, RZ, 0xfc, !PT ;  /* 0x000000ba08147812 */ /* 0x000fe200078efcff */
[----:B------:R-:W-:Y:S01]  /*4190*/  IMAD.MOV R12, RZ, RZ, -R11 ;  /* 0x000000ffff0c7224 */ /* 0x000fe200078e0a0b */
[----:B------:R-:W-:Y:S01]  /*41a0*/  ISETP.GT.U32.AND P6, PT, R0, R71, PT ;  /* 0x000000470000720c */ /* 0x000fe20003fc4070 */
[----:B------:R-:W-:Y:S01]  /*41b0*/  IMAD.HI.U32 R11, R10, R75, RZ ;  /* 0x0000004b0a0b7227 */ /* 0x000fe200078e00ff */
[----:B------:R-:W-:-:S03]  /*41c0*/  IABS R81, R20 ;  /* 0x0000001400517213 */ /* 0x000fc60000000000 */
[C---:B------:R-:W-:Y:S02]  /*41d0*/  IMAD R77, R0.reuse, R12, R77 ;  /* 0x0000000c004d7224 */ /* 0x040fe400078e024d */
[----:B------:R-:W-:Y:S02]  /*41e0*/  IMAD.MOV R11, RZ, RZ, -R11 ;  /* 0x000000ffff0b7224 */ /* 0x000fe400078e0a0b */
[--C-:B------:R-:W-:Y:S01]  /*41f0*/  @!P4 IMAD.IADD R69, R69, 0x1, -R0.reuse ;  /* 0x000000014545c824 */ /* 0x100fe200078e0a00 */
[C---:B------:R-:W-:Y:S01]  /*4200*/  ISETP.GT.U32.AND P4, PT, R0.reuse, R77, PT ;  /* 0x0000004d0000720c */ /* 0x040fe20003f84070 */
[----:B------:R-:W-:Y:S02]  /*4210*/  IMAD R75, R0, R11, R75 ;  /* 0x0000000b004b7224 */ /* 0x000fe400078e024b */
[--C-:B------:R-:W-:Y:S01]  /*4220*/  @!P5 IMAD.IADD R65, R65, 0x1, -R0.reuse ;  /* 0x000000014141d824 */ /* 0x100fe200078e0a00 */
[----:B------:R-:W-:Y:S01]  /*4230*/  ISETP.GE.AND P5, PT, R18, RZ, PT ;  /* 0x000000ff1200720c */ /* 0x000fe20003fa6270 */
[----:B------:R-:W-:Y:S01]  /*4240*/  @!P6 IMAD.IADD R71, R71, 0x1, -R0 ;  /* 0x000000014747e824 */ /* 0x000fe200078e0a00 */
[----:B------:R-:W-:Y:S01]  /*4250*/  ISETP.GT.U32.AND P6, PT, R0, R75, PT ;  /* 0x0000004b0000720c */ /* 0x000fe20003fc4070 */
[----:B------:R-:W-:Y:S01]  /*4260*/  @!P0 IMAD.MOV R65, RZ, RZ, -R65 ;  /* 0x000000ffff418224 */ /* 0x000fe200078e0a41 */
[----:B------:R-:W-:Y:S01]  /*4270*/  LOP3.LUT R18, R8, 0xbc, RZ, 0xfc, !PT ;  /* 0x000000bc08127812 */ /* 0x000fe200078efcff */
[----:B------:R-:W-:Y:S01]  /*4280*/  @!P1 IMAD.MOV R69, RZ, RZ, -R69 ;  /* 0x000000ffff459224 */ /* 0x000fe200078e0a45 */
[----:B------:R-:W-:-:S02]  /*4290*/  ISETP.GT.U32.AND P0, PT, R0, R73, PT ;  /* 0x000000490000720c */ /* 0x000fc40003f04070 */
[----:B------:R-:W-:Y:S01]  /*42a0*/  IABS R79, R18 ;  /* 0x00000012004f7213 */ /* 0x000fe20000000000 */
[----:B------:R-:W-:Y:S01]  /*42b0*/  @!P4 IMAD.IADD R77, R77, 0x1, -R0 ;  /* 0x000000014d4dc824 */ /* 0x000fe200078e0a00 */
[----:B------:R-:W-:Y:S02]  /*42c0*/  ISETP.GE.AND P4, PT, R16, RZ, PT ;  /* 0x000000ff1000720c */ /* 0x000fe40003f86270 */
[----:B------:R-:W-:Y:S01]  /*42d0*/  LOP3.LUT R16, R8, 0xb2, RZ, 0xfc, !PT ;  /* 0x000000b208107812 */ /* 0x000fe200078efcff */
[----:B------:R-:W-:-:S03]  /*42e0*/  IMAD.HI.U32 R11, R10, R79, RZ ;  /* 0x0000004f0a0b7227 */ /* 0x000fc600078e00ff */
[----:B------:R-:W-:Y:S01]  /*42f0*/  IABS R89, R16 ;  /* 0x0000001000597213 */ /* 0x000fe20000000000 */
[----:B------:R-:W-:Y:S01]  /*4300*/  @!P6 IMAD.IADD R75, R75, 0x1, -R0 ;  /* 0x000000014b4be824 */ /* 0x000fe200078e0a00 */
[----:B------:R-:W-:Y:S01]  /*4310*/  ISETP.GT.U32.AND P6, PT, R0, R77, PT ;  /* 0x0000004d0000720c */ /* 0x000fe20003fc4070 */
[----:B------:R-:W-:Y:S02]  /*4320*/  IMAD.MOV R12, RZ, RZ, -R11 ;  /* 0x000000ffff0c7224 */ /* 0x000fe400078e0a0b */
[----:B------:R-:W-:Y:S01]  /*4330*/  IMAD.HI.U32 R11, R10, R81, RZ ;  /* 0x000000510a0b7227 */ /* 0x000fe200078e00ff */
[----:B------:R-:W-:-:S03]  /*4340*/  ISETP.GT.U32.AND P3, PT, R0, R75, PT ;  /* 0x0000004b0000720c */ /* 0x000fc60003f64070 */
[----:B------:R-:W-:Y:S02]  /*4350*/  IMAD R79, R0, R12, R79 ;  /* 0x0000000c004f7224 */ /* 0x000fe400078e024f */
[----:B------:R-:W-:Y:S02]  /*4360*/  IMAD.MOV R12, RZ, RZ, -R11 ;  /* 0x000000ffff0c7224 */ /* 0x000fe400078e0a0b */
[----:B------:R-:W-:Y:S01]  /*4370*/  IMAD.HI.U32 R11, R10, R83, RZ ;  /* 0x000000530a0b7227 */ /* 0x000fe200078e00ff */
[----:B------:R-:W-:-:S03]  /*4380*/  ISETP.GT.U32.AND P1, PT, R0, R79, PT ;  /* 0x0000004f0000720c */ /* 0x000fc60003f24070 */
[----:B------:R-:W-:Y:S01]  /*4390*/  IMAD R81, R0, R12, R81 ;  /* 0x0000000c00517224 */ /* 0x000fe200078e0251 */
[----:B------:R-:W-:Y:S01]  /*43a0*/  LOP3.LUT R12, R8, 0xb6, RZ, 0xfc, !PT ;  /* 0x000000b6080c7812 */ /* 0x000fe200078efcff */
[--C-:B------:R-:W-:Y:S02]  /*43b0*/  @!P6 IMAD.IADD R77, R77, 0x1, -R0.reuse ;  /* 0x000000014d4de824 */ /* 0x100fe400078e0a00 */
[--C-:B------:R-:W-:Y:S01]  /*43c0*/  @!P0 IMAD.IADD R73, R73, 0x1, -R0.reuse ;  /* 0x0000000149498824 */ /* 0x100fe200078e0a00 */
[----:B------:R-:W-:Y:S01]  /*43d0*/  ISETP.GT.U32.AND P6, PT, R0, R81, PT ;  /* 0x000000510000720c */ /* 0x000fe20003fc4070 */
[----:B------:R-:W-:Y:S01]  /*43e0*/  IMAD.MOV R11, RZ, RZ, -R11 ;  /* 0x000000ffff0b7224 */ /* 0x000fe200078e0a0b */
[----:B------:R-:W-:Y:S01]  /*43f0*/  ISETP.GE.AND P0, PT, R14, RZ, PT ;  /* 0x000000ff0e00720c */ /* 0x000fe20003f06270 */
[--C-:B------:R-:W-:Y:S01]  /*4400*/  @!P3 IMAD.IADD R75, R75, 0x1, -R0.reuse ;  /* 0x000000014b4bb824 */ /* 0x100fe200078e0a00 */
[----:B------:R-:W-:Y:S01]  /*4410*/  IABS R85, R12 ;  /* 0x0000000c00557213 */ /* 0x000fe20000000000 */
[----:B------:R-:W-:Y:S01]  /*4420*/  @!P1 IMAD.IADD R79, R79, 0x1, -R0 ;  /* 0x000000014f4f9824 */ /* 0x000fe200078e0a00 */
[----:B------:R-:W-:Y:S01]  /*4430*/  LOP3.LUT R14, R8, 0xb4, RZ, 0xfc, !PT ;  /* 0x000000b4080e7812 */ /* 0x000fe200078efcff */
[----:B------:R-:W-:Y:S01]  /*4440*/  IMAD R83, R0, R11, R83 ;  /* 0x0000000b00537224 */ /* 0x000fe200078e0253 */
[----:B------:R-:W-:Y:S01]  /*4450*/  ISETP.GE.AND P1, PT, R12, RZ, PT ;  /* 0x000000ff0c00720c */ /* 0x000fe20003f26270 */
[----:B------:R-:W-:Y:S01]  /*4460*/  @!P4 IMAD.MOV R75, RZ, RZ, -R75 ;  /* 0x000000ffff4bc224 */ /* 0x000fe200078e0a4b */
[----:B------:R-:W-:Y:S01]  /*4470*/  IABS R87, R14 ;  /* 0x0000000e00577213 */ /* 0x000fe20000000000 */
[----:B------:R-:W-:Y:S01]  /*4480*/  IMAD.HI.U32 R11, R10, R85, RZ ;  /* 0x000000550a0b7227 */ /* 0x000fe200078e00ff */
[----:B------:R-:W-:-:S02]  /*4490*/  ISETP.GT.U32.AND P4, PT, R0, R83, PT ;  /* 0x000000530000720c */ /* 0x000fc40003f84070 */
[----:B------:R-:W-:Y:S01]  /*44a0*/  ISETP.GE.AND P3, PT, R22, RZ, PT ;  /* 0x000000ff1600720c */ /* 0x000fe20003f66270 */
[--C-:B------:R-:W-:Y:S01]  /*44b0*/  @!P6 IMAD.IADD R81, R81, 0x1, -R0.reuse ;  /* 0x000000015151e824 */ /* 0x100fe200078e0a00 */
[----:B------:R-:W-:Y:S01]  /*44c0*/  ISETP.GT.U32.AND P6, PT, R0, R79, PT ;  /* 0x0000004f0000720c */ /* 0x000fe20003fc4070 */
[----:B------:R-:W-:Y:S01]  /*44d0*/  @!P5 IMAD.MOV R71, RZ, RZ, -R71 ;  /* 0x000000ffff47d224 */ /* 0x000fe200078e0a47 */
[----:B------:R-:W-:Y:S01]  /*44e0*/  ISETP.GE.AND P5, PT, R18, RZ, PT ;  /* 0x000000ff1200720c */ /* 0x000fe20003fa6270 */
[----:B------:R-:W-:Y:S01]  /*44f0*/  @!P0 IMAD.MOV R77, RZ, RZ, -R77 ;  /* 0x000000ffff4d8224 */ /* 0x000fe200078e0a4d */
[----:B------:R-:W-:Y:S01]  /*4500*/  ISETP.GT.U32.AND P0, PT, R0, R81, PT ;  /* 0x000000510000720c */ /* 0x000fe20003f04070 */
[----:B------:R-:W-:Y:S01]  /*4510*/  IMAD.MOV R11, RZ, RZ, -R11 ;  /* 0x000000ffff0b7224 */ /* 0x000fe200078e0a0b */
[----:B------:R-:W-:Y:S01]  /*4520*/  LOP3.LUT R18, R8, 0xb0, RZ, 0xfc, !PT ;  /* 0x000000b008127812 */ /* 0x000fe200078efcff */
[----:B------:R-:W-:Y:S01]  /*4530*/  @!P2 IMAD.MOV R73, RZ, RZ, -R73 ;  /* 0x000000ffff49a224 */ /* 0x000fe200078e0a49 */
[----:B------:R-:W-:Y:S01]  /*4540*/  ISETP.GE.AND P2, PT, R20, RZ, PT ;  /* 0x000000ff1400720c */ /* 0x000fe20003f46270 */
[----:B------:R-:W-:Y:S01]  /*4550*/  IMAD R85, R0, R11, R85 ;  /* 0x0000000b00557224 */ /* 0x000fe200078e0255 */
[----:B------:R-:W-:Y:S01]  /*4560*/  IABS R91, R18 ;  /* 0x00000012005b7213 */ /* 0x000fe20000000000 */
[--C-:B------:R-:W-:Y:S01]  /*4570*/  @!P4 IMAD.IADD R83, R83, 0x1, -R0.reuse ;  /* 0x000000015353c824 */ /* 0x100fe200078e0a00 */
[----:B------:R-:W-:Y:S01]  /*4580*/  ISETP.GE.AND P4, PT, R16, RZ, PT ;  /* 0x000000ff1000720c */ /* 0x000fe20003f86270 */
[----:B------:R-:W-:Y:S01]  /*4590*/  @!P6 IMAD.IADD R79, R79, 0x1, -R0 ;  /* 0x000000014f4fe824 */ /* 0x000fe200078e0a00 */
[----:B------:R-:W-:Y:S01]  /*45a0*/  ISETP.GT.U32.AND P6, PT, R0, R85, PT ;  /* 0x000000550000720c */ /* 0x000fe20003fc4070 */
[----:B------:R-:W-:Y:S01]  /*45b0*/  IMAD.HI.U32 R11, R10, R87, RZ ;  /* 0x000000570a0b7227 */ /* 0x000fe200078e00ff */
[----:B------:R-:W-:-:S02]  /*45c0*/  LOP3.LUT R16, R8, 0xac, RZ, 0xfc, !PT ;  /* 0x000000ac08107812 */ /* 0x000fc400078efcff */
[----:B------:R-:W-:Y:S01]  /*45d0*/  LOP3.LUT R22, R8, 0xa8, RZ, 0xfc, !PT ;  /* 0x000000a808167812 */ /* 0x000fe200078efcff */
[----:B------:R-:W-:Y:S01]  /*45e0*/  @!P0 IMAD.IADD R81, R81, 0x1, -R0 ;  /* 0x0000000151518824 */ /* 0x000fe200078e0a00 */
[----:B------:R-:W-:Y:S01]  /*45f0*/  ISETP.GE.AND P0, PT, R14, RZ, PT ;  /* 0x000000ff0e00720c */ /* 0x000fe20003f06270 */
[----:B------:R-:W-:Y:S01]  /*4600*/  @!P5 IMAD.MOV R79, RZ, RZ, -R79 ;  /* 0x000000ffff4fd224 */ /* 0x000fe200078e0a4f */
[----:B------:R-:W-:Y:S01]  /*4610*/  ISETP.GT.U32.AND P5, PT, R0, R83, PT ;  /* 0x000000530000720c */ /* 0x000fe20003fa4070 */
[----:B------:R-:W-:Y:S01]  /*4620*/  IMAD.HI.U32 R12, R10, R89, RZ ;  /* 0x000000590a0c7227 */ /* 0x000fe200078e00ff */
[----:B------:R-:W-:Y:S02]  /*4630*/  IABS R97, R16 ;  /* 0x0000001000617213 */ /* 0x000fe40000000000 */
[----:B------:R-:W-:Y:S01]  /*4640*/  IABS R99, R22 ;  /* 0x0000001600637213 */ /* 0x000fe20000000000 */
[----:B------:R-:W-:Y:S01]  /*4650*/  IMAD.MOV R14, RZ, RZ, -R11 ;  /* 0x000000ffff0e7224 */ /* 0x000fe200078e0a0b */
[----:B------:R-:W-:Y:S01]  /*4660*/  LOP3.LUT R20, R8, 0xaa, RZ, 0xfc, !PT ;  /* 0x000000aa08147812 */ /* 0x000fe200078efcff */
[----:B------:R-:W-:-:S02]  /*4670*/  IMAD.MOV R12, RZ, RZ, -R12 ;  /* 0x000000ffff0c7224 */ /* 0x000fc400078e0a0c */
[----:B------:R-:W-:Y:S01]  /*4680*/  IMAD R87, R0, R14, R87 ;  /* 0x0000000e00577224 */ /* 0x000fe200078e0257 */
[----:B------:R-:W-:Y:S01]  /*4690*/  LOP3.LUT R14, R8, 0xae, RZ, 0xfc, !PT ;  /* 0x000000ae080e7812 */ /* 0x000fe200078efcff */
[C---:B------:R-:W-:Y:S01]  /*46a0*/  IMAD R89, R0.reuse, R12, R89 ;  /* 0x0000000c00597224 */ /* 0x040fe200078e0259 */
[----:B------:R-:W-:Y:S01]  /*46b0*/  IABS R95, R20 ;  /* 0x00000014005f7213 */ /* 0x000fe20000000000 */
[--C-:B------:R-:W-:Y:S01]  /*46c0*/  @!P6 IMAD.IADD R85, R85, 0x1, -R0.reuse ;  /* 0x000000015555e824 */ /* 0x100fe200078e0a00 */
[----:B------:R-:W-:Y:S01]  /*46d0*/  IABS R93, R14 ;  /* 0x0000000e005d7213 */ /* 0x000fe20000000000 */
[----:B------:R-:W-:Y:S01]  /*46e0*/  @!P2 IMAD.MOV R81, RZ, RZ, -R81 ;  /* 0x000000ffff51a224 */ /* 0x000fe200078e0a51 */
[C---:B------:R-:W-:Y:S01]  /*46f0*/  ISETP.GT.U32.AND P2, PT, R0.reuse, R87, PT ;  /* 0x000000570000720c */ /* 0x040fe20003f44070 */
[----:B------:R-:W-:Y:S01]  /*4700*/  @!P5 IMAD.IADD R83, R83, 0x1, -R0 ;  /* 0x000000015353d824 */ /* 0x000fe200078e0a00 */
[----:B------:R-:W-:Y:S01]  /*4710*/  ISETP.GT.U32.AND P6, PT, R0, R85, PT ;  /* 0x000000550000720c */ /* 0x000fe20003fc4070 */
[----:B------:R-:W-:Y:S01]  /*4720*/  IMAD.HI.U32 R11, R10, R91, RZ ;  /* 0x0000005b0a0b7227 */ /* 0x000fe200078e00ff */
[----:B------:R-:W-:-:S03]  /*4730*/  ISETP.GT.U32.AND P5, PT, R0, R89, PT ;  /* 0x000000590000720c */ /* 0x000fc60003fa4070 */
[----:B------:R-:W-:Y:S02]  /*4740*/  IMAD.MOV R11, RZ, RZ, -R11 ;  /* 0x000000ffff0b7224 */ /* 0x000fe400078e0a0b */
[----:B------:R-:W-:-:S04]  /*4750*/  IMAD.HI.U32 R12, R10, R97, RZ ;  /* 0x000000610a0c7227 */ /* 0x000fc800078e00ff */
[----:B------:R-:W-:Y:S02]  /*4760*/  IMAD R91, R0, R11, R91 ;  /* 0x0000000b005b7224 */ /* 0x000fe400078e025b */
[--C-:B------:R-:W-:Y:S01]  /*4770*/  @!P2 IMAD.IADD R87, R87, 0x1, -R0.reuse ;  /* 0x000000015757a824 */ /* 0x100fe200078e0a00 */
[----:B------:R-:W-:Y:S01]  /*4780*/  ISETP.GE.AND P2, PT, R18, RZ, PT ;  /* 0x000000ff1200720c */ /* 0x000fe20003f46270 */
[--C-:B------:R-:W-:Y:S01]  /*4790*/  @!P6 IMAD.IADD R85, R85, 0x1, -R0.reuse ;  /* 0x000000015555e824 */ /* 0x100fe200078e0a00 */
[C---:B------:R-:W-:Y:S01]  /*47a0*/  ISETP.GT.U32.AND P6, PT, R0.reuse, R91, PT ;  /* 0x0000005b0000720c */ /* 0x040fe20003fc4070 */
[----:B------:R-:W-:Y:S01]  /*47b0*/  @!P5 IMAD.IADD R89, R89, 0x1, -R0 ;  /* 0x000000015959d824 */ /* 0x000fe200078e0a00 */
[----:B------:R-:W-:Y:S01]  /*47c0*/  ISETP.GT.U32.AND P5, PT, R0, R87, PT ;  /* 0x000000570000720c */ /* 0x000fe20003fa4070 */
[----:B------:R-:W-:Y:S01]  /*47d0*/  IMAD.HI.U32 R11, R10, R93, RZ ;  /* 0x0000005d0a0b7227 */ /* 0x000fe200078e00ff */
[----:B------:R-:W-:-:S03]  /*47e0*/  LOP3.LUT R18, R8, 0x96, RZ, 0xfc, !PT ;  /* 0x0000009608127812 */ /* 0x000fc600078efcff */
[----:B------:R-:W-:Y:S01]  /*47f0*/  IMAD.MOV R11, RZ, RZ, -R11 ;  /* 0x000000ffff0b7224 */ /* 0x000fe200078e0a0b */
[----:B------:R-:W-:Y:S01]  /*4800*/  IABS R169, R18 ;  /* 0x0000001200a97213 */ /* 0x000fe20000000000 */
[----:B------:R-:W-:Y:S02]  /*4810*/  IMAD.MOV R12, RZ, RZ, -R12 ;  /* 0x000000ffff0c7224 */ /* 0x000fe400078e0a0c */
[C---:B------:R-:W-:Y:S02]  /*4820*/  IMAD R93, R0.reuse, R11, R93 ;  /* 0x0000000b005d7224 */ /* 0x040fe400078e025d */
[--C-:B------:R-:W-:Y:S01]  /*4830*/  @!P6 IMAD.IADD R91, R91, 0x1, -R0.reuse ;  /* 0x000000015b5be824 */ /* 0x100fe200078e0a00 */
[C---:B------:R-:W-:Y:S01]  /*4840*/  ISETP.GT.U32.AND P6, PT, R0.reuse, R89, PT ;  /* 0x000000590000720c */ /* 0x040fe20003fc4070 */
[----:B------:R-:W-:Y:S01]  /*4850*/  @!P5 IMAD.IADD R87, R87, 0x1, -R0 ;  /* 0x000000015757d824 */ /* 0x000fe200078e0a00 */
[C---:B------:R-:W-:Y:S01]  /*4860*/  ISETP.GT.U32.AND P5, PT, R0.reuse, R93, PT ;  /* 0x0000005d0000720c */ /* 0x040fe20003fa4070 */
[----:B------:R-:W-:-:S02]  /*4870*/  IMAD R97, R0, R12, R97 ;  /* 0x0000000c00617224 */ /* 0x000fc400078e0261 */
[----:B------:R-:W-:-:S04]  /*4880*/  IMAD.HI.U32 R12, R10, R99, RZ ;  /* 0x000000630a0c7227 */ /* 0x000fc800078e00ff */
[----:B------:R-:W-:Y:S02]  /*4890*/  IMAD.MOV R12, RZ, RZ, -R12 ;  /* 0x000000ffff0c7224 */ /* 0x000fe400078e0a0c */
[----:B------:R-:W-:Y:S01]  /*48a0*/  @!P1 IMAD.MOV R85, RZ, RZ, -R85 ;  /* 0x000000ffff559224 */ /* 0x000fe200078e0a55 */
[----:B------:R-:W-:Y:S01]  /*48b0*/  ISETP.GE.AND P1, PT, R14, RZ, PT ;  /* 0x000000ff0e00720c */ /* 0x000fe20003f26270 */
[--C-:B------:R-:W-:Y:S01]  /*48c0*/  @!P6 IMAD.IADD R89, R89, 0x1, -R0.reuse ;  /* 0x000000015959e824 */ /* 0x100fe200078e0a00 */
[C---:B------:R-:W-:Y:S01]  /*48d0*/  ISETP.GT.U32.AND P6, PT, R0.reuse, R97, PT ;  /* 0x000000610000720c */ /* 0x040fe20003fc4070 */
[----:B------:R-:W-:Y:S01]  /*48e0*/  IMAD R99, R0, R12, R99 ;  /* 0x0000000c00637224 */ /* 0x000fe200078e0263 */
[C---:B------:R-:W-:Y:S01]  /*48f0*/  LOP3.LUT R14, R8.reuse, 0xa6, RZ, 0xfc, !PT ;  /* 0x000000a6080e7812 */ /* 0x040fe200078efcff */
[----:B------:R-:W-:Y:S01]  /*4900*/  @!P5 IMAD.IADD R93, R93, 0x1, -R0 ;  /* 0x000000015d5dd824 */ /* 0x000fe200078e0a00 */
[----:B------:R-:W-:Y:S01]  /*4910*/  LOP3.LUT R12, R8, 0xa4, RZ, 0xfc, !PT ;  /* 0x000000a4080c7812 */ /* 0x000fe200078efcff */
[----:B------:R-:W-:Y:S01]  /*4920*/  @!P0 IMAD.MOV R87, RZ, RZ, -R87 ;  /* 0x000000ffff578224 */ /* 0x000fe200078e0a57 */
[----:B------:R-:W-:Y:S01]  /*4930*/  IABS R101, R14 ;  /* 0x0000000e00657213 */ /* 0x000fe20000000000 */
[----:B------:R-:W-:Y:S01]  /*4940*/  @!P4 IMAD.MOV R89, RZ, RZ, -R89 ;  /* 0x000000ffff59c224 */ /* 0x000fe200078e0a59 */
[----:B------:R-:W-:Y:S01]  /*4950*/  ISETP.GT.U32.AND P0, PT, R0, R93, PT ;  /* 0x0000005d0000720c */ /* 0x000fe20003f04070 */
[----:B------:R-:W-:Y:S01]  /*4960*/  IMAD.HI.U32 R11, R10, R95, RZ ;  /* 0x0000005f0a0b7227 */ /* 0x000fe200078e00ff */
[----:B------:R-:W-:-:S02]  /*4970*/  ISETP.GT.U32.AND P4, PT, R0, R99, PT ;  /* 0x000000630000720c */ /* 0x000fc40003f84070 */
[----:B------:R-:W-:Y:S01]  /*4980*/  IABS R103, R12 ;  /* 0x0000000c00677213 */ /* 0x000fe20000000000 */
[----:B------:R-:W-:Y:S02]  /*4990*/  IMAD.MOV R11, RZ, RZ, -R11 ;  /* 0x000000ffff0b7224 */ /* 0x000fe400078e0a0b */
[--C-:B------:R-:W-:Y:S02]  /*49a0*/  @!P6 IMAD.IADD R97, R97, 0x1, -R0.reuse ;  /* 0x000000016161e824 */ /* 0x100fe400078e0a00 */
[----:B------:R-:W-:Y:S02]  /*49b0*/  IMAD R95, R0, R11, R95 ;  /* 0x0000000b005f7224 */ /* 0x000fe400078e025f */
[----:B------:R-:W-:Y:S01]  /*49c0*/  IMAD.HI.U32 R11, R10, R101, RZ ;  /* 0x000000650a0b7227 */ /* 0x000fe200078e00ff */
[C---:B------:R-:W-:Y:S02]  /*49d0*/  ISETP.GT.U32.AND P6, PT, R0.reuse, R97, PT ;  /* 0x000000610000720c */ /* 0x040fe40003fc4070 */
[----:B------:R-:W-:Y:S01]  /*49e0*/  ISETP.GT.U32.AND P5, PT, R0, R95, PT ;  /* 0x0000005f0000720c */ /* 0x000fe20003fa4070 */
[--C-:B------:R-:W-:Y:S01]  /*49f0*/  @!P0 IMAD.IADD R93, R93, 0x1, -R0.reuse ;  /* 0x000000015d5d8824 */ /* 0x100fe200078e0a00 */
[----:B------:R-:W-:Y:S01]  /*4a00*/  ISETP.GE.AND P0, PT, R22, RZ, PT ;  /* 0x000000ff1600720c */ /* 0x000fe20003f06270 */
[----:B------:R-:W-:Y:S01]  /*4a10*/  @!P4 IMAD.IADD R99, R99, 0x1, -R0 ;  /* 0x000000016363c824 */ /* 0x000fe200078e0a00 */
[----:B------:R-:W-:Y:S01]  /*4a20*/  ISETP.GE.AND P4, PT, R14, RZ, PT ;  /* 0x000000ff0e00720c */ /* 0x000fe20003f86270 */
[----:B------:R-:W-:Y:S01]  /*4a30*/  IMAD.MOV R11, RZ, RZ, -R11 ;  /* 0x000000ffff0b7224 */ /* 0x000fe200078e0a0b */
[----:B------:R-:W-:Y:S01]  /*4a40*/  LOP3.LUT R14, R8, 0x9e, RZ, 0xfc, !PT ;  /* 0x0000009e080e7812 */ /* 0x000fe200078efcff */
[----:B------:R-:W-:Y:S01]  /*4a50*/  @!P1 IMAD.MOV R93, RZ, RZ, -R93 ;  /* 0x000000ffff5d9224 */ /* 0x000fe200078e0a5d */
[C---:B------:R-:W-:Y:S01]  /*4a60*/  ISETP.GT.U32.AND P1, PT, R0.reuse, R99, PT ;  /* 0x000000630000720c */ /* 0x040fe20003f24070 */
[----:B------:R-:W-:Y:S01]  /*4a70*/  IMAD R101, R0, R11, R101 ;  /* 0x0000000b00657224 */ /* 0x000fe200078e0265 */
[----:B------:R-:W-:Y:S01]  /*4a80*/  IABS R109, R14 ;  /* 0x0000000e006d7213 */ /* 0x000fe20000000000 */
[----:B------:R-:W-:Y:S01]  /*4a90*/  IMAD.HI.U32 R11, R10, R103, RZ ;  /* 0x000000670a0b7227 */ /* 0x000fe200078e00ff */
[----:B------:R-:W-:-:S03]  /*4aa0*/  LOP3.LUT R22, R8, 0x92, RZ, 0xfc, !PT ;  /* 0x0000009208167812 */ /* 0x000fc600078efcff */
[----:B------:R-:W-:Y:S01]  /*4ab0*/  @!P3 IMAD.MOV R83, RZ, RZ, -R83 ;  /* 0x000000ffff53b224 */ /* 0x000fe200078e0a53 */
[C---:B------:R-:W-:Y:S01]  /*4ac0*/  ISETP.GT.U32.AND P3, PT, R0.reuse, R91, PT ;  /* 0x0000005b0000720c */ /* 0x040fe20003f64070 */
[----:B------:R-:W-:Y:S01]  /*4ad0*/  IMAD.MOV R11, RZ, RZ, -R11 ;  /* 0x000000ffff0b7224 */ /* 0x000fe200078e0a0b */
[----:B------:R-:W-:Y:S01]  /*4ae0*/  IABS R173, R22 ;  /* 0x0000001600ad7213 */ /* 0x000fe20000000000 */
[--C-:B------:R-:W-:Y:S01]  /*4af0*/  @!P6 IMAD.IADD R97, R97, 0x1, -R0.reuse ;  /* 0x000000016161e824 */ /* 0x100fe200078e0a00 */
[C---:B------:R-:W-:Y:S01]  /*4b00*/  ISETP.GT.U32.AND P6, PT, R0.reuse, R101, PT ;  /* 0x000000650000720c */ /* 0x040fe20003fc4070 */
[----:B------:R-:W-:Y:S01]  /*4b10*/  IMAD R103, R0, R11, R103 ;  /* 0x0000000b00677224 */ /* 0x000fe200078e0267 */
[----:B------:R-:W-:Y:S01]  /*4b20*/  LOP3.LUT R11, R8, 0xa2, RZ, 0xfc, !PT ;  /* 0x000000a2080b7812 */ /* 0x000fe200078efcff */
[--C-:B------:R-:W-:Y:S02]  /*4b30*/  @!P5 IMAD.IADD R95, R95, 0x1, -R0.reuse ;  /* 0x000000015f5fd824 */ /* 0x100fe400078e0a00 */
[----:B------:R-:W-:Y:S01]  /*4b40*/  @!P1 IMAD.IADD R99, R99, 0x1, -R0 ;  /* 0x0000000163639824 */ /* 0x000fe200078e0a00 */
[----:B------:R-:W-:-:S02]  /*4b50*/  ISETP.GT.U32.AND P1, PT, R0, R103, PT ;  /* 0x000000670000720c */ /* 0x000fc40003f24070 */
[----:B------:R-:W-:Y:S01]  /*4b60*/  ISETP.GT.U32.AND P5, PT, R0, R95, PT ;  /* 0x0000005f0000720c */ /* 0x000fe20003fa4070 */
[--C-:B------:R-:W-:Y:S01]  /*4b70*/  @!P3 IMAD.IADD R91, R91, 0x1, -R0.reuse ;  /* 0x000000015b5bb824 */ /* 0x100fe200078e0a00 */
[----:B------:R-:W-:Y:S01]  /*4b80*/  ISETP.GE.AND P3, PT, R16, RZ, PT ;  /* 0x000000ff1000720c */ /* 0x000fe20003f66270 */
[----:B------:R-:W-:Y:S01]  /*4b90*/  @!P0 IMAD.MOV R99, RZ, RZ, -R99 ;  /* 0x000000ffff638224 */ /* 0x000fe200078e0a63 */
[----:B------:R-:W-:Y:S01]  /*4ba0*/  IABS R105, R11 ;  /* 0x0000000b00697213 */ /* 0x000fe20000000000 */
[----:B------:R-:W-:Y:S01]  /*4bb0*/  @!P2 IMAD.MOV R91, RZ, RZ, -R91 ;  /* 0x000000ffff5ba224 */ /* 0x000fe200078e0a5b */
[----:B------:R-:W-:Y:S01]  /*4bc0*/  ISETP.GE.AND P2, PT, R20, RZ, PT ;  /* 0x000000ff1400720c */ /* 0x000fe20003f46270 */
[--C-:B------:R-:W-:Y:S01]  /*4bd0*/  @!P6 IMAD.IADD R101, R101, 0x1, -R0.reuse ;  /* 0x000000016565e824 */ /* 0x100fe200078e0a00 */
[----:B------:R-:W-:Y:S02]  /*4be0*/  ISETP.GE.AND P0, PT, R14, RZ, PT ;  /* 0x000000ff0e00720c */ /* 0x000fe40003f06270 */
[----:B------:R-:W-:Y:S01]  /*4bf0*/  LOP3.LUT R16, R8, 0x9c, RZ, 0xfc, !PT ;  /* 0x0000009c08107812 */ /* 0x000fe200078efcff */
[--C-:B------:R-:W-:Y:S01]  /*4c00*/  @!P1 IMAD.IADD R103, R103, 0x1, -R0.reuse ;  /* 0x0000000167679824 */ /* 0x100fe200078e0a00 */
[----:B------:R-:W-:Y:S01]  /*4c10*/  ISETP.GT.U32.AND P6, PT, R0, R101, PT ;  /* 0x000000650000720c */ /* 0x000fe20003fc4070 */
[----:B------:R-:W-:Y:S01]  /*4c20*/  @!P5 IMAD.IADD R95, R95, 0x1, -R0 ;  /* 0x000000015f5fd824 */ /* 0x000fe200078e0a00 */
[----:B------:R-:W-:Y:S01]  /*4c30*/  ISETP.GE.AND P5, PT, R12, RZ, PT ;  /* 0x000000ff0c00720c */ /* 0x000fe20003fa6270 */
[----:B------:R-:W-:Y:S01]  /*4c40*/  @!P3 IMAD.MOV R97, RZ, RZ, -R97 ;  /* 0x000000ffff61b224 */ /* 0x000fe200078e0a61 */
[----:B------:R-:W-:-:S02]  /*4c50*/  LOP3.LUT R12, R8, 0xa0, RZ, 0xfc, !PT ;  /* 0x000000a0080c7812 */ /* 0x000fc400078efcff */
[----:B------:R-:W-:Y:S01]  /*4c60*/  ISETP.GE.AND P3, PT, R11, RZ, PT ;  /* 0x000000ff0b00720c */ /* 0x000fe20003f66270 */
[----:B------:R-:W-:Y:S01]  /*4c70*/  IMAD.HI.U32 R11, R10, R105, RZ ;  /* 0x000000690a0b7227 */ /* 0x000fe200078e00ff */
[----:B------:R-:W-:Y:S02]  /*4c80*/  ISETP.GT.U32.AND P1, PT, R0, R103, PT ;  /* 0x000000670000720c */ /* 0x000fe40003f24070 */
[----:B------:R-:W-:Y:S01]  /*4c90*/  IABS R107, R12 ;  /* 0x0000000c006b7213 */ /* 0x000fe20000000000 */
[----:B------:R-:W-:Y:S01]  /*4ca0*/  @!P2 IMAD.MOV R95, RZ, RZ, -R95 ;  /* 0x000000ffff5fa224 */ /* 0x000fe200078e0a5f */
[----:B------:R-:W-:Y:S01]  /*4cb0*/  ISETP.GE.AND P2, PT, R12, RZ, PT ;  /* 0x000000ff0c00720c */ /* 0x000fe20003f46270 */
[----:B------:R-:W-:Y:S01]  /*4cc0*/  IMAD.MOV R14, RZ, RZ, -R11 ;  /* 0x000000ffff0e7224 */ /* 0x000fe200078e0a0b */
[----:B------:R-:W-:Y:S01]  /*4cd0*/  IABS R111, R16 ;  /* 0x00000010006f7213 */ /* 0x000fe20000000000 */
[----:B------:R-:W-:Y:S01]  /*4ce0*/  IMAD.HI.U32 R12, R10, R109, RZ ;  /* 0x0000006d0a0c7227 */ /* 0x000fe200078e00ff */
[----:B------:R-:W-:-:S03]  /*4cf0*/  LOP3.LUT R20, R8, 0x94, RZ, 0xfc, !PT ;  /* 0x0000009408147812 */ /* 0x000fc600078efcff */
[----:B------:R-:W-:Y:S01]  /*4d00*/  @!P6 IMAD.IADD R101, R101, 0x1, -R0 ;  /* 0x000000016565e824 */ /* 0x000fe200078e0a00 */
[----:B------:R-:W-:Y:S01]  /*4d10*/  ISETP.GE.AND P6, PT, R16, RZ, PT ;  /* 0x000000ff1000720c */ /* 0x000fe20003fc6270 */
[----:B------:R-:W-:Y:S01]  /*4d20*/  IMAD R105, R0, R14, R105 ;  /* 0x0000000e00697224 */ /* 0x000fe200078e0269 */
[----:B------:R-:W-:Y:S01]  /*4d30*/  LOP3.LUT R16, R8, 0x98, RZ, 0xfc, !PT ;  /* 0x0000009808107812 */ /* 0x000fe200078efcff */
[----:B------:R-:W-:Y:S01]  /*4d40*/  IMAD.MOV R12, RZ, RZ, -R12 ;  /* 0x000000ffff0c7224 */ /* 0x000fe200078e0a0c */
[----:B------:R-:W-:Y:S01]  /*4d50*/  IABS R171, R20 ;  /* 0x0000001400ab7213 */ /* 0x000fe20000000000 */
[----:B------:R-:W-:Y:S01]  /*4d60*/  @!P4 IMAD.MOV R101, RZ, RZ, -R101 ;  /* 0x000000ffff65c224 */ /* 0x000fe200078e0a65 */
[C---:B------:R-:W-:Y:S01]  /*4d70*/  ISETP.GT.U32.AND P4, PT, R0.reuse, R105, PT ;  /* 0x000000690000720c */ /* 0x040fe20003f84070 */
[----:B------:R-:W-:Y:S01]  /*4d80*/  @!P1 IMAD.IADD R103, R103, 0x1, -R0 ;  /* 0x0000000167679824 */ /* 0x000fe200078e0a00 */
[----:B------:R-:W-:Y:S01]  /*4d90*/  IABS R167, R16 ;  /* 0x0000001000a77213 */ /* 0x000fe20000000000 */
[----:B------:R-:W-:-:S02]  /*4da0*/  IMAD R109, R0, R12, R109 ;  /* 0x0000000c006d7224 */ /* 0x000fc400078e026d */
[----:B------:R-:W-:Y:S02]  /*4db0*/  @!P5 IMAD.MOV R103, RZ, RZ, -R103 ;  /* 0x000000ffff67d224 */ /* 0x000fe400078e0a67 */
[----:B------:R-:W-:Y:S01]  /*4dc0*/  IMAD.HI.U32 R11, R10, R107, RZ ;  /* 0x0000006b0a0b7227 */ /* 0x000fe200078e00ff */
[----:B------:R-:W-:-:S03]  /*4dd0*/  ISETP.GT.U32.AND P5, PT, R0, R109, PT ;  /* 0x0000006d0000720c */ /* 0x000fc60003fa4070 */
[----:B------:R-:W-:Y:S02]  /*4de0*/  IMAD.MOV R14, RZ, RZ, -R11 ;  /* 0x000000ffff0e7224 */ /* 0x000fe400078e0a0b */
[----:B------:R-:W-:Y:S02]  /*4df0*/  @!P4 IMAD.IADD R105, R105, 0x1, -R0 ;  /* 0x000000016969c824 */ /* 0x000fe400078e0a00 */
[----:B------:R-:W-:-:S03]  /*4e00*/  IMAD.HI.U32 R11, R10, R111, RZ ;  /* 0x0000006f0a0b7227 */ /* 0x000fc600078e00ff */
[C---:B------:R-:W-:Y:S01]  /*4e10*/  ISETP.GT.U32.AND P4, PT, R0.reuse, R105, PT ;  /* 0x000000690000720c */ /* 0x040fe20003f84070 */
[----:B------:R-:W-:Y:S01]  /*4e20*/  IMAD R107, R0, R14, R107 ;  /* 0x0000000e006b7224 */ /* 0x000fe200078e026b */
[----:B------:R-:W-:Y:S01]  /*4e30*/  LOP3.LUT R14, R8, 0x9a, RZ, 0xfc, !PT ;  /* 0x0000009a080e7812 */ /* 0x000fe200078efcff */
[----:B------:R-:W-:Y:S02]  /*4e40*/  @!P5 IMAD.IADD R109, R109, 0x1, -R0 ;  /* 0x000000016d6dd824 */ /* 0x000fe400078e0a00 */
[----:B------:R-:W-:Y:S01]  /*4e50*/  IMAD.MOV R11, RZ, RZ, -R11 ;  /* 0x000000ffff0b7224 */ /* 0x000fe200078e0a0b */
[----:B------:R-:W-:Y:S01]  /*4e60*/  ISETP.GT.U32.AND P1, PT, R0, R107, PT ;  /* 0x0000006b0000720c */ /* 0x000fe20003f24070 */
[----:B------:R-:W-:Y:S01]  /*4e70*/  IMAD.HI.U32 R12, R10, R167, RZ ;  /* 0x000000a70a0c7227 */ /* 0x000fe200078e00ff */
[C---:B------:R-:W-:Y:S02]  /*4e80*/  ISETP.GT.U32.AND P5, PT, R0.reuse, R109, PT ;  /* 0x0000006d0000720c */ /* 0x040fe40003fa4070 */
[----:B------:R-:W-:Y:S01]  /*4e90*/  IABS R165, R14 ;  /* 0x0000000e00a57213 */ /* 0x000fe20000000000 */
[----:B------:R-:W-:-:S02]  /*4ea0*/  IMAD R111, R0, R11, R111 ;  /* 0x0000000b006f7224 */ /* 0x000fc400078e026f */
[----:B------:R-:W-:Y:S02]  /*4eb0*/  IMAD.MOV R12, RZ, RZ, -R12 ;  /* 0x000000ffff0c7224 */ /* 0x000fe400078e0a0c */
[----:B------:R-:W-:Y:S01]  /*4ec0*/  @!P4 IMAD.IADD R105, R105, 0x1, -R0 ;  /* 0x000000016969c824 */ /* 0x000fe200078e0a00 */
[C---:B------:R-:W-:Y:S01]  /*4ed0*/  ISETP.GT.U32.AND P4, PT, R0.reuse, R111, PT ;  /* 0x0000006f0000720c */ /* 0x040fe20003f84070 */
[----:B------:R-:W-:Y:S02]  /*4ee0*/  IMAD R167, R0, R12, R167 ;  /* 0x0000000c00a77224 */ /* 0x000fe400078e02a7 */
[----:B------:R-:W-:-:S04]  /*4ef0*/  IMAD.HI.U32 R11, R10, R165, RZ ;  /* 0x000000a50a0b7227 */ /* 0x000fc800078e00ff */
[--C-:B------:R-:W-:Y:S01]  /*4f00*/  @!P5 IMAD.IADD R109, R109, 0x1, -R0.reuse ;  /* 0x000000016d6dd824 */ /* 0x100fe200078e0a00 */
[C---:B------:R-:W-:Y:S01]  /*4f10*/  ISETP.GT.U32.AND P5, PT, R0.reuse, R167, PT ;  /* 0x000000a70000720c */ /* 0x040fe20003fa4070 */
[--C-:B------:R-:W-:Y:S02]  /*4f20*/  @!P1 IMAD.IADD R107, R107, 0x1, -R0.reuse ;  /* 0x000000016b6b9824 */ /* 0x100fe400078e0a00 */
[----:B------:R-:W-:Y:S02]  /*4f30*/  IMAD.MOV R11, RZ, RZ, -R11 ;  /* 0x000000ffff0b7224 */ /* 0x000fe400078e0a0b */
[----:B------:R-:W-:Y:S01]  /*4f40*/  @!P4 IMAD.IADD R111, R111, 0x1, -R0 ;  /* 0x000000016f6fc824 */ /* 0x000fe200078e0a00 */
[C---:B------:R-:W-:Y:S01]  /*4f50*/  ISETP.GT.U32.AND P1, PT, R0.reuse, R107, PT ;  /* 0x0000006b0000720c */ /* 0x040fe20003f24070 */
[----:B------:R-:W-:Y:S01]  /*4f60*/  IMAD R165, R0, R11, R165 ;  /* 0x0000000b00a57224 */ /* 0x000fe200078e02a5 */
[----:B------:R-:W-:Y:S01]  /*4f70*/  ISETP.GE.AND P4, PT, R14, RZ, PT ;  /* 0x000000ff0e00720c */ /* 0x000fe20003f86270 */
[----:B------:R-:W-:Y:S01]  /*4f80*/  IMAD.HI.U32 R11, R10, R169, RZ ;  /* 0x000000a90a0b7227 */ /* 0x000fe200078e00ff */
[----:B------:R-:W-:-:S03]  /*4f90*/  LOP3.LUT R14, R8, 0x90, RZ, 0xfc, !PT ;  /* 0x00000090080e7812 */ /* 0x000fc600078efcff */
[----:B------:R-:W-:Y:S01]  /*4fa0*/  @!P3 IMAD.MOV R105, RZ, RZ, -R105 ;  /* 0x000000ffff69b224 */ /* 0x000fe200078e0a69 */
[----:B------:R-:W-:Y:S01]  /*4fb0*/  ISETP.GT.U32.AND P3, PT, R0, R111, PT ;  /* 0x0000006f0000720c */ /* 0x000fe20003f64070 */
[----:B------:R-:W-:Y:S01]  /*4fc0*/  @!P5 IMAD.IADD R167, R167, 0x1, -R0 ;  /* 0x00000001a7a7d824 */ /* 0x000fe200078e0a00 */
[----:B------:R-:W-:Y:S01]  /*4fd0*/  IABS R175, R14 ;  /* 0x0000000e00af7213 */ /* 0x000fe20000000000 */
[----:B------:R-:W-:Y:S02]  /*4fe0*/  IMAD.MOV R11, RZ, RZ, -R11 ;  /* 0x000000ffff0b7224 */ /* 0x000fe400078e0a0b */
[----:B------:R-:W-:Y:S01]  /*4ff0*/  IMAD.HI.U32 R12, R10, R171, RZ ;  /* 0x000000ab0a0c7227 */ /* 0x000fe200078e00ff */
[----:B------:R-:W-:-:S03]  /*5000*/  ISETP.GT.U32.AND P5, PT, R0, R167, PT ;  /* 0x000000a70000720c */ /* 0x000fc60003fa4070 */
[----:B------:R-:W-:Y:S02]  /*5010*/  IMAD R169, R0, R11, R169 ;  /* 0x0000000b00a97224 */ /* 0x000fe400078e02a9 */
[----:B------:R-:W-:-:S04]  /*5020*/  IMAD.HI.U32 R11, R10, R173, RZ ;  /* 0x000000ad0a0b7227 */ /* 0x000fc800078e00ff */
[----:B------:R-:W-:Y:S01]  /*5030*/  @!P1 IMAD.IADD R107, R107, 0x1, -R0 ;  /* 0x000000016b6b9824 */ /* 0x000fe200078e0a00 */
[C---:B------:R-:W-:Y:S01]  /*5040*/  ISETP.GT.U32.AND P1, PT, R0.reuse, R165, PT ;  /* 0x000000a50000720c */ /* 0x040fe20003f24070 */
[----:B------:R-:W-:Y:S02]  /*5050*/  IMAD.MOV R12, RZ, RZ, -R12 ;  /* 0x000000ffff0c7224 */ /* 0x000fe400078e0a0c */
[----:B------:R-:W-:Y:S02]  /*5060*/  IMAD.MOV R11, RZ, RZ, -R11 ;  /* 0x000000ffff0b7224 */ /* 0x000fe400078e0a0b */
[C---:B------:R-:W-:Y:S02]  /*5070*/  IMAD R171, R0.reuse, R12, R171 ;  /* 0x0000000c00ab7224 */ /* 0x040fe400078e02ab */
[----:B------:R-:W-:Y:S01]  /*5080*/  @!P3 IMAD.IADD R111, R111, 0x1, -R0 ;  /* 0x000000016f6fb824 */ /* 0x000fe200078e0a00 */
[C---:B------:R-:W-:Y:S01]  /*5090*/  ISETP.GT.U32.AND P3, PT, R0.reuse, R169, PT ;  /* 0x000000a90000720c */ /* 0x040fe20003f64070 */
[----:B------:R-:W-:-:S02]  /*50a0*/  IMAD R173, R0, R11, R173 ;  /* 0x0000000b00ad7224 */ /* 0x000fc400078e02ad */
[----:B------:R-:W-:Y:S01]  /*50b0*/  @!P6 IMAD.MOV R111, RZ, RZ, -R111 ;  /* 0x000000ffff6fe224 */ /* 0x000fe200078e0a6f */
[C---:B------:R-:W-:Y:S01]  /*50c0*/  ISETP.GT.U32.AND P6, PT, R0.reuse, R171, PT ;  /* 0x000000ab0000720c */ /* 0x040fe20003fc4070 */
[--C-:B------:R-:W-:Y:S01]  /*50d0*/  @!P5 IMAD.IADD R167, R167, 0x1, -R0.reuse ;  /* 0x00000001a7a7d824 */ /* 0x100fe200078e0a00 */
[----:B------:R-:W-:Y:S01]  /*50e0*/  ISETP.GT.U32.AND P5, PT, R0, R173, PT ;  /* 0x000000ad0000720c */ /* 0x000fe20003fa4070 */
[--C-:B------:R-:W-:Y:S01]  /*50f0*/  @!P1 IMAD.IADD R165, R165, 0x1, -R0.reuse ;  /* 0x00000001a5a59824 */ /* 0x100fe200078e0a00 */
[----:B------:R-:W-:Y:S01]  /*5100*/  ISETP.GE.AND P1, PT, R16, RZ, PT ;  /* 0x000000ff1000720c */ /* 0x000fe20003f26270 */
[----:B------:R-:W-:Y:S01]  /*5110*/  @!P2 IMAD.MOV R107, RZ, RZ, -R107 ;  /* 0x000000ffff6ba224 */ /* 0x000fe200078e0a6b */
[----:B------:R-:W-:Y:S01]  /*5120*/  LOP3.LUT R16, R8, 0x8e, RZ, 0xfc, !PT ;  /* 0x0000008e08107812 */ /* 0x000fe200078efcff */
[----:B------:R-:W-:Y:S01]  /*5130*/  IMAD.HI.U32 R11, R10, R175, RZ ;  /* 0x000000af0a0b7227 */ /* 0x000fe200078e00ff */
[----:B------:R-:W-:Y:S02]  /*5140*/  ISETP.GT.U32.AND P2, PT, R0, R165, PT ;  /* 0x000000a50000720c */ /* 0x000fe40003f44070 */
[----:B------:R-:W-:Y:S01]  /*5150*/  IABS R177, R16 ;  /* 0x0000001000b17213 */ /* 0x000fe20000000000 */
[--C-:B------:R-:W-:Y:S01]  /*5160*/  @!P3 IMAD.IADD R169, R169, 0x1, -R0.reuse ;  /* 0x00000001a9a9b824 */ /* 0x100fe200078e0a00 */
[----:B------:R-:W-:Y:S01]  /*5170*/  ISETP.GE.AND P3, PT, R22, RZ, PT ;  /* 0x000000ff1600720c */ /* 0x000fe20003f66270 */
[--C-:B------:R-:W-:Y:S01]  /*5180*/  @!P6 IMAD.IADD R171, R171, 0x1, -R0.reuse ;  /* 0x00000001ababe824 */ /* 0x100fe200078e0a00 */
[----:B------:R-:W-:Y:S01]  /*5190*/  LOP3.LUT R22, R8, 0x78, RZ, 0xfc, !PT ;  /* 0x0000007808167812 */ /* 0x000fe200078efcff */
[----:B------:R-:W-:Y:S01]  /*51a0*/  @!P5 IMAD.IADD R173, R173, 0x1, -R0 ;  /* 0x00000001adadd824 */ /* 0x000fe200078e0a00 */
[----:B------:R-:W-:Y:S01]  /*51b0*/  ISETP.GT.U32.AND P6, PT, R0, R169, PT ;  /* 0x000000a90000720c */ /* 0x000fe20003fc4070 */
[----:B------:R-:W-:Y:S01]  /*51c0*/  IMAD.MOV R12, RZ, RZ, -R11 ;  /* 0x000000ffff0c7224 */ /* 0x000fe200078e0a0b */
[----:B------:R-:W-:Y:S01]  /*51d0*/  IABS R199, R22 ;  /* 0x0000001600c77213 */ /* 0x000fe20000000000 */
[----:B------:R-:W-:Y:S01]  /*51e0*/  IMAD.HI.U32 R11, R10, R177, RZ ;  /* 0x000000b10a0b7227 */ /* 0x000fe200078e00ff */
[----:B------:R-:W-:-:S03]  /*51f0*/  ISETP.GT.U32.AND P5, PT, R0, R173, PT ;  /* 0x000000ad0000720c */ /* 0x000fc60003fa4070 */
[--C-:B------:R-:W-:Y:S01]  /*5200*/  @!P2 IMAD.IADD R165, R165, 0x1, -R0.reuse ;  /* 0x00000001a5a5a824 */ /* 0x100fe200078e0a00 */
[----:B------:R-:W-:Y:S01]  /*5210*/  ISETP.GE.AND P2, PT, R20, RZ, PT ;  /* 0x000000ff1400720c */ /* 0x000fe20003f46270 */
[----:B------:R-:W-:Y:S01]  /*5220*/  IMAD R175, R0, R12, R175 ;  /* 0x0000000c00af7224 */ /* 0x000fe200078e02af */
[----:B------:R-:W-:Y:S01]  /*5230*/  LOP3.LUT R20, R8, 0x8a, RZ, 0xfc, !PT ;  /* 0x0000008a08147812 */ /* 0x000fe200078efcff */
[----:B------:R-:W-:Y:S02]  /*5240*/  IMAD.MOV R11, RZ, RZ, -R11 ;  /* 0x000000ffff0b7224 */ /* 0x000fe400078e0a0b */
[----:B------:R-:W-:Y:S01]  /*5250*/  @!P4 IMAD.MOV R165, RZ, RZ, -R165 ;  /* 0x000000ffffa5c224 */ /* 0x000fe200078e0aa5 */
[C---:B------:R-:W-:Y:S01]  /*5260*/  ISETP.GT.U32.AND P4, PT, R0.reuse, R171, PT ;  /* 0x000000ab0000720c */ /* 0x040fe20003f84070 */
[--C-:B------:R-:W-:Y:S01]  /*5270*/  @!P6 IMAD.IADD R169, R169, 0x1, -R0.reuse ;  /* 0x00000001a9a9e824 */ /* 0x100fe200078e0a00 */
[C---:B------:R-:W-:Y:S01]  /*5280*/  ISETP.GT.U32.AND P6, PT, R0.reuse, R175, PT ;  /* 0x000000af0000720c */ /* 0x040fe20003fc4070 */
[----:B------:R-:W-:Y:S01]  /*5290*/  IMAD R177, R0, R11, R177 ;  /* 0x0000000b00b17224 */ /* 0x000fe200078e02b1 */
[----:B------:R-:W-:Y:S01]  /*52a0*/  IABS R181, R20 ;  /* 0x0000001400b57213 */ /* 0x000fe20000000000 */
[----:B------:R-:W-:Y:S01]  /*52b0*/  @!P0 IMAD.MOV R109, RZ, RZ, -R109 ;  /* 0x000000ffff6d8224 */ /* 0x000fe200078e0a6d */
[----:B------:R-:W-:Y:S01]  /*52c0*/  ISETP.GE.AND P0, PT, R18, RZ, PT ;  /* 0x000000ff1200720c */ /* 0x000fe20003f06270 */
[----:B------:R-:W-:Y:S01]  /*52d0*/  @!P5 IMAD.IADD R173, R173, 0x1, -R0 ;  /* 0x00000001adadd824 */ /* 0x000fe200078e0a00 */
[----:B------:R-:W-:Y:S01]  /*52e0*/  ISETP.GT.U32.AND P5, PT, R0, R177, PT ;  /* 0x000000b10000720c */ /* 0x000fe20003fa4070 */
[----:B------:R-:W-:Y:S01]  /*52f0*/  IMAD.HI.U32 R12, R10, R181, RZ ;  /* 0x000000b50a0c7227 */ /* 0x000fe200078e00ff */
[----:B------:R-:W-:-:S03]  /*5300*/  LOP3.LUT R18, R8, 0x8c, RZ, 0xfc, !PT ;  /* 0x0000008c08127812 */ /* 0x000fc600078efcff */
[--C-:B------:R-:W-:Y:S01]  /*5310*/  @!P4 IMAD.IADD R171, R171, 0x1, -R0.reuse ;  /* 0x00000001ababc824 */ /* 0x100fe200078e0a00 */
[----:B------:R-:W-:Y:S01]  /*5320*/  IABS R179, R18 ;  /* 0x0000001200b37213 */ /* 0x000fe20000000000 */
[----:B------:R-:W-:Y:S01]  /*5330*/  @!P6 IMAD.IADD R175, R175, 0x1, -R0 ;  /* 0x00000001afafe824 */ /* 0x000fe200078e0a00 */
[----:B------:R-:W-:Y:S01]  /*5340*/  ISETP.GE.AND P4, PT, R14, RZ, PT ;  /* 0x000000ff0e00720c */ /* 0x000fe20003f86270 */
[----:B------:R-:W-:Y:S01]  /*5350*/  IMAD.MOV R12, RZ, RZ, -R12 ;  /* 0x000000ffff0c7224 */ /* 0x000fe200078e0a0c */
[----:B------:R-:W-:Y:S01]  /*5360*/  LOP3.LUT R14, R8, 0x88, RZ, 0xfc, !PT ;  /* 0x00000088080e7812 */ /* 0x000fe200078efcff */
[----:B------:R-:W-:Y:S01]  /*5370*/  IMAD.HI.U32 R11, R10, R179, RZ ;  /* 0x000000b30a0b7227 */ /* 0x000fe200078e00ff */
[----:B------:R-:W-:Y:S02]  /*5380*/  ISETP.GE.AND P6, PT, R16, RZ, PT ;  /* 0x000000ff1000720c */ /* 0x000fe40003fc6270 */
[----:B------:R-:W-:Y:S01]  /*5390*/  LOP3.LUT R16, R8, 0x86, RZ, 0xfc, !PT ;  /* 0x0000008608107812 */ /* 0x000fe200078efcff */
[----:B------:R-:W-:Y:S01]  /*53a0*/  @!P5 IMAD.IADD R177, R177, 0x1, -R0 ;  /* 0x00000001b1b1d824 */ /* 0x000fe200078e0a00 */
[----:B------:R-:W-:Y:S01]  /*53b0*/  IABS R183, R14 ;  /* 0x0000000e00b77213 */ /* 0x000fe20000000000 */
[----:B------:R-:W-:Y:S01]  /*53c0*/  IMAD.MOV R11, RZ, RZ, -R11 ;  /* 0x000000ffff0b7224 */ /* 0x000fe200078e0a0b */
[C---:B------:R-:W-:Y:S01]  /*53d0*/  ISETP.GT.U32.AND P5, PT, R0.reuse, R175, PT ;  /* 0x000000af0000720c */ /* 0x040fe20003fa4070 */
[C---:B------:R-:W-:Y:S01]  /*53e0*/  IMAD R181, R0.reuse, R12, R181 ;  /* 0x0000000c00b57224 */ /* 0x040fe200078e02b5 */
[----:B------:R-:W-:Y:S01]  /*53f0*/  IABS R185, R16 ;  /* 0x0000001000b97213 */ /* 0x000fe20000000000 */
[----:B------:R-:W-:Y:S01]  /*5400*/  @!P0 IMAD.MOV R169, RZ, RZ, -R169 ;  /* 0x000000ffffa98224 */ /* 0x000fe200078e0aa9 */
[C---:B------:R-:W-:Y:S01]  /*5410*/  ISETP.GT.U32.AND P0, PT, R0.reuse, R177, PT ;  /* 0x000000b10000720c */ /* 0x040fe20003f04070 */
[----:B------:R-:W-:-:S02]  /*5420*/  IMAD R179, R0, R11, R179 ;  /* 0x0000000b00b37224 */ /* 0x000fc400078e02b3 */
[----:B------:R-:W-:-:S04]  /*5430*/  IMAD.HI.U32 R11, R10, R183, RZ ;  /* 0x000000b70a0b7227 */ /* 0x000fc800078e00ff */
[----:B------:R-:W-:Y:S01]  /*5440*/  @!P2 IMAD.MOV R171, RZ, RZ, -R171 ;  /* 0x000000ffffaba224 */ /* 0x000fe200078e0aab */
[----:B------:R-:W-:Y:S01]  /*5450*/  ISETP.GT.U32.AND P2, PT, R0, R181, PT ;  /* 0x000000b50000720c */ /* 0x000fe20003f44070 */
[----:B------:R-:W-:-:S04]  /*5460*/  IMAD.HI.U32 R12, R10, R185, RZ ;  /* 0x000000b90a0c7227 */ /* 0x000fc800078e00ff */
[----:B------:R-:W-:Y:S02]  /*5470*/  IMAD.MOV R11, RZ, RZ, -R11 ;  /* 0x000000ffff0b7224 */ /* 0x000fe400078e0a0b */
[----:B------:R-:W-:Y:S01]  /*5480*/  @!P1 IMAD.MOV R167, RZ, RZ, -R167 ;  /* 0x000000ffffa79224 */ /* 0x000fe200078e0aa7 */
[----:B------:R-:W-:Y:S01]  /*5490*/  ISETP.GT.U32.AND P1, PT, R0, R179, PT ;  /* 0x000000b30000720c */ /* 0x000fe20003f24070 */
[----:B------:R-:W-:Y:S01]  /*54a0*/  @!P5 IMAD.IADD R175, R175, 0x1, -R0 ;  /* 0x00000001afafd824 */ /* 0x000fe200078e0a00 */
[----:B------:R-:W-:Y:S01]  /*54b0*/  ISETP.GE.AND P5, PT, R20, RZ, PT ;  /* 0x000000ff1400720c */ /* 0x000fe20003fa6270 */
[----:B------:R-:W-:Y:S01]  /*54c0*/  IMAD.MOV R12, RZ, RZ, -R12 ;  /* 0x000000ffff0c7224 */ /* 0x000fe200078e0a0c */
[----:B------:R-:W-:Y:S01]  /*54d0*/  LOP3.LUT R20, R8, 0x7a, RZ, 0xfc, !PT ;  /* 0x0000007a08147812 */ /* 0x000fe200078efcff */
[----:B------:R-:W-:Y:S02]  /*54e0*/  IMAD R183, R0, R11, R183 ;  /* 0x0000000b00b77224 */ /* 0x000fe400078e02b7 */
[--C-:B------:R-:W-:Y:S01]  /*54f0*/  @!P0 IMAD.IADD R177, R177, 0x1, -R0.reuse ;  /* 0x00000001b1b18824 */ /* 0x100fe200078e0a00 */
[----:B------:R-:W-:Y:S01]  /*5500*/  ISETP.GE.AND P0, PT, R14, RZ, PT ;  /* 0x000000ff0e00720c */ /* 0x000fe20003f06270 */
[----:B------:R-:W-:Y:S01]  /*5510*/  IMAD R185, R0, R12, R185 ;  /* 0x0000000c00b97224 */ /* 0x000fe200078e02b9 */
[----:B------:R-:W-:Y:S01]  /*5520*/  LOP3.LUT R12, R8, 0x84, RZ, 0xfc, !PT ;  /* 0x00000084080c7812 */ /* 0x000fe200078efcff */
[----:B------:R-:W-:Y:S01]  /*5530*/  @!P4 IMAD.MOV R175, RZ, RZ, -R175 ;  /* 0x000000ffffafc224 */ /* 0x000fe200078e0aaf */
[----:B------:R-:W-:Y:S01]  /*5540*/  ISETP.GT.U32.AND P4, PT, R0, R183, PT ;  /* 0x000000b70000720c */ /* 0x000fe20003f84070 */
[--C-:B------:R-:W-:Y:S01]  /*5550*/  @!P2 IMAD.IADD R181, R181, 0x1, -R0.reuse ;  /* 0x00000001b5b5a824 */ /* 0x100fe200078e0a00 */
[----:B------:R-:W-:Y:S01]  /*5560*/  LOP3.LUT R14, R8, 0x82, RZ, 0xfc, !PT ;  /* 0x00000082080e7812 */ /* 0x000fe200078efcff */
[----:B------:R-:W-:Y:S01]  /*5570*/  @!P6 IMAD.MOV R177, RZ, RZ, -R177 ;  /* 0x000000ffffb1e224 */ /* 0x000fe200078e0ab1 */
[C---:B------:R-:W-:Y:S01]  /*5580*/  ISETP.GT.U32.AND P6, PT, R0.reuse, R185, PT ;  /* 0x000000b90000720c */ /* 0x040fe20003fc4070 */
[----:B------:R-:W-:Y:S01]  /*5590*/  @!P1 IMAD.IADD R179, R179, 0x1, -R0 ;  /* 0x00000001b3b39824 */ /* 0x000fe200078e0a00 */
[----:B------:R-:W-:Y:S01]  /*55a0*/  ISETP.GT.U32.AND P2, PT, R0, R181, PT ;  /* 0x000000b50000720c */ /* 0x000fe20003f44070 */
[----:B------:R-:W-:Y:S01]  /*55b0*/  @!P3 IMAD.MOV R173, RZ, RZ, -R173 ;  /* 0x000000ffffadb224 */ /* 0x000fe200078e0aad */
[----:B------:R-:W-:-:S02]  /*55c0*/  IABS R187, R12 ;  /* 0x0000000c00bb7213 */ /* 0x000fc40000000000 */
[----:B------:R-:W-:Y:S02]  /*55d0*/  ISETP.GT.U32.AND P1, PT, R0, R179, PT ;  /* 0x000000b30000720c */ /* 0x000fe40003f24070 */
[----:B------:R-:W-:Y:S01]  /*55e0*/  IABS R189, R14 ;  /* 0x0000000e00bd7213 */ /* 0x000fe20000000000 */
[--C-:B------:R-:W-:Y:S01]  /*55f0*/  @!P4 IMAD.IADD R183, R183, 0x1, -R0.reuse ;  /* 0x00000001b7b7c824 */ /* 0x100fe200078e0a00 */
[----:B------:R-:W-:Y:S01]  /*5600*/  ISETP.GE.AND P3, PT, R18, RZ, PT ;  /* 0x000000ff1200720c */ /* 0x000fe20003f66270 */
[----:B------:R-:W-:Y:S01]  /*5610*/  IMAD.HI.U32 R11, R10, R187, RZ ;  /* 0x000000bb0a0b7227 */ /* 0x000fe200078e00ff */
[----:B------:R-:W-:Y:S02]  /*5620*/  LOP3.LUT R18, R8, 0x7c, RZ, 0xfc, !PT ;  /* 0x0000007c08127812 */ /* 0x000fe400078efcff */
[----:B------:R-:W-:Y:S01]  /*5630*/  ISETP.GT.U32.AND P4, PT, R0, R183, PT ;  /* 0x000000b70000720c */ /* 0x000fe20003f84070 */
[--C-:B------:R-:W-:Y:S01]  /*5640*/  @!P6 IMAD.IADD R185, R185, 0x1, -R0.reuse ;  /* 0x00000001b9b9e824 */ /* 0x100fe200078e0a00 */
[----:B------:R-:W-:Y:S01]  /*5650*/  IABS R191, R20 ;  /* 0x0000001400bf7213 */ /* 0x000fe20000000000 */
[----:B------:R-:W-:Y:S01]  /*5660*/  @!P2 IMAD.IADD R181, R181, 0x1, -R0 ;  /* 0x00000001b5b5a824 */ /* 0x000fe200078e0a00 */
[----:B------:R-:W-:Y:S01]  /*5670*/  ISETP.GE.AND P2, PT, R12, RZ, PT ;  /* 0x000000ff0c00720c */ /* 0x000fe20003f46270 */
[----:B------:R-:W-:Y:S01]  /*5680*/  IMAD.HI.U32 R12, R10, R189, RZ ;  /* 0x000000bd0a0c7227 */ /* 0x000fe200078e00ff */
[----:B------:R-:W-:-:S02]  /*5690*/  ISETP.GT.U32.AND P6, PT, R0, R185, PT ;  /* 0x000000b90000720c */ /* 0x000fc40003fc4070 */
[----:B------:R-:W-:Y:S01]  /*56a0*/  IABS R197, R18 ;  /* 0x0000001200c57213 */ /* 0x000fe20000000000 */
[----:B------:R-:W-:Y:S02]  /*56b0*/  IMAD.MOV R11, RZ, RZ, -R11 ;  /* 0x000000ffff0b7224 */ /* 0x000fe400078e0a0b */
[----:B------:R-:W-:Y:S01]  /*56c0*/  @!P1 IMAD.IADD R179, R179, 0x1, -R0 ;  /* 0x00000001b3b39824 */ /* 0x000fe200078e0a00 */
[----:B------:R-:W-:Y:S01]  /*56d0*/  ISETP.GE.AND P1, PT, R16, RZ, PT ;  /* 0x000000ff1000720c */ /* 0x000fe20003f26270 */
[----:B------:R-:W-:Y:S01]  /*56e0*/  IMAD.MOV R12, RZ, RZ, -R12 ;  /* 0x000000ffff0c7224 */ /* 0x000fe200078e0a0c */
[----:B------:R-:W-:Y:S01]  /*56f0*/  LOP3.LUT R16, R8, 0x80, RZ, 0xfc, !PT ;  /* 0x0000008008107812 */ /* 0x000fe200078efcff */
[C---:B------:R-:W-:Y:S02]  /*5700*/  IMAD R187, R0.reuse, R11, R187 ;  /* 0x0000000b00bb7224 */ /* 0x040fe400078e02bb */
[C---:B------:R-:W-:Y:S01]  /*5710*/  IMAD R189, R0.reuse, R12, R189 ;  /* 0x0000000c00bd7224 */ /* 0x040fe200078e02bd */
[----:B------:R-:W-:Y:S01]  /*5720*/  IABS R193, R16 ;  /* 0x0000001000c17213 */ /* 0x000fe20000000000 */
[--C-:B------:R-:W-:Y:S01]  /*5730*/  @!P4 IMAD.IADD R183, R183, 0x1, -R0.reuse ;  /* 0x00000001b7b7c824 */ /* 0x100fe200078e0a00 */
[C---:B------:R-:W-:Y:S01]  /*5740*/  ISETP.GT.U32.AND P4, PT, R0.reuse, R187, PT ;  /* 0x000000bb0000720c */ /* 0x040fe20003f84070 */
[----:B------:R-:W-:Y:S01]  /*5750*/  @!P6 IMAD.IADD R185, R185, 0x1, -R0 ;  /* 0x00000001b9b9e824 */ /* 0x000fe200078e0a00 */
[----:B------:R-:W-:Y:S01]  /*5760*/  ISETP.GT.U32.AND P6, PT, R0, R189, PT ;  /* 0x000000bd0000720c */ /* 0x000fe20003fc4070 */
[----:B------:R-:W-:-:S04]  /*5770*/  IMAD.HI.U32 R11, R10, R193, RZ ;  /* 0x000000c10a0b7227 */ /* 0x000fc800078e00ff */
[----:B------:R-:W-:Y:S01]  /*5780*/  @!P3 IMAD.MOV R179, RZ, RZ, -R179 ;  /* 0x000000ffffb3b224 */ /* 0x000fe200078e0ab3 */
[----:B------:R-:W-:Y:S01]  /*5790*/  ISETP.GE.AND P3, PT, R14, RZ, PT ;  /* 0x000000ff0e00720c */ /* 0x000fe20003f66270 */
[----:B------:R-:W-:Y:S01]  /*57a0*/  IMAD.MOV R11, RZ, RZ, -R11 ;  /* 0x000000ffff0b7224 */ /* 0x000fe200078e0a0b */
[----:B------:R-:W-:Y:S01]  /*57b0*/  LOP3.LUT R14, R8, 0x7e, RZ, 0xfc, !PT ;  /* 0x0000007e080e7812 */ /* 0x000fe200078efcff */
[----:B------:R-:W-:-:S03]  /*57c0*/  IMAD.HI.U32 R12, R10, R197, RZ ;  /* 0x000000c50a0c7227 */ /* 0x000fc600078e00ff */
[----:B------:R-:W-:Y:S01]  /*57d0*/  IABS R195, R14 ;  /* 0x0000000e00c37213 */ /* 0x000fe20000000000 */
[C---:B------:R-:W-:Y:S02]  /*57e0*/  IMAD R193, R0.reuse, R11, R193 ;  /* 0x0000000b00c17224 */ /* 0x040fe400078e02c1 */
[--C-:B------:R-:W-:Y:S02]  /*57f0*/  @!P4 IMAD.IADD R187, R187, 0x1, -R0.reuse ;  /* 0x00000001bbbbc824 */ /* 0x100fe400078e0a00 */
[----:B------:R-:W-:Y:S01]  /*5800*/  @!P6 IMAD.IADD R189, R189, 0x1, -R0 ;  /* 0x00000001bdbde824 */ /* 0x000fe200078e0a00 */
[----:B------:R-:W-:Y:S01]  /*5810*/  ISETP.GT.U32.AND P4, PT, R0, R193, PT ;  /* 0x000000c10000720c */ /* 0x000fe20003f84070 */
[----:B------:R-:W-:Y:S01]  /*5820*/  IMAD.HI.U32 R11, R10, R195, RZ ;  /* 0x000000c30a0b7227 */ /* 0x000fe200078e00ff */
[----:B------:R-:W-:-:S03]  /*5830*/  ISETP.GT.U32.AND P6, PT, R0, R187, PT ;  /* 0x000000bb0000720c */ /* 0x000fc60003fc4070 */
[----:B------:R-:W-:Y:S02]  /*5840*/  IMAD.MOV R11, RZ, RZ, -R11 ;  /* 0x000000ffff0b7224 */ /* 0x000fe400078e0a0b */
[----:B------:R-:W-:Y:S02]  /*5850*/  IMAD.MOV R12, RZ, RZ, -R12 ;  /* 0x000000ffff0c7224 */ /* 0x000fe400078e0a0c */
[----:B------:R-:W-:Y:S02]  /*5860*/  IMAD R195, R0, R11, R195 ;  /* 0x0000000b00c37224 */ /* 0x000fe400078e02c3 */
[----:B------:R-:W-:-:S04]  /*5870*/  IMAD.HI.U32 R11, R10, R191, RZ ;  /* 0x000000bf0a0b7227 */ /* 0x000fc800078e00ff */
[--C-:B------:R-:W-:Y:S01]  /*5880*/  @!P4 IMAD.IADD R193, R193, 0x1, -R0.reuse ;  /* 0x00000001c1c1c824 */ /* 0x100fe200078e0a00 */
[C---:B------:R-:W-:Y:S01]  /*5890*/  ISETP.GT.U32.AND P4, PT, R0.reuse, R189, PT ;  /* 0x000000bd0000720c */ /* 0x040fe20003f84070 */
[----:B------:R-:W-:Y:S01]  /*58a0*/  @!P6 IMAD.IADD R187, R187, 0x1, -R0 ;  /* 0x00000001bbbbe824 */ /* 0x000fe200078e0a00 */
[C---:B------:R-:W-:Y:S01]  /*58b0*/  ISETP.GT.U32.AND P6, PT, R0.reuse, R195, PT ;  /* 0x000000c30000720c */ /* 0x040fe20003fc4070 */
[----:B------:R-:W-:Y:S02]  /*58c0*/  IMAD.MOV R11, RZ, RZ, -R11 ;  /* 0x000000ffff0b7224 */ /* 0x000fe400078e0a0b */
[C---:B------:R-:W-:Y:S02]  /*58d0*/  IMAD R197, R0.reuse, R12, R197 ;  /* 0x0000000c00c57224 */ /* 0x040fe400078e02c5 */
[----:B------:R-:W-:Y:S02]  /*58e0*/  IMAD R191, R0, R11, R191 ;  /* 0x0000000b00bf7224 */ /* 0x000fe400078e02bf */
[----:B------:R-:W-:-:S04]  /*58f0*/  IMAD.HI.U32 R12, R10, R199, RZ ;  /* 0x000000c70a0c7227 */ /* 0x000fc800078e00ff */
[--C-:B------:R-:W-:Y:S01]  /*5900*/  @!P4 IMAD.IADD R189, R189, 0x1, -R0.reuse ;  /* 0x00000001bdbdc824 */ /* 0x100fe200078e0a00 */
[----:B------:R-:W-:Y:S01]  /*5910*/  ISETP.GE.AND P4, PT, R18, RZ, PT ;  /* 0x000000ff1200720c */ /* 0x000fe20003f86270 */
[----:B------:R-:W-:Y:S01]  /*5920*/  @!P6 IMAD.IADD R195, R195, 0x1, -R0 ;  /* 0x00000001c3c3e824 */ /* 0x000fe200078e0a00 */
[----:B------:R-:W-:Y:S01]  /*5930*/  ISETP.GT.U32.AND P6, PT, R0, R191, PT ;  /* 0x000000bf0000720c */ /* 0x000fe20003fc4070 */
[----:B------:R-:W-:Y:S01]  /*5940*/  @!P3 IMAD.MOV R189, RZ, RZ, -R189 ;  /* 0x000000ffffbdb224 */ /* 0x000fe200078e0abd */
[----:B------:R-:W-:Y:S01]  /*5950*/  LOP3.LUT R18, R8, 0x74, RZ, 0xfc, !PT ;  /* 0x0000007408127812 */ /* 0x000fe200078efcff */
[----:B------:R-:W-:Y:S01]  /*5960*/  @!P0 IMAD.MOV R183, RZ, RZ, -R183 ;  /* 0x000000ffffb78224 */ /* 0x000fe200078e0ab7 */
[C---:B------:R-:W-:Y:S01]  /*5970*/  ISETP.GT.U32.AND P3, PT, R0.reuse, R195, PT ;  /* 0x000000c30000720c */ /* 0x040fe20003f64070 */
[----:B------:R-:W-:Y:S01]  /*5980*/  IMAD.MOV R12, RZ, RZ, -R12 ;  /* 0x000000ffff0c7224 */ /* 0x000fe200078e0a0c */
[C---:B------:R-:W-:Y:S01]  /*5990*/  ISETP.GT.U32.AND P0, PT, R0.reuse, R193, PT ;  /* 0x000000c10000720c */ /* 0x040fe20003f04070 */
[----:B------:R-:W-:Y:S01]  /*59a0*/  @!P2 IMAD.MOV R187, RZ, RZ, -R187 ;  /* 0x000000ffffbba224 */ /* 0x000fe200078e0abb */
[C---:B------:R-:W-:Y:S01]  /*59b0*/  ISETP.GT.U32.AND P2, PT, R0.reuse, R197, PT ;  /* 0x000000c50000720c */ /* 0x040fe20003f44070 */
[----:B------:R-:W-:Y:S01]  /*59c0*/  IMAD R199, R0, R12, R199 ;  /* 0x0000000c00c77224 */ /* 0x000fe200078e02c7 */
[----:B------:R-:W-:Y:S01]  /*59d0*/  IABS R203, R18 ;  /* 0x0000001200cb7213 */ /* 0x000fe20000000000 */
[----:B------:R-:W-:Y:S01]  /*59e0*/  @!P5 IMAD.MOV R181, RZ, RZ, -R181 ;  /* 0x000000ffffb5d224 */ /* 0x000fe200078e0ab5 */
[----:B------:R-:W-:Y:S01]  /*59f0*/  ISETP.GE.AND P5, PT, R16, RZ, PT ;  /* 0x000000ff1000720c */ /* 0x000fe20003fa6270 */
[--C-:B------:R-:W-:Y:S01]  /*5a00*/  @!P6 IMAD.IADD R191, R191, 0x1, -R0.reuse ;  /* 0x00000001bfbfe824 */ /* 0x100fe200078e0a00 */
[----:B------:R-:W-:Y:S01]  /*5a10*/  LOP3.LUT R16, R8, 0x76, RZ, 0xfc, !PT ;  /* 0x0000007608107812 */ /* 0x000fe200078efcff */
[----:B------:R-:W-:Y:S01]  /*5a20*/  @!P1 IMAD.MOV R185, RZ, RZ, -R185 ;  /* 0x000000ffffb99224 */ /* 0x000fe200078e0ab9 */
[----:B------:R-:W-:Y:S01]  /*5a30*/  ISETP.GE.AND P1, PT, R14, RZ, PT ;  /* 0x000000ff0e00720c */ /* 0x000fe20003f26270 */
[--C-:B------:R-:W-:Y:S01]  /*5a40*/  @!P3 IMAD.IADD R195, R195, 0x1, -R0.reuse ;  /* 0x00000001c3c3b824 */ /* 0x100fe200078e0a00 */
[----:B------:R-:W-:Y:S01]  /*5a50*/  ISETP.GT.U32.AND P3, PT, R0, R199, PT ;  /* 0x000000c70000720c */ /* 0x000fe20003f64070 */
[--C-:B------:R-:W-:Y:S01]  /*5a60*/  @!P0 IMAD.IADD R193, R193, 0x1, -R0.reuse ;  /* 0x00000001c1c18824 */ /* 0x100fe200078e0a00 */
[----:B------:R-:W-:Y:S01]  /*5a70*/  IABS R201, R16 ;  /* 0x0000001000c97213 */ /* 0x000fe20000000000 */
[----:B------:R-:W-:Y:S01]  /*5a80*/  @!P2 IMAD.IADD R197, R197, 0x1, -R0 ;  /* 0x00000001c5c5a824 */ /* 0x000fe200078e0a00 */
[----:B------:R-:W-:Y:S01]  /*5a90*/  ISETP.GE.AND P0, PT, R20, RZ, PT ;  /* 0x000000ff1400720c */ /* 0x000fe20003f06270 */
[----:B------:R-:W-:Y:S01]  /*5aa0*/  IMAD.HI.U32 R14, R10, R205, RZ ;  /* 0x000000cd0a0e7227 */ /* 0x000fe200078e00ff */
[----:B------:R-:W-:-:S02]  /*5ab0*/  LOP3.LUT R20, R8, 0x72, RZ, 0xfc, !PT ;  /* 0x0000007208147812 */ /* 0x000fc400078efcff */
[----:B------:R-:W-:Y:S01]  /*5ac0*/  ISETP.GT.U32.AND P6, PT, R0, R191, PT ;  /* 0x000000bf0000720c */ /* 0x000fe20003fc4070 */
[----:B------:R-:W-:Y:S01]  /*5ad0*/  IMAD.HI.U32 R11, R10, R201, RZ ;  /* 0x000000c90a0b7227 */ /* 0x000fe200078e00ff */
[----:B------:R-:W-:Y:S02]  /*5ae0*/  ISETP.GT.U32.AND P2, PT, R0, R197, PT ;  /* 0x000000c50000720c */ /* 0x000fe40003f44070 */
[----:B------:R-:W-:Y:S01]  /*5af0*/  IABS R207, R20 ;  /* 0x0000001400cf7213 */ /* 0x000fe20000000000 */
[----:B------:R-:W-:Y:S02]  /*5b00*/  IMAD.MOV R11, RZ, RZ, -R11 ;  /* 0x000000ffff0b7224 */ /* 0x000fe400078e0a0b */
[----:B------:R-:W-:Y:S01]  /*5b10*/  @!P3 IMAD.IADD R199, R199, 0x1, -R0 ;  /* 0x00000001c7c7b824 */ /* 0x000fe200078e0a00 */
[----:B------:R-:W-:Y:S01]  /*5b20*/  ISETP.GE.AND P3, PT, R16, RZ, PT ;  /* 0x000000ff1000720c */ /* 0x000fe20003f66270 */
[----:B------:R-:W-:Y:S01]  /*5b30*/  IMAD R201, R0, R11, R201 ;  /* 0x0000000b00c97224 */ /* 0x000fe200078e02c9 */
[----:B------:R-:W-:Y:S01]  /*5b40*/  LOP3.LUT R16, R8, 0x6e, RZ, 0xfc, !PT ;  /* 0x0000006e08107812 */ /* 0x000fe200078efcff */
[----:B------:R-:W-:-:S03]  /*5b50*/  IMAD.HI.U32 R12, R10, R207, RZ ;  /* 0x000000cf0a0c7227 */ /* 0x000fc600078e00ff */
[----:B------:R-:W-:Y:S01]  /*5b60*/  IABS R209, R16 ;  /* 0x0000001000d17213 */ /* 0x000fe20000000000 */
[----:B------:R-:W-:Y:S01]  /*5b70*/  @!P5 IMAD.MOV R193, RZ, RZ, -R193 ;  /* 0x000000ffffc1d224 */ /* 0x000fe200078e0ac1 */
[C---:B------:R-:W-:Y:S01]  /*5b80*/  ISETP.GT.U32.AND P5, PT, R0.reuse, R199, PT ;  /* 0x000000c70000720c */ /* 0x040fe20003fa4070 */
[----:B------:R-:W-:Y:S01]  /*5b90*/  @!P6 IMAD.IADD R191, R191, 0x1, -R0 ;  /* 0x00000001bfbfe824 */ /* 0x000fe200078e0a00 */
[----:B------:R-:W-:Y:S01]  /*5ba0*/  ISETP.GT.U32.AND P6, PT, R0, R201, PT ;  /* 0x000000c90000720c */ /* 0x000fe20003fc4070 */
[----:B------:R-:W-:Y:S02]  /*5bb0*/  IMAD.MOV R12, RZ, RZ, -R12 ;  /* 0x000000ffff0c7224 */ /* 0x000fe400078e0a0c */
[----:B------:R-:W-:Y:S01]  /*5bc0*/  @!P2 IMAD.IADD R197, R197, 0x1, -R0 ;  /* 0x00000001c5c5a824 */ /* 0x000fe200078e0a00 */
[----:B------:R-:W-:Y:S01]  /*5bd0*/  ISETP.GE.AND P2, PT, R22, RZ, PT ;  /* 0x000000ff1600720c */ /* 0x000fe20003f46270 */
[----:B------:R-:W-:Y:S01]  /*5be0*/  IMAD.MOV R14, RZ, RZ, -R14 ;  /* 0x000000ffff0e7224 */ /* 0x000fe200078e0a0e */
[----:B------:R-:W-:Y:S01]  /*5bf0*/  LOP3.LUT R22, R8, 0x56, RZ, 0xfc, !PT ;  /* 0x0000005608167812 */ /* 0x000fe200078efcff */
[----:B------:R-:W-:-:S02]  /*5c00*/  IMAD R207, R0, R12, R207 ;  /* 0x0000000c00cf7224 */ /* 0x000fc400078e02cf */
[----:B------:R-:W-:Y:S01]  /*5c10*/  IMAD R205, R0, R14, R205 ;  /* 0x0000000e00cd7224 */ /* 0x000fe200078e02cd */
[----:B------:R-:W-:Y:S01]  /*5c20*/  LOP3.LUT R14, R8, 0x6c, RZ, 0xfc, !PT ;  /* 0x0000006c080e7812 */ /* 0x000fe200078efcff */
[----:B------:R-:W-:Y:S01]  /*5c30*/  @!P4 IMAD.MOV R197, RZ, RZ, -R197 ;  /* 0x000000ffffc5c224 */ /* 0x000fe200078e0ac5 */
[C---:B------:R-:W-:Y:S01]  /*5c40*/  ISETP.GT.U32.AND P4, PT, R0.reuse, R207, PT ;  /* 0x000000cf0000720c */ /* 0x040fe20003f84070 */
[--C-:B------:R-:W-:Y:S01]  /*5c50*/  @!P5 IMAD.IADD R199, R199, 0x1, -R0.reuse ;  /* 0x00000001c7c7d824 */ /* 0x100fe200078e0a00 */
[----:B------:R-:W-:Y:S01]  /*5c60*/  ISETP.GT.U32.AND P5, PT, R0, R205, PT ;  /* 0x000000cd0000720c */ /* 0x000fe20003fa4070 */
[----:B------:R-:W-:Y:S01]  /*5c70*/  IMAD.HI.U32 R11, R10, R203, RZ ;  /* 0x000000cb0a0b7227 */ /* 0x000fe200078e00ff */
[----:B------:R-:W-:Y:S02]  /*5c80*/  IABS R211, R14 ;  /* 0x0000000e00d37213 */ /* 0x000fe40000000000 */
[----:B------:R-:W-:Y:S01]  /*5c90*/  IABS R233, R22 ;  /* 0x0000001600e97213 */ /* 0x000fe20000000000 */
[----:B------:R-:W-:-:S02]  /*5ca0*/  @!P6 IMAD.IADD R201, R201, 0x1, -R0 ;  /* 0x00000001c9c9e824 */ /* 0x000fc400078e0a00 */
[----:B------:R-:W-:Y:S02]  /*5cb0*/  IMAD.MOV R11, RZ, RZ, -R11 ;  /* 0x000000ffff0b7224 */ /* 0x000fe400078e0a0b */
[----:B------:R-:W-:Y:S01]  /*5cc0*/  @!P1 IMAD.MOV R195, RZ, RZ, -R195 ;  /* 0x000000ffffc39224 */ /* 0x000fe200078e0ac3 */
[C---:B------:R-:W-:Y:S01]  /*5cd0*/  ISETP.GT.U32.AND P6, PT, R0.reuse, R201, PT ;  /* 0x000000c90000720c */ /* 0x040fe20003fc4070 */
[----:B------:R-:W-:Y:S02]  /*5ce0*/  IMAD R203, R0, R11, R203 ;  /* 0x0000000b00cb7224 */ /* 0x000fe400078e02cb */
[----:B------:R-:W-:Y:S02]  /*5cf0*/  @!P4 IMAD.IADD R207, R207, 0x1, -R0 ;  /* 0x00000001cfcfc824 */ /* 0x000fe400078e0a00 */
[----:B------:R-:W-:Y:S01]  /*5d00*/  IMAD.HI.U32 R11, R10, R209, RZ ;  /* 0x000000d10a0b7227 */ /* 0x000fe200078e00ff */
[----:B------:R-:W-:-:S03]  /*5d10*/  ISETP.GT.U32.AND P1, PT, R0, R203, PT ;  /* 0x000000cb0000720c */ /* 0x000fc60003f24070 */
[----:B------:R-:W-:Y:S01]  /*5d20*/  @!P5 IMAD.IADD R205, R205, 0x1, -R0 ;  /* 0x00000001cdcdd824 */ /* 0x000fe200078e0a00 */
[----:B------:R-:W-:Y:S01]  /*5d30*/  ISETP.GT.U32.AND P5, PT, R0, R207, PT ;  /* 0x000000cf0000720c */ /* 0x000fe20003fa4070 */
[----:B------:R-:W-:Y:S02]  /*5d40*/  IMAD.MOV R12, RZ, RZ, -R11 ;  /* 0x000000ffff0c7224 */ /* 0x000fe400078e0a0b */
[----:B------:R-:W-:-:S04]  /*5d50*/  IMAD.HI.U32 R11, R10, R211, RZ ;  /* 0x000000d30a0b7227 */ /* 0x000fc800078e00ff */
[--C-:B------:R-:W-:Y:S01]  /*5d60*/  @!P6 IMAD.IADD R201, R201, 0x1, -R0.reuse ;  /* 0x00000001c9c9e824 */ /* 0x100fe200078e0a00 */
[----:B------:R-:W-:Y:S01]  /*5d70*/  ISETP.GE.AND P6, PT, R20, RZ, PT ;  /* 0x000000ff1400720c */ /* 0x000fe20003fc6270 */
[----:B------:R-:W-:Y:S01]  /*5d80*/  IMAD R209, R0, R12, R209 ;  /* 0x0000000c00d17224 */ /* 0x000fe200078e02d1 */
[----:B------:R-:W-:Y:S01]  /*5d90*/  LOP3.LUT R20, R8, 0x68, RZ, 0xfc, !PT ;  /* 0x0000006808147812 */ /* 0x000fe200078efcff */
[----:B------:R-:W-:Y:S02]  /*5da0*/  IMAD.MOV R11, RZ, RZ, -R11 ;  /* 0x000000ffff0b7224 */ /* 0x000fe400078e0a0b */
[----:B------:R-:W-:Y:S01]  /*5db0*/  @!P3 IMAD.MOV R201, RZ, RZ, -R201 ;  /* 0x000000ffffc9b224 */ /* 0x000fe200078e0ac9 */
[C---:B------:R-:W-:Y:S01]  /*5dc0*/  ISETP.GT.U32.AND P3, PT, R0.reuse, R209, PT ;  /* 0x000000d10000720c */ /* 0x040fe20003f64070 */
[----:B------:R-:W-:Y:S01]  /*5dd0*/  IMAD R211, R0, R11, R211 ;  /* 0x0000000b00d37224 */ /* 0x000fe200078e02d3 */
[----:B------:R-:W-:Y:S01]  /*5de0*/  IABS R215, R20 ;  /* 0x0000001400d77213 */ /* 0x000fe20000000000 */
[----:B------:R-:W-:-:S02]  /*5df0*/  @!P5 IMAD.IADD R207, R207, 0x1, -R0 ;  /* 0x00000001cfcfd824 */ /* 0x000fc400078e0a00 */
[----:B------:R-:W-:Y:S01]  /*5e00*/  @!P2 IMAD.MOV R199, RZ, RZ, -R199 ;  /* 0x000000ffffc7a224 */ /* 0x000fe200078e0ac7 */
[C---:B------:R-:W-:Y:S01]  /*5e10*/  ISETP.GT.U32.AND P5, PT, R0.reuse, R211, PT ;  /* 0x000000d30000720c */ /* 0x040fe20003fa4070 */
[--C-:B------:R-:W-:Y:S01]  /*5e20*/  @!P1 IMAD.IADD R203, R203, 0x1, -R0.reuse ;  /* 0x00000001cbcb9824 */ /* 0x100fe200078e0a00 */
[----:B------:R-:W-:Y:S01]  /*5e30*/  ISETP.GT.U32.AND P2, PT, R0, R205, PT ;  /* 0x000000cd0000720c */ /* 0x000fe20003f44070 */
[----:B------:R-:W-:Y:S01]  /*5e40*/  @!P0 IMAD.MOV R191, RZ, RZ, -R191 ;  /* 0x000000ffffbf8224 */ /* 0x000fe200078e0abf */
[----:B------:R-:W-:Y:S01]  /*5e50*/  ISETP.GE.AND P0, PT, R18, RZ, PT ;  /* 0x000000ff1200720c */ /* 0x000fe20003f06270 */
[----:B------:R-:W-:Y:S01]  /*5e60*/  IMAD.HI.U32 R12, R10, R215, RZ ;  /* 0x000000d70a0c7227 */ /* 0x000fe200078e00ff */
[----:B------:R-:W-:Y:S02]  /*5e70*/  ISETP.GT.U32.AND P4, PT, R0, R203, PT ;  /* 0x000000cb0000720c */ /* 0x000fe40003f84070 */
[----:B------:R-:W-:Y:S01]  /*5e80*/  LOP3.LUT R18, R8, 0x6a, RZ, 0xfc, !PT ;  /* 0x0000006a08127812 */ /* 0x000fe200078efcff */
[----:B------:R-:W-:Y:S01]  /*5e90*/  @!P3 IMAD.IADD R209, R209, 0x1, -R0 ;  /* 0x00000001d1d1b824 */ /* 0x000fe200078e0a00 */
[----:B------:R-:W-:Y:S01]  /*5ea0*/  ISETP.GE.AND P1, PT, R24, RZ, PT ;  /* 0x000000ff1800720c */ /* 0x000fe20003f26270 */
[----:B------:R-:W-:Y:S01]  /*5eb0*/  IMAD.MOV R12, RZ, RZ, -R12 ;  /* 0x000000ffff0c7224 */ /* 0x000fe200078e0a0c */
[----:B------:R-:W-:Y:S01]  /*5ec0*/  IABS R213, R18 ;  /* 0x0000001200d57213 */ /* 0x000fe20000000000 */
[--C-:B------:R-:W-:Y:S01]  /*5ed0*/  @!P5 IMAD.IADD R211, R211, 0x1, -R0.reuse ;  /* 0x00000001d3d3d824 */ /* 0x100fe200078e0a00 */
[----:B------:R-:W-:Y:S01]  /*5ee0*/  ISETP.GT.U32.AND P5, PT, R0, R209, PT ;  /* 0x000000d10000720c */ /* 0x000fe20003fa4070 */
[----:B------:R-:W-:Y:S01]  /*5ef0*/  @!P2 IMAD.IADD R205, R205, 0x1, -R0 ;  /* 0x00000001cdcda824 */ /* 0x000fe200078e0a00 */
[----:B------:R-:W-:Y:S01]  /*5f00*/  ISETP.GE.AND P2, PT, R14, RZ, PT ;  /* 0x000000ff0e00720c */ /* 0x000fe20003f46270 */
[----:B------:R-:W-:Y:S01]  /*5f10*/  IMAD.HI.U32 R11, R10, R213, RZ ;  /* 0x000000d50a0b7227 */ /* 0x000fe200078e00ff */
[----:B------:R-:W-:-:S02]  /*5f20*/  LOP3.LUT R14, R8, 0x66, RZ, 0xfc, !PT ;  /* 0x00000066080e7812 */ /* 0x000fc400078efcff */
[----:B------:R-:W-:Y:S01]  /*5f30*/  ISETP.GE.AND P3, PT, R18, RZ, PT ;  /* 0x000000ff1200720c */ /* 0x000fe20003f66270 */
[----:B------:R-:W-:Y:S01]  /*5f40*/  IMAD R215, R0, R12, R215 ;  /* 0x0000000c00d77224 */ /* 0x000fe200078e02d7 */
[----:B------:R-:W-:Y:S01]  /*5f50*/  IABS R217, R14 ;  /* 0x0000000e00d97213 */ /* 0x000fe20000000000 */
[--C-:B------:R-:W-:Y:S01]  /*5f60*/  @!P4 IMAD.IADD R203, R203, 0x1, -R0.reuse ;  /* 0x00000001cbcbc824 */ /* 0x100fe200078e0a00 */
[----:B------:R-:W-:Y:S01]  /*5f70*/  ISETP.GE.AND P4, PT, R16, RZ, PT ;  /* 0x000000ff1000720c */ /* 0x000fe20003f86270 */
[----:B------:R-:W-:Y:S01]  /*5f80*/  IMAD.MOV R11, RZ, RZ, -R11 ;  /* 0x000000ffff0b7224 */ /* 0x000fe200078e0a0b */
[----:B------:R-:W-:Y:S01]  /*5f90*/  LOP3.LUT R16, R8, 0x62, RZ, 0xfc, !PT ;  /* 0x0000006208107812 */ /* 0x000fe200078efcff */
[----:B------:R-:W-:Y:S01]  /*5fa0*/  @!P5 IMAD.IADD R209, R209, 0x1, -R0 ;  /* 0x00000001d1d1d824 */ /* 0x000fe200078e0a00 */
[C---:B------:R-:W-:Y:S01]  /*5fb0*/  ISETP.GT.U32.AND P5, PT, R0.reuse, R215, PT ;  /* 0x000000d70000720c */ /* 0x040fe20003fa4070 */
[----:B------:R-:W-:Y:S01]  /*5fc0*/  @!P0 IMAD.MOV R203, RZ, RZ, -R203 ;  /* 0x000000ffffcb8224 */ /* 0x000fe200078e0acb */
[C---:B------:R-:W-:Y:S01]  /*5fd0*/  ISETP.GT.U32.AND P0, PT, R0.reuse, R211, PT ;  /* 0x000000d30000720c */ /* 0x040fe20003f04070 */
[----:B------:R-:W-:Y:S01]  /*5fe0*/  IMAD R213, R0, R11, R213 ;  /* 0x0000000b00d57224 */ /* 0x000fe200078e02d5 */
[----:B------:R-:W-:Y:S01]  /*5ff0*/  IABS R221, R16 ;  /* 0x0000001000dd7213 */ /* 0x000fe20000000000 */
[----:B------:R-:W-:Y:S01]  /*6000*/  IMAD.HI.U32 R11, R10, R217, RZ ;  /* 0x000000d90a0b7227 */ /* 0x000fe200078e00ff */
[----:B------:R-:W-:-:S02]  /*6010*/  LOP3.LUT R18, R8, 0x60, RZ, 0xfc, !PT ;  /* 0x0000006008127812 */ /* 0x000fc400078efcff */
[----:B------:R-:W-:Y:S01]  /*6020*/  LOP3.LUT R24, R8, 0x52, RZ, 0xfc, !PT ;  /* 0x0000005208187812 */ /* 0x000fe200078efcff */
[----:B------:R-:W-:Y:S01]  /*6030*/  @!P6 IMAD.MOV R207, RZ, RZ, -R207 ;  /* 0x000000ffffcfe224 */ /* 0x000fe200078e0acf */
[C---:B------:R-:W-:Y:S01]  /*6040*/  ISETP.GT.U32.AND P6, PT, R0.reuse, R213, PT ;  /* 0x000000d50000720c */ /* 0x040fe20003fc4070 */
[----:B------:R-:W-:Y:S01]  /*6050*/  IMAD.MOV R11, RZ, RZ, -R11 ;  /* 0x000000ffff0b7224 */ /* 0x000fe200078e0a0b */
[----:B------:R-:W-:Y:S01]  /*6060*/  IABS R223, R18 ;  /* 0x0000001200df7213 */ /* 0x000fe20000000000 */
[--C-:B------:R-:W-:Y:S01]  /*6070*/  @!P5 IMAD.IADD R215, R215, 0x1, -R0.reuse ;  /* 0x00000001d7d7d824 */ /* 0x100fe200078e0a00 */
[----:B------:R-:W-:Y:S01]  /*6080*/  IABS R237, R24 ;  /* 0x0000001800ed7213 */ /* 0x000fe20000000000 */
[----:B------:R-:W-:Y:S01]  /*6090*/  IMAD R217, R0, R11, R217 ;  /* 0x0000000b00d97224 */ /* 0x000fe200078e02d9 */
[----:B------:R-:W-:Y:S01]  /*60a0*/  LOP3.LUT R11, R8, 0x64, RZ, 0xfc, !PT ;  /* 0x00000064080b7812 */ /* 0x000fe200078efcff */
[--C-:B------:R-:W-:Y:S01]  /*60b0*/  @!P0 IMAD.IADD R211, R211, 0x1, -R0.reuse ;  /* 0x00000001d3d38824 */ /* 0x100fe200078e0a00 */
[----:B------:R-:W-:Y:S01]  /*60c0*/  ISETP.GT.U32.AND P5, PT, R0, R215, PT ;  /* 0x000000d70000720c */ /* 0x000fe20003fa4070 */
[----:B------:R-:W-:Y:S01]  /*60d0*/  @!P1 IMAD.MOV R205, RZ, RZ, -R205 ;  /* 0x000000ffffcd9224 */ /* 0x000fe200078e0acd */
[----:B------:R-:W-:Y:S01]  /*60e0*/  IABS R219, R11 ;  /* 0x0000000b00db7213 */ /* 0x000fe20000000000 */
[----:B------:R-:W-:Y:S01]  /*60f0*/  @!P2 IMAD.MOV R211, RZ, RZ, -R211 ;  /* 0x000000ffffd3a224 */ /* 0x000fe200078e0ad3 */
[----:B------:R-:W-:Y:S01]  /*6100*/  ISETP.GE.AND P1, PT, R20, RZ, PT ;  /* 0x000000ff1400720c */ /* 0x000fe20003f26270 */
[----:B------:R-:W-:Y:S01]  /*6110*/  @!P6 IMAD.IADD R213, R213, 0x1, -R0 ;  /* 0x00000001d5d5e824 */ /* 0x000fe200078e0a00 */
[----:B------:R-:W-:Y:S01]  /*6120*/  ISETP.GE.AND P6, PT, R11, RZ, PT ;  /* 0x000000ff0b00720c */ /* 0x000fe20003fc6270 */
[----:B------:R-:W-:Y:S01]  /*6130*/  IMAD.HI.U32 R11, R10, R219, RZ ;  /* 0x000000db0a0b7227 */ /* 0x000fe200078e00ff */
[----:B------:R-:W-:-:S02]  /*6140*/  ISETP.GT.U32.AND P2, PT, R0, R217, PT ;  /* 0x000000d90000720c */ /* 0x000fc40003f44070 */
[----:B------:R-:W-:Y:S01]  /*6150*/  ISETP.GE.AND P0, PT, R14, RZ, PT ;  /* 0x000000ff0e00720c */ /* 0x000fe20003f06270 */
[----:B------:R-:W-:Y:S01]  /*6160*/  IMAD.MOV R11, RZ, RZ, -R11 ;  /* 0x000000ffff0b7224 */ /* 0x000fe200078e0a0b */
[----:B------:R-:W-:Y:S01]  /*6170*/  LOP3.LUT R20, R8, 0x58, RZ, 0xfc, !PT ;  /* 0x0000005808147812 */ /* 0x000fe200078efcff */
[--C-:B------:R-:W-:Y:S01]  /*6180*/  @!P5 IMAD.IADD R215, R215, 0x1, -R0.reuse ;  /* 0x00000001d7d7d824 */ /* 0x100fe200078e0a00 */
[----:B------:R-:W-:Y:S01]  /*6190*/  ISETP.GE.AND P5, PT, R18, RZ, PT ;  /* 0x000000ff1200720c */ /* 0x000fe20003fa6270 */
[----:B------:R-:W-:Y:S01]  /*61a0*/  IMAD R219, R0, R11, R219 ;  /* 0x0000000b00db7224 */ /* 0x000fe200078e02db */
[----:B------:R-:W-:Y:S01]  /*61b0*/  LOP3.LUT R11, R8, 0x5e, RZ, 0xfc, !PT ;  /* 0x0000005e080b7812 */ /* 0x000fe200078efcff */
[----:B------:R-:W-:Y:S01]  /*61c0*/  @!P4 IMAD.MOV R209, RZ, RZ, -R209 ;  /* 0x000000ffffd1c224 */ /* 0x000fe200078e0ad1 */
[C---:B------:R-:W-:Y:S01]  /*61d0*/  ISETP.GT.U32.AND P4, PT, R0.reuse, R213, PT ;  /* 0x000000d50000720c */ /* 0x040fe20003f84070 */
[----:B------:R-:W-:Y:S01]  /*61e0*/  @!P1 IMAD.MOV R215, RZ, RZ, -R215 ;  /* 0x000000ffffd79224 */ /* 0x000fe200078e0ad7 */
[----:B------:R-:W-:Y:S01]  /*61f0*/  ISETP.GT.U32.AND P1, PT, R0, R219, PT ;  /* 0x000000db0000720c */ /* 0x000fe20003f24070 */
[----:B------:R-:W-:Y:S01]  /*6200*/  @!P2 IMAD.IADD R217, R217, 0x1, -R0 ;  /* 0x00000001d9d9a824 */ /* 0x000fe200078e0a00 */
[----:B------:R-:W-:Y:S01]  /*6210*/  IABS R225, R11 ;  /* 0x0000000b00e17213 */ /* 0x000fe20000000000 */
[----:B------:R-:W-:Y:S01]  /*6220*/  IMAD.HI.U32 R12, R10, R221, RZ ;  /* 0x000000dd0a0c7227 */ /* 0x000fe200078e00ff */
[----:B------:R-:W-:-:S02]  /*6230*/  LOP3.LUT R18, R8, 0x5a, RZ, 0xfc, !PT ;  /* 0x0000005a08127812 */ /* 0x000fc400078efcff */
[----:B------:R-:W-:Y:S01]  /*6240*/  ISETP.GT.U32.AND P2, PT, R0, R217, PT ;  /* 0x000000d90000720c */ /* 0x000fe20003f44070 */
[----:B------:R-:W-:Y:S01]  /*6250*/  IMAD.MOV R12, RZ, RZ, -R12 ;  /* 0x000000ffff0c7224 */ /* 0x000fe200078e0a0c */
[----:B------:R-:W-:Y:S01]  /*6260*/  IABS R229, R18 ;  /* 0x0000001200e57213 */ /* 0x000fe20000000000 */
[----:B------:R-:W-:Y:S01]  /*6270*/  IMAD.HI.U32 R14, R10, R223, RZ ;  /* 0x000000df0a0e7227 */ /* 0x000fe200078e00ff */
[----:B------:R-:W-:-:S03]  /*6280*/  IABS R231, R20 ;  /* 0x0000001400e77213 */ /* 0x000fc60000000000 */
[--C-:B------:R-:W-:Y:S01]  /*6290*/  @!P4 IMAD.IADD R213, R213, 0x1, -R0.reuse ;  /* 0x00000001d5d5c824 */ /* 0x100fe200078e0a00 */
[----:B------:R-:W-:Y:S01]  /*62a0*/  ISETP.GE.AND P4, PT, R16, RZ, PT ;  /* 0x000000ff1000720c */ /* 0x000fe20003f86270 */
[----:B------:R-:W-:Y:S01]  /*62b0*/  IMAD R221, R0, R12, R221 ;  /* 0x0000000c00dd7224 */ /* 0x000fe200078e02dd */
[----:B------:R-:W-:Y:S01]  /*62c0*/  LOP3.LUT R16, R8, 0x5c, RZ, 0xfc, !PT ;  /* 0x0000005c08107812 */ /* 0x000fe200078efcff */
[--C-:B------:R-:W-:Y:S02]  /*62d0*/  @!P1 IMAD.IADD R219, R219, 0x1, -R0.reuse ;  /* 0x00000001dbdb9824 */ /* 0x100fe400078e0a00 */
[----:B------:R-:W-:Y:S01]  /*62e0*/  @!P3 IMAD.MOV R213, RZ, RZ, -R213 ;  /* 0x000000ffffd5b224 */ /* 0x000fe200078e0ad5 */
[----:B------:R-:W-:Y:S01]  /*62f0*/  ISETP.GE.AND P3, PT, R11, RZ, PT ;  /* 0x000000ff0b00720c */ /* 0x000fe20003f66270 */
[----:B------:R-:W-:Y:S01]  /*6300*/  @!P2 IMAD.IADD R217, R217, 0x1, -R0 ;  /* 0x00000001d9d9a824 */ /* 0x000fe200078e0a00 */
[C---:B------:R-:W-:Y:S01]  /*6310*/  ISETP.GT.U32.AND P2, PT, R0.reuse, R221, PT ;  /* 0x000000dd0000720c */ /* 0x040fe20003f44070 */
[----:B------:R-:W-:Y:S01]  /*6320*/  IMAD.MOV R14, RZ, RZ, -R14 ;  /* 0x000000ffff0e7224 */ /* 0x000fe200078e0a0e */
[----:B------:R-:W-:Y:S01]  /*6330*/  ISETP.GT.U32.AND P1, PT, R0, R219, PT ;  /* 0x000000db0000720c */ /* 0x000fe20003f24070 */
[----:B------:R-:W-:Y:S01]  /*6340*/  IMAD.HI.U32 R11, R10, R225, RZ ;  /* 0x000000e10a0b7227 */ /* 0x000fe200078e00ff */
[----:B------:R-:W-:-:S03]  /*6350*/  IABS R227, R16 ;  /* 0x0000001000e37213 */ /* 0x000fc60000000000 */
[C---:B------:R-:W-:Y:S02]  /*6360*/  IMAD R223, R0.reuse, R14, R223 ;  /* 0x0000000e00df7224 */ /* 0x040fe400078e02df */
[----:B------:R-:W-:Y:S02]  /*6370*/  IMAD.MOV R11, RZ, RZ, -R11 ;  /* 0x000000ffff0b7224 */ /* 0x000fe400078e0a0b */
[----:B------:R-:W-:Y:S01]  /*6380*/  @!P0 IMAD.MOV R217, RZ, RZ, -R217 ;  /* 0x000000ffffd98224 */ /* 0x000fe200078e0ad9 */
[C---:B------:R-:W-:Y:S01]  /*6390*/  ISETP.GT.U32.AND P0, PT, R0.reuse, R223, PT ;  /* 0x000000df0000720c */ /* 0x040fe20003f04070 */
[----:B------:R-:W-:Y:S02]  /*63a0*/  IMAD R225, R0, R11, R225 ;  /* 0x0000000b00e17224 */ /* 0x000fe400078e02e1 */
[----:B------:R-:W-:-:S04]  /*63b0*/  IMAD.HI.U32 R14, R10, R229, RZ ;  /* 0x000000e50a0e7227 */ /* 0x000fc800078e00ff */
[--C-:B------:R-:W-:Y:S02]  /*63c0*/  @!P2 IMAD.IADD R221, R221, 0x1, -R0.reuse ;  /* 0x00000001dddda824 */ /* 0x100fe400078e0a00 */
[----:B------:R-:W-:Y:S01]  /*63d0*/  @!P1 IMAD.IADD R219, R219, 0x1, -R0 ;  /* 0x00000001dbdb9824 */ /* 0x000fe200078e0a00 */
[C---:B------:R-:W-:Y:S01]  /*63e0*/  ISETP.GT.U32.AND P1, PT, R0.reuse, R225, PT ;  /* 0x000000e10000720c */ /* 0x040fe20003f24070 */
[----:B------:R-:W-:Y:S01]  /*63f0*/  IMAD.MOV R14, RZ, RZ, -R14 ;  /* 0x000000ffff0e7224 */ /* 0x000fe200078e0a0e */
[----:B------:R-:W-:Y:S01]  /*6400*/  ISETP.GT.U32.AND P2, PT, R0, R221, PT ;  /* 0x000000dd0000720c */ /* 0x000fe20003f44070 */
[----:B------:R-:W-:-:S04]  /*6410*/  IMAD.HI.U32 R12, R10, R227, RZ ;  /* 0x000000e30a0c7227 */ /* 0x000fc800078e00ff */
[----:B------:R-:W-:Y:S01]  /*6420*/  IMAD R229, R0, R14, R229 ;  /* 0x0000000e00e57224 */ /* 0x000fe200078e02e5 */
[----:B------:R-:W-:Y:S01]  /*6430*/  LOP3.LUT R14, R8, 0x54, RZ, 0xfc, !PT ;  /* 0x00000054080e7812 */ /* 0x000fe200078efcff */
[----:B------:R-:W-:Y:S02]  /*6440*/  IMAD.MOV R12, RZ, RZ, -R12 ;  /* 0x000000ffff0c7224 */ /* 0x000fe400078e0a0c */
[--C-:B------:R-:W-:Y:S01]  /*6450*/  @!P0 IMAD.IADD R223, R223, 0x1, -R0.reuse ;  /* 0x00000001dfdf8824 */ /* 0x100fe200078e0a00 */
[C---:B------:R-:W-:Y:S01]  /*6460*/  ISETP.GT.U32.AND P0, PT, R0.reuse, R229, PT ;  /* 0x000000e50000720c */ /* 0x040fe20003f04070 */
[C---:B------:R-:W-:Y:S01]  /*6470*/  IMAD R227, R0.reuse, R12, R227 ;  /* 0x0000000c00e37224 */ /* 0x040fe200078e02e3 */
[----:B------:R-:W-:Y:S01]  /*6480*/  IABS R235, R14 ;  /* 0x0000000e00eb7213 */ /* 0x000fe20000000000 */
[----:B------:R-:W-:Y:S01]  /*6490*/  @!P1 IMAD.IADD R225, R225, 0x1, -R0 ;  /* 0x00000001e1e19824 */ /* 0x000fe200078e0a00 */
[----:B------:R-:W-:Y:S01]  /*64a0*/  ISETP.GT.U32.AND P1, PT, R0, R223, PT ;  /* 0x000000df0000720c */ /* 0x000fe20003f24070 */
[----:B------:R-:W-:-:S04]  /*64b0*/  IMAD.HI.U32 R11, R10, R231, RZ ;  /* 0x000000e70a0b7227 */ /* 0x000fc800078e00ff */
[--C-:B------:R-:W-:Y:S01]  /*64c0*/  @!P2 IMAD.IADD R221, R221, 0x1, -R0.reuse ;  /* 0x00000001dddda824 */ /* 0x100fe200078e0a00 */
[C---:B------:R-:W-:Y:S01]  /*64d0*/  ISETP.GT.U32.AND P2, PT, R0.reuse, R227, PT ;  /* 0x000000e30000720c */ /* 0x040fe20003f44070 */
[----:B------:R-:W-:Y:S02]  /*64e0*/  IMAD.MOV R11, RZ, RZ, -R11 ;  /* 0x000000ffff0b7224 */ /* 0x000fe400078e0a0b */
[--C-:B------:R-:W-:Y:S02]  /*64f0*/  @!P0 IMAD.IADD R229, R229, 0x1, -R0.reuse ;  /* 0x00000001e5e58824 */ /* 0x100fe400078e0a00 */
[C---:B------:R-:W-:Y:S02]  /*6500*/  IMAD R231, R0.reuse, R11, R231 ;  /* 0x0000000b00e77224 */ /* 0x040fe400078e02e7 */
[----:B------:R-:W-:Y:S01]  /*6510*/  @!P1 IMAD.IADD R223, R223, 0x1, -R0 ;  /* 0x00000001dfdf9824 */ /* 0x000fe200078e0a00 */
[----:B------:R-:W-:Y:S01]  /*6520*/  ISETP.GT.U32.AND P0, PT, R0, R229, PT ;  /* 0x000000e50000720c */ /* 0x000fe20003f04070 */
[----:B------:R-:W-:Y:S01]  /*6530*/  IMAD.HI.U32 R11, R10, R235, RZ ;  /* 0x000000eb0a0b7227 */ /* 0x000fe200078e00ff */
[----:B------:R-:W-:-:S03]  /*6540*/  ISETP.GT.U32.AND P1, PT, R0, R231, PT ;  /* 0x000000e70000720c */ /* 0x000fc60003f24070 */
[----:B------:R-:W-:Y:S01]  /*6550*/  @!P2 IMAD.IADD R227, R227, 0x1, -R0 ;  /* 0x00000001e3e3a824 */ /* 0x000fe200078e0a00 */
[----:B------:R-:W-:Y:S01]  /*6560*/  ISETP.GT.U32.AND P2, PT, R0, R225, PT ;  /* 0x000000e10000720c */ /* 0x000fe20003f44070 */
[----:B------:R-:W-:-:S04]  /*6570*/  IMAD.HI.U32 R12, R10, R233, RZ ;  /* 0x000000e90a0c7227 */ /* 0x000fc800078e00ff */
[----:B------:R-:W-:Y:S02]  /*6580*/  IMAD.MOV R11, RZ, RZ, -R11 ;  /* 0x000000ffff0b7224 */ /* 0x000fe400078e0a0b */
[----:B------:R-:W-:Y:S02]  /*6590*/  IMAD.MOV R12, RZ, RZ, -R12 ;  /* 0x000000ffff0c7224 */ /* 0x000fe400078e0a0c */
[C---:B------:R-:W-:Y:S02]  /*65a0*/  IMAD R235, R0.reuse, R11, R235 ;  /* 0x0000000b00eb7224 */ /* 0x040fe400078e02eb */
[C---:B------:R-:W-:Y:S02]  /*65b0*/  IMAD R233, R0.reuse, R12, R233 ;  /* 0x0000000c00e97224 */ /* 0x040fe400078e02e9 */
[--C-:B------:R-:W-:Y:S01]  /*65c0*/  @!P0 IMAD.IADD R229, R229, 0x1, -R0.reuse ;  /* 0x00000001e5e58824 */ /* 0x100fe200078e0a00 */
[----:B------:R-:W-:Y:S01]  /*65d0*/  ISETP.GT.U32.AND P0, PT, R0, R235, PT ;  /* 0x000000eb0000720c */ /* 0x000fe20003f04070 */
[----:B------:R-:W-:Y:S01]  /*65e0*/  @!P1 IMAD.IADD R231, R231, 0x1, -R0 ;  /* 0x00000001e7e79824 */ /* 0x000fe200078e0a00 */
[----:B------:R-:W-:Y:S01]  /*65f0*/  ISETP.GE.AND P1, PT, R18, RZ, PT ;  /* 0x000000ff1200720c */ /* 0x000fe20003f26270 */
[----:B------:R-:W-:Y:S01]  /*6600*/  IMAD.HI.U32 R12, R10, R239, RZ ;  /* 0x000000ef0a0c7227 */ /* 0x000fe200078e00ff */
[----:B------:R-:W-:-:S03]  /*6610*/  LOP3.LUT R18, R8, 0x44, RZ, 0xfc, !PT ;  /* 0x0000004408127812 */ /* 0x000fc600078efcff */
[----:B------:R-:W-:Y:S01]  /*6620*/  @!P2 IMAD.IADD R225, R225, 0x1, -R0 ;  /* 0x00000001e1e1a824 */ /* 0x000fe200078e0a00 */
[C---:B------:R-:W-:Y:S01]  /*6630*/  ISETP.GT.U32.AND P2, PT, R0.reuse, R233, PT ;  /* 0x000000e90000720c */ /* 0x040fe20003f44070 */
[----:B------:R-:W-:Y:S01]  /*6640*/  IMAD.MOV R12, RZ, RZ, -R12 ;  /* 0x000000ffff0c7224 */ /* 0x000fe200078e0a0c */
[----:B------:R-:W-:Y:S01]  /*6650*/  IABS R251, R18 ;  /* 0x0000001200fb7213 */ /* 0x000fe20000000000 */
[----:B------:R-:W-:Y:S01]  /*6660*/  @!P6 IMAD.MOV R219, RZ, RZ, -R219 ;  /* 0x000000ffffdbe224 */ /* 0x000fe200078e0adb */
[C---:B------:R-:W-:Y:S01]  /*6670*/  ISETP.GT.U32.AND P6, PT, R0.reuse, R227, PT ;  /* 0x000000e30000720c */ /* 0x040fe20003fc4070 */
[----:B------:R-:W-:Y:S01]  /*6680*/  IMAD R239, R0, R12, R239 ;  /* 0x0000000c00ef7224 */ /* 0x000fe200078e02ef */
[----:B------:R-:W-:Y:S01]  /*6690*/  LOP3.LUT R12, R8, 0x4a, RZ, 0xfc, !PT ;  /* 0x0000004a080c7812 */ /* 0x000fe200078efcff */
[----:B------:R-:W-:Y:S01]  /*66a0*/  @!P0 IMAD.IADD R235, R235, 0x1, -R0 ;  /* 0x00000001ebeb8824 */ /* 0x000fe200078e0a00 */
[C---:B------:R-:W-:Y:S01]  /*66b0*/  ISETP.GT.U32.AND P0, PT, R0.reuse, R231, PT ;  /* 0x000000e70000720c */ /* 0x040fe20003f04070 */
[----:B------:R-:W-:Y:S01]  /*66c0*/  @!P1 IMAD.MOV R229, RZ, RZ, -R229 ;  /* 0x000000ffffe59224 */ /* 0x000fe200078e0ae5 */
[----:B------:R-:W-:Y:S01]  /*66d0*/  ISETP.GT.U32.AND P1, PT, R0, R239, PT ;  /* 0x000000ef0000720c */ /* 0x000fe20003f24070 */
[----:B------:R-:W-:Y:S01]  /*66e0*/  IMAD.HI.U32 R11, R10, R237, RZ ;  /* 0x000000ed0a0b7227 */ /* 0x000fe200078e00ff */
[----:B------:R-:W-:-:S03]  /*66f0*/  IABS R245, R12 ;  /* 0x0000000c00f57213 */ /* 0x000fc60000000000 */
[--C-:B------:R-:W-:Y:S01]  /*6700*/  @!P2 IMAD.IADD R233, R233, 0x1, -R0.reuse ;  /* 0x00000001e9e9a824 */ /* 0x100fe200078e0a00 */
[----:B------:R-:W-:Y:S01]  /*6710*/  ISETP.GE.AND P2, PT, R20, RZ, PT ;  /* 0x000000ff1400720c */ /* 0x000fe20003f46270 */
[--C-:B------:R-:W-:Y:S01]  /*6720*/  @!P6 IMAD.IADD R227, R227, 0x1, -R0.reuse ;  /* 0x00000001e3e3e824 */ /* 0x100fe200078e0a00 */
[----:B------:R-:W-:Y:S01]  /*6730*/  ISETP.GE.AND P6, PT, R16, RZ, PT ;  /* 0x000000ff1000720c */ /* 0x000fe20003fc6270 */
[----:B------:R-:W-:Y:S01]  /*6740*/  IMAD.MOV R11, RZ, RZ, -R11 ;  /* 0x000000ffff0b7224 */ /* 0x000fe200078e0a0b */
[----:B------:R-:W-:Y:S01]  /*6750*/  LOP3.LUT R16, R8, 0x4e, RZ, 0xfc, !PT ;  /* 0x0000004e08107812 */ /* 0x000fe200078efcff */
[--C-:B------:R-:W-:Y:S01]  /*6760*/  @!P0 IMAD.IADD R231, R231, 0x1, -R0.reuse ;  /* 0x00000001e7e78824 */ /* 0x100fe200078e0a00 */
[----:B------:R-:W-:Y:S01]  /*6770*/  ISETP.GE.AND P0, PT, R14, RZ, PT ;  /* 0x000000ff0e00720c */ /* 0x000fe20003f06270 */
[----:B------:R-:W-:Y:S01]  /*6780*/  IMAD R237, R0, R11, R237 ;  /* 0x0000000b00ed7224 */ /* 0x000fe200078e02ed */
[----:B------:R-:W-:Y:S01]  /*6790*/  IABS R241, R16 ;  /* 0x0000001000f17213 */ /* 0x000fe20000000000 */
[----:B------:R-:W-:Y:S01]  /*67a0*/  @!P1 IMAD.IADD R239, R239, 0x1, -R0 ;  /* 0x00000001efef9824 */ /* 0x000fe200078e0a00 */
[----:B------:R-:W-:Y:S01]  /*67b0*/  LOP3.LUT R14, R8, 0x48, RZ, 0xfc, !PT ;  /* 0x00000048080e7812 */ /* 0x000fe200078efcff */
[----:B------:R-:W-:Y:S01]  /*67c0*/  @!P3 IMAD.MOV R225, RZ, RZ, -R225 ;  /* 0x000000ffffe1b224 */ /* 0x000fe200078e0ae1 */
[C---:B------:R-:W-:Y:S01]  /*67d0*/  ISETP.GT.U32.AND P3, PT, R0.reuse, R237, PT ;  /* 0x000000ed0000720c */ /* 0x040fe20003f64070 */
[----:B------:R-:W-:Y:S01]  /*67e0*/  @!P2 IMAD.MOV R231, RZ, RZ, -R231 ;  /* 0x000000ffffe7a224 */ /* 0x000fe200078e0ae7 */
[----:B------:R-:W-:Y:S01]  /*67f0*/  ISETP.GT.U32.AND P2, PT, R0, R239, PT ;  /* 0x000000ef0000720c */ /* 0x000fe20003f44070 */
[----:B------:R-:W-:Y:S01]  /*6800*/  IMAD.HI.U32 R11, R10, R241, RZ ;  /* 0x000000f10a0b7227 */ /* 0x000fe200078e00ff */
[----:B------:R-:W-:-:S02]  /*6810*/  IABS R247, R14 ;  /* 0x0000000e00f77213 */ /* 0x000fc40000000000 */
[----:B------:R-:W-:Y:S01]  /*6820*/  LOP3.LUT R20, R8, 0x40, RZ, 0xfc, !PT ;  /* 0x0000004008147812 */ /* 0x000fe200078efcff */
[----:B------:R-:W-:Y:S02]  /*6830*/  IMAD.MOV R11, RZ, RZ, -R11 ;  /* 0x000000ffff0b7224 */ /* 0x000fe400078e0a0b */
[----:B------:R-:W-:Y:S01]  /*6840*/  @!P4 IMAD.MOV R221, RZ, RZ, -R221 ;  /* 0x000000ffffddc224 */ /* 0x000fe200078e0add */
[C---:B------:R-:W-:Y:S01]  /*6850*/  ISETP.GT.U32.AND P4, PT, R0.reuse, R233, PT ;  /* 0x000000e90000720c */ /* 0x040fe20003f84070 */
[----:B------:R-:W-:Y:S01]  /*6860*/  @!P5 IMAD.MOV R223, RZ, RZ, -R223 ;  /* 0x000000ffffdfd224 */ /* 0x000fe200078e0adf */
[C---:B------:R-:W-:Y:S01]  /*6870*/  ISETP.GT.U32.AND P5, PT, R0.reuse, R235, PT ;  /* 0x000000eb0000720c */ /* 0x040fe20003fa4070 */
[----:B------:R-:W-:Y:S01]  /*6880*/  IMAD R241, R0, R11, R241 ;  /* 0x0000000b00f17224 */ /* 0x000fe200078e02f1 */
[----:B------:R-:W-:Y:S01]  /*6890*/  LOP3.LUT R11, R8, 0x4c, RZ, 0xfc, !PT ;  /* 0x0000004c080b7812 */ /* 0x000fe200078efcff */
[----:B------:R-:W-:Y:S01]  /*68a0*/  @!P6 IMAD.MOV R227, RZ, RZ, -R227 ;  /* 0x000000ffffe3e224 */ /* 0x000fe200078e0ae3 */
[----:B------:R-:W-:Y:S01]  /*68b0*/  ISETP.GE.AND P6, PT, R22, RZ, PT ;  /* 0x000000ff1600720c */ /* 0x000fe20003fc6270 */
[--C-:B------:R-:W-:Y:S01]  /*68c0*/  @!P3 IMAD.IADD R237, R237, 0x1, -R0.reuse ;  /* 0x00000001ededb824 */ /* 0x100fe200078e0a00 */
[----:B------:R-:W-:Y:S01]  /*68d0*/  IABS R243, R11 ;  /* 0x0000000b00f37213 */ /* 0x000fe20000000000 */
[----:B------:R-:W-:Y:S01]  /*68e0*/  @!P2 IMAD.IADD R239, R239, 0x1, -R0 ;  /* 0x00000001efefa824 */ /* 0x000fe200078e0a00 */
[----:B------:R-:W-:-:S02]  /*68f0*/  ISETP.GT.U32.AND P2, PT, R0, R241, PT ;  /* 0x000000f10000720c */ /* 0x000fc40003f44070 */
[----:B------:R-:W-:Y:S01]  /*6900*/  ISETP.GT.U32.AND P1, PT, R0, R237, PT ;  /* 0x000000ed0000720c */ /* 0x000fe20003f24070 */
[--C-:B------:R-:W-:Y:S01]  /*6910*/  @!P4 IMAD.IADD R233, R233, 0x1, -R0.reuse ;  /* 0x00000001e9e9c824 */ /* 0x100fe200078e0a00 */
[----:B------:R-:W-:Y:S01]  /*6920*/  ISETP.GE.AND P3, PT, R16, RZ, PT ;  /* 0x000000ff1000720c */ /* 0x000fe20003f66270 */
[--C-:B------:R-:W-:Y:S01]  /*6930*/  @!P5 IMAD.IADD R235, R235, 0x1, -R0.reuse ;  /* 0x00000001ebebd824 */ /* 0x100fe200078e0a00 */
[----:B------:R-:W-:Y:S02]  /*6940*/  ISETP.GE.AND P5, PT, R26, RZ, PT ;  /* 0x000000ff1a00720c */ /* 0x000fe40003fa6270 */
[----:B------:R-:W-:Y:S01]  /*6950*/  LOP3.LUT R16, R8, 0x46, RZ, 0xfc, !PT ;  /* 0x0000004608107812 */ /* 0x000fe200078efcff */
[----:B------:R-:W-:Y:S01]  /*6960*/  @!P6 IMAD.MOV R233, RZ, RZ, -R233 ;  /* 0x000000ffffe9e224 */ /* 0x000fe200078e0ae9 */
[----:B------:R-:W-:Y:S01]  /*6970*/  ISETP.GE.AND P6, PT, R11, RZ, PT ;  /* 0x000000ff0b00720c */ /* 0x000fe20003fc6270 */
[----:B------:R-:W-:Y:S01]  /*6980*/  @!P0 IMAD.MOV R235, RZ, RZ, -R235 ;  /* 0x000000ffffeb8224 */ /* 0x000fe200078e0aeb */
[----:B------:R-:W-:Y:S01]  /*6990*/  ISETP.GE.AND P0, PT, R12, RZ, PT ;  /* 0x000000ff0c00720c */ /* 0x000fe20003f06270 */
[----:B------:R-:W-:Y:S01]  /*69a0*/  @!P2 IMAD.IADD R241, R241, 0x1, -R0 ;  /* 0x00000001f1f1a824 */ /* 0x000fe200078e0a00 */
[----:B------:R-:W-:Y:S01]  /*69b0*/  ISETP.GE.AND P4, PT, R24, RZ, PT ;  /* 0x000000ff1800720c */ /* 0x000fe20003f86270 */
[----:B------:R-:W-:Y:S01]  /*69c0*/  IMAD.HI.U32 R11, R10, R243, RZ ;  /* 0x000000f30a0b7227 */ /* 0x000fe200078e00ff */
[----:B------:R-:W-:-:S02]  /*69d0*/  IABS R249, R16 ;  /* 0x0000001000f97213 */ /* 0x000fc40000000000 */
[----:B------:R-:W-:Y:S01]  /*69e0*/  ISETP.GT.U32.AND P2, PT, R0, R241, PT ;  /* 0x000000f10000720c */ /* 0x000fe20003f44070 */
[----:B------:R-:W-:Y:S01]  /*69f0*/  IMAD.HI.U32 R12, R10, R245, RZ ;  /* 0x000000f50a0c7227 */ /* 0x000fe200078e00ff */
[----:B------:R-:W-:Y:S02]  /*6a00*/  IABS R115, R20 ;  /* 0x0000001400737213 */ /* 0x000fe40000000000 */
[----:B------:R-:W-:Y:S01]  /*6a10*/  LOP3.LUT R22, R8, 0x3e, RZ, 0xfc, !PT ;  /* 0x0000003e08167812 */ /* 0x000fe200078efcff */
[----:B------:R-:W-:Y:S01]  /*6a20*/  @!P1 IMAD.IADD R237, R237, 0x1, -R0 ;  /* 0x00000001eded9824 */ /* 0x000fe200078e0a00 */
[----:B------:R-:W-:Y:S01]  /*6a30*/  ISETP.GE.AND P1, PT, R14, RZ, PT ;  /* 0x000000ff0e00720c */ /* 0x000fe20003f26270 */
[----:B------:R-:W-:Y:S01]  /*6a40*/  IMAD.MOV R14, RZ, RZ, -R11 ;  /* 0x000000ffff0e7224 */ /* 0x000fe200078e0a0b */
[----:B------:R-:W-:Y:S01]  /*6a50*/  LOP3.LUT R24, R8, 0x3c, RZ, 0xfc, !PT ;  /* 0x0000003c08187812 */ /* 0x000fe200078efcff */
[----:B------:R-:W-:Y:S01]  /*6a60*/  IMAD.HI.U32 R11, R10, R247, RZ ;  /* 0x000000f70a0b7227 */ /* 0x000fe200078e00ff */
[----:B------:R-:W-:-:S03]  /*6a70*/  LOP3.LUT R26, R8, 0x14, RZ, 0xfc, !PT ;  /* 0x00000014081a7812 */ /* 0x000fc600078efcff */
[----:B------:R-:W-:Y:S01]  /*6a80*/  IMAD.MOV R12, RZ, RZ, -R12 ;  /* 0x000000ffff0c7224 */ /* 0x000fe200078e0a0c */
[----:B------:R-:W-:Y:S01]  /*6a90*/  IABS R127, R26 ;  /* 0x0000001a007f7213 */ /* 0x000fe20000000000 */
[C---:B------:R-:W-:Y:S02]  /*6aa0*/  IMAD R243, R0.reuse, R14, R243 ;  /* 0x0000000e00f37224 */ /* 0x040fe400078e02f3 */
[----:B------:R-:W-:Y:S02]  /*6ab0*/  IMAD.MOV R14, RZ, RZ, -R11 ;  /* 0x000000ffff0e7224 */ /* 0x000fe400078e0a0b */
[C---:B------:R-:W-:Y:S02]  /*6ac0*/  IMAD R245, R0.reuse, R12, R245 ;  /* 0x0000000c00f57224 */ /* 0x040fe400078e02f5 */
[----:B------:R-:W-:Y:S01]  /*6ad0*/  IMAD R247, R0, R14, R247 ;  /* 0x0000000e00f77224 */ /* 0x000fe200078e02f7 */
[----:B------:R-:W-:Y:S01]  /*6ae0*/  LOP3.LUT R14, R8, 0x42, RZ, 0xfc, !PT ;  /* 0x00000042080e7812 */ /* 0x000fe200078efcff */
[----:B------:R-:W-:Y:S01]  /*6af0*/  @!P5 IMAD.MOV R239, RZ, RZ, -R239 ;  /* 0x000000ffffefd224 */ /* 0x000fe200078e0aef */
[C---:B------:R-:W-:Y:S01]  /*6b00*/  ISETP.GT.U32.AND P5, PT, R0.reuse, R245, PT ;  /* 0x000000f50000720c */ /* 0x040fe20003fa4070 */
[----:B------:R-:W-:Y:S01]  /*6b10*/  @!P2 IMAD.IADD R241, R241, 0x1, -R0 ;  /* 0x00000001f1f1a824 */ /* 0x000fe200078e0a00 */
[----:B------:R-:W-:Y:S01]  /*6b20*/  ISETP.GT.U32.AND P2, PT, R0, R247, PT ;  /* 0x000000f70000720c */ /* 0x000fe20003f44070 */
[----:B------:R-:W-:Y:S01]  /*6b30*/  IMAD.HI.U32 R11, R10, R249, RZ ;  /* 0x000000f90a0b7227 */ /* 0x000fe200078e00ff */
[----:B------:R-:W-:-:S03]  /*6b40*/  IABS R113, R14 ;  /* 0x0000000e00717213 */ /* 0x000fc60000000000 */
[----:B------:R-:W-:Y:S02]  /*6b50*/  IMAD.MOV R11, RZ, RZ, -R11 ;  /* 0x000000ffff0b7224 */ /* 0x000fe400078e0a0b */
[----:B------:R-:W-:Y:S01]  /*6b60*/  @!P4 IMAD.MOV R237, RZ, RZ, -R237 ;  /* 0x000000ffffedc224 */ /* 0x000fe200078e0aed */
[C---:B------:R-:W-:Y:S01]  /*6b70*/  ISETP.GT.U32.AND P4, PT, R0.reuse, R243, PT ;  /* 0x000000f30000720c */ /* 0x040fe20003f84070 */
[----:B------:R-:W-:Y:S02]  /*6b80*/  IMAD R249, R0, R11, R249 ;  /* 0x0000000b00f97224 */ /* 0x000fe400078e02f9 */
[--C-:B------:R-:W-:Y:S02]  /*6b90*/  @!P5 IMAD.IADD R245, R245, 0x1, -R0.reuse ;  /* 0x00000001f5f5d824 */ /* 0x100fe400078e0a00 */
[----:B------:R-:W-:Y:S02]  /*6ba0*/  @!P2 IMAD.IADD R247, R247, 0x1, -R0 ;  /* 0x00000001f7f7a824 */ /* 0x000fe400078e0a00 */
[----:B------:R-:W-:Y:S01]  /*6bb0*/  IMAD.HI.U32 R11, R10, R113, RZ ;  /* 0x000000710a0b7227 */ /* 0x000fe200078e00ff */
[----:B------:R-:W-:-:S03]  /*6bc0*/  ISETP.GT.U32.AND P2, PT, R0, R245, PT ;  /* 0x000000f50000720c */ /* 0x000fc60003f44070 */
[----:B------:R-:W-:Y:S02]  /*6bd0*/  IMAD.MOV R11, RZ, RZ, -R11 ;  /* 0x000000ffff0b7224 */ /* 0x000fe400078e0a0b */
[----:B------:R-:W-:Y:S01]  /*6be0*/  @!P4 IMAD.IADD R243, R243, 0x1, -R0 ;  /* 0x00000001f3f3c824 */ /* 0x000fe200078e0a00 */
[C---:B------:R-:W-:Y:S01]  /*6bf0*/  ISETP.GT.U32.AND P4, PT, R0.reuse, R249, PT ;  /* 0x000000f90000720c */ /* 0x040fe20003f84070 */
[----:B------:R-:W-:Y:S01]  /*6c00*/  IMAD R104, R0, R11, R113 ;  /* 0x0000000b00687224 */ /* 0x000fe200078e0271 */
[----:B------:R-:W-:Y:S01]  /*6c10*/  IABS R113, R22 ;  /* 0x0000001600717213 */ /* 0x000fe20000000000 */
[----:B------:R-:W-:Y:S01]  /*6c20*/  IMAD.HI.U32 R11, R10, R115, RZ ;  /* 0x000000730a0b7227 */ /* 0x000fe200078e00ff */
[----:B------:R-:W-:-:S03]  /*6c30*/  ISETP.GT.U32.AND P5, PT, R0, R243, PT ;  /* 0x000000f30000720c */ /* 0x000fc60003fa4070 */
[----:B------:R-:W-:Y:S01]  /*6c40*/  @!P2 IMAD.IADD R245, R245, 0x1, -R0 ;  /* 0x00000001f5f5a824 */ /* 0x000fe200078e0a00 */
[----:B------:R-:W-:Y:S01]  /*6c50*/  ISETP.GT.U32.AND P2, PT, R0, R104, PT ;  /* 0x000000680000720c */ /* 0x000fe20003f44070 */
[----:B------:R-:W-:Y:S02]  /*6c60*/  IMAD.MOV R11, RZ, RZ, -R11 ;  /* 0x000000ffff0b7224 */ /* 0x000fe400078e0a0b */
[----:B------:R-:W-:-:S04]  /*6c70*/  IMAD.HI.U32 R12, R10, R251, RZ ;  /* 0x000000fb0a0c7227 */ /* 0x000fc800078e00ff */
[----:B------:R-:W-:Y:S01]  /*6c80*/  IMAD R106, R0, R11, R115 ;  /* 0x0000000b006a7224 */ /* 0x000fe200078e0273 */
[----:B------:R-:W-:Y:S01]  /*6c90*/  IABS R115, R24 ;  /* 0x0000001800737213 */ /* 0x000fe20000000000 */
[----:B------:R-:W-:-:S04]  /*6ca0*/  IMAD.HI.U32 R11, R10, R113, RZ ;  /* 0x000000710a0b7227 */ /* 0x000fc800078e00ff */
[--C-:B------:R-:W-:Y:S02]  /*6cb0*/  @!P4 IMAD.IADD R249, R249, 0x1, -R0.reuse ;  /* 0x00000001f9f9c824 */ /* 0x100fe400078e0a00 */
[----:B------:R-:W-:Y:S01]  /*6cc0*/  @!P2 IMAD.IADD R104, R104, 0x1, -R0 ;  /* 0x000000016868a824 */ /* 0x000fe200078e0a00 */
[----:B------:R-:W-:Y:S01]  /*6cd0*/  ISETP.GE.AND P2, PT, R14, RZ, PT ;  /* 0x000000ff0e00720c */ /* 0x000fe20003f46270 */
[----:B------:R-:W-:Y:S01]  /*6ce0*/  IMAD.MOV R11, RZ, RZ, -R11 ;  /* 0x000000ffff0b7224 */ /* 0x000fe200078e0a0b */
[C---:B------:R-:W-:Y:S01]  /*6cf0*/  ISETP.GT.U32.AND P4, PT, R0.reuse, R249, PT ;  /* 0x000000f90000720c */ /* 0x040fe20003f84070 */
[----:B------:R-:W-:Y:S01]  /*6d00*/  @!P0 IMAD.MOV R245, RZ, RZ, -R245 ;  /* 0x000000fffff58224 */ /* 0x000fe200078e0af5 */
[C---:B------:R-:W-:Y:S01]  /*6d10*/  ISETP.GT.U32.AND P0, PT, R0.reuse, R104, PT ;  /* 0x000000680000720c */ /* 0x040fe20003f04070 */
[----:B------:R-:W-:Y:S01]  /*6d20*/  IMAD R108, R0, R11, R113 ;  /* 0x0000000b006c7224 */ /* 0x000fe200078e0271 */
[----:B------:R-:W-:Y:S01]  /*6d30*/  LOP3.LUT R14, R8, 0x34, RZ, 0xfc, !PT ;  /* 0x00000034080e7812 */ /* 0x000fe200078efcff */
[----:B------:R-:W-:-:S02]  /*6d40*/  IMAD.MOV R12, RZ, RZ, -R12 ;  /* 0x000000ffff0c7224 */ /* 0x000fc400078e0a0c */
[----:B------:R-:W-:Y:S01]  /*6d50*/  IMAD.HI.U32 R11, R10, R115, RZ ;  /* 0x000000730a0b7227 */ /* 0x000fe200078e00ff */
[----:B------:R-:W-:-:S03]  /*6d60*/  IABS R117, R14 ;  /* 0x0000000e00757213 */ /* 0x000fc60000000000 */
[----:B------:R-:W-:Y:S01]  /*6d70*/  @!P3 IMAD.MOV R241, RZ, RZ, -R241 ;  /* 0x000000fffff1b224 */ /* 0x000fe200078e0af1 */
[C---:B------:R-:W-:Y:S01]  /*6d80*/  ISETP.GT.U32.AND P3, PT, R0.reuse, R247, PT ;  /* 0x000000f70000720c */ /* 0x040fe20003f64070 */
[C---:B------:R-:W-:Y:S02]  /*6d90*/  IMAD R251, R0.reuse, R12, R251 ;  /* 0x0000000c00fb7224 */ /* 0x040fe400078e02fb */
[----:B------:R-:W-:Y:S02]  /*6da0*/  IMAD.MOV R110, RZ, RZ, -R11 ;  /* 0x000000ffff6e7224 */ /* 0x000fe400078e0a0b */
[--C-:B------:R-:W-:Y:S01]  /*6db0*/  @!P5 IMAD.IADD R243, R243, 0x1, -R0.reuse ;  /* 0x00000001f3f3d824 */ /* 0x100fe200078e0a00 */
[C---:B------:R-:W-:Y:S01]  /*6dc0*/  ISETP.GT.U32.AND P5, PT, R0.reuse, R251, PT ;  /* 0x000000fb0000720c */ /* 0x040fe20003fa4070 */
[C---:B------:R-:W-:Y:S02]  /*6dd0*/  IMAD R110, R0.reuse, R110, R115 ;  /* 0x0000006e006e7224 */ /* 0x040fe400078e0273 */
[--C-:B------:R-:W-:Y:S01]  /*6de0*/  @!P4 IMAD.IADD R249, R249, 0x1, -R0.reuse ;  /* 0x00000001f9f9c824 */ /* 0x100fe200078e0a00 */
[----:B------:R-:W-:Y:S01]  /*6df0*/  ISETP.GT.U32.AND P4, PT, R0, R106, PT ;  /* 0x0000006a0000720c */ /* 0x000fe20003f84070 */
[--C-:B------:R-:W-:Y:S01]  /*6e00*/  @!P0 IMAD.IADD R104, R104, 0x1, -R0.reuse ;  /* 0x0000000168688824 */ /* 0x100fe200078e0a00 */
[----:B------:R-:W-:Y:S01]  /*6e10*/  ISETP.GT.U32.AND P0, PT, R0, R110, PT ;  /* 0x0000006e0000720c */ /* 0x000fe20003f04070 */
[--C-:B------:R-:W-:Y:S01]  /*6e20*/  @!P3 IMAD.IADD R247, R247, 0x1, -R0.reuse ;  /* 0x00000001f7f7b824 */ /* 0x100fe200078e0a00 */
[----:B------:R-:W-:Y:S01]  /*6e30*/  ISETP.GE.AND P3, PT, R16, RZ, PT ;  /* 0x000000ff1000720c */ /* 0x000fe20003f66270 */
[----:B------:R-:W-:Y:S01]  /*6e40*/  @!P6 IMAD.MOV R243, RZ, RZ, -R243 ;  /* 0x000000fffff3e224 */ /* 0x000fe200078e0af3 */
[----:B------:R-:W-:Y:S01]  /*6e50*/  LOP3.LUT R16, R8, 0x3a, RZ, 0xfc, !PT ;  /* 0x0000003a08107812 */ /* 0x000fe200078efcff */
[----:B------:R-:W-:Y:S01]  /*6e60*/  @!P1 IMAD.MOV R247, RZ, RZ, -R247 ;  /* 0x000000fffff79224 */ /* 0x000fe200078e0af7 */
[----:B------:R-:W-:Y:S01]  /*6e70*/  ISETP.GT.U32.AND P1, PT, R0, R108, PT ;  /* 0x0000006c0000720c */ /* 0x000fe20003f24070 */
[----:B------:R-:W-:Y:S01]  /*6e80*/  @!P5 IMAD.IADD R251, R251, 0x1, -R0 ;  /* 0x00000001fbfbd824 */ /* 0x000fe200078e0a00 */
[----:B------:R-:W-:Y:S01]  /*6e90*/  IABS R12, R16 ;  /* 0x00000010000c7213 */ /* 0x000fe20000000000 */
[----:B------:R-:W-:Y:S01]  /*6ea0*/  @!P2 IMAD.MOV R104, RZ, RZ, -R104 ;  /* 0x000000ffff68a224 */ /* 0x000fe200078e0a68 */
[----:B------:R-:W-:Y:S01]  /*6eb0*/  ISETP.GE.AND P5, PT, R18, RZ, PT ;  /* 0x000000ff1200720c */ /* 0x000fe20003fa6270 */
[--C-:B------:R-:W-:Y:S01]  /*6ec0*/  @!P4 IMAD.IADD R106, R106, 0x1, -R0.reuse ;  /* 0x000000016a6ac824 */ /* 0x100fe200078e0a00 */
[----:B------:R-:W-:Y:S01]  /*6ed0*/  ISETP.GT.U32.AND P4, PT, R0, R251, PT ;  /* 0x000000fb0000720c */ /* 0x000fe20003f84070 */
[----:B------:R-:W-:Y:S01]  /*6ee0*/  @!P0 IMAD.IADD R110, R110, 0x1, -R0 ;  /* 0x000000016e6e8824 */ /* 0x000fe200078e0a00 */
[----:B------:R-:W-:Y:S01]  /*6ef0*/  LOP3.LUT R18, R8, 0x32, RZ, 0xfc, !PT ;  /* 0x0000003208127812 */ /* 0x000fe200078efcff */
[----:B------:R-:W-:Y:S01]  /*6f00*/  IMAD.MOV.U32 R113, RZ, RZ, R12 ;  /* 0x000000ffff717224 */ /* 0x000fe200078e000c */
[C---:B------:R-:W-:Y:S01]  /*6f10*/  ISETP.GT.U32.AND P6, PT, R0.reuse, R106, PT ;  /* 0x0000006a0000720c */ /* 0x040fe20003fc4070 */
[----:B------:R-:W-:Y:S01]  /*6f20*/  @!P3 IMAD.MOV R249, RZ, RZ, -R249 ;  /* 0x000000fffff9b224 */ /* 0x000fe200078e0af9 */
[----:B------:R-:W-:Y:S01]  /*6f30*/  ISETP.GT.U32.AND P0, PT, R0, R110, PT ;  /* 0x0000006e0000720c */ /* 0x000fe20003f04070 */
[----:B------:R-:W-:Y:S01]  /*6f40*/  IMAD.HI.U32 R11, R10, R113, RZ ;  /* 0x000000710a0b7227 */ /* 0x000fe200078e00ff */
[----:B------:R-:W-:-:S02]  /*6f50*/  ISETP.GE.AND P3, PT, R20, RZ, PT ;  /* 0x000000ff1400720c */ /* 0x000fc40003f66270 */
[----:B------:R-:W-:Y:S01]  /*6f60*/  LOP3.LUT R12, R8, 0x36, RZ, 0xfc, !PT ;  /* 0x00000036080c7812 */ /* 0x000fe200078efcff */
[----:B------:R-:W-:Y:S01]  /*6f70*/  IMAD.MOV R11, RZ, RZ, -R11 ;  /* 0x000000ffff0b7224 */ /* 0x000fe200078e0a0b */
[----:B------:R-:W-:Y:S01]  /*6f80*/  IABS R163, R18 ;  /* 0x0000001200a37213 */ /* 0x000fe20000000000 */
[--C-:B------:R-:W-:Y:S01]  /*6f90*/  @!P4 IMAD.IADD R251, R251, 0x1, -R0.reuse ;  /* 0x00000001fbfbc824 */ /* 0x100fe200078e0a00 */
[----:B------:R-:W-:Y:S01]  /*6fa0*/  ISETP.GE.AND P4, PT, R22, RZ, PT ;  /* 0x000000ff1600720c */ /* 0x000fe20003f86270 */
[--C-:B------:R-:W-:Y:S01]  /*6fb0*/  @!P1 IMAD.IADD R108, R108, 0x1, -R0.reuse ;  /* 0x000000016c6c9824 */ /* 0x100fe200078e0a00 */
[----:B------:R-:W-:Y:S01]  /*6fc0*/  IABS R115, R12 ;  /* 0x0000000c00737213 */ /* 0x000fe20000000000 */
[----:B------:R-:W-:Y:S01]  /*6fd0*/  IMAD R112, R0, R11, R113 ;  /* 0x0000000b00707224 */ /* 0x000fe200078e0271 */
[----:B------:R-:W-:Y:S01]  /*6fe0*/  LOP3.LUT R11, R8, 0x38, RZ, 0xfc, !PT ;  /* 0x00000038080b7812 */ /* 0x000fe200078efcff */
[----:B------:R-:W-:Y:S01]  /*6ff0*/  @!P5 IMAD.MOV R251, RZ, RZ, -R251 ;  /* 0x000000fffffbd224 */ /* 0x000fe200078e0afb */
[----:B------:R-:W-:Y:S01]  /*7000*/  ISETP.GT.U32.AND P5, PT, R0, R108, PT ;  /* 0x0000006c0000720c */ /* 0x000fe20003fa4070 */
[--C-:B------:R-:W-:Y:S01]  /*7010*/  @!P0 IMAD.IADD R110, R110, 0x1, -R0.reuse ;  /* 0x000000016e6e8824 */ /* 0x100fe200078e0a00 */
[----:B------:R-:W-:Y:S01]  /*7020*/  IABS R113, R11 ;  /* 0x0000000b00717213 */ /* 0x000fe20000000000 */
[----:B------:R-:W-:Y:S01]  /*7030*/  @!P6 IMAD.IADD R106, R106, 0x1, -R0 ;  /* 0x000000016a6ae824 */ /* 0x000fe200078e0a00 */
[----:B------:R-:W-:-:S02]  /*7040*/  ISETP.GT.U32.AND P0, PT, R0, R112, PT ;  /* 0x000000700000720c */ /* 0x000fc40003f04070 */
[----:B------:R-:W-:Y:S01]  /*7050*/  ISETP.GE.AND P2, PT, R11, RZ, PT ;  /* 0x000000ff0b00720c */ /* 0x000fe20003f46270 */
[----:B------:R-:W-:Y:S01]  /*7060*/  IMAD.HI.U32 R11, R10, R113, RZ ;  /* 0x000000710a0b7227 */ /* 0x000fe200078e00ff */
[----:B------:R-:W-:Y:S02]  /*7070*/  ISETP.GE.AND P6, PT, R24, RZ, PT ;  /* 0x000000ff1800720c */ /* 0x000fe40003fc6270 */
[----:B------:R-:W-:Y:S01]  /*7080*/  ISETP.GE.AND P1, PT, R16, RZ, PT ;  /* 0x000000ff1000720c */ /* 0x000fe20003f26270 */
[----:B------:R-:W-:Y:S01]  /*7090*/  @!P3 IMAD.MOV R106, RZ, RZ, -R106 ;  /* 0x000000ffff6ab224 */ /* 0x000fe200078e0a6a */
[----:B------:R-:W-:Y:S01]  /*70a0*/  ISETP.GE.AND P3, PT, R12, RZ, PT ;  /* 0x000000ff0c00720c */ /* 0x000fe20003f66270 */
[----:B------:R-:W-:Y:S01]  /*70b0*/  IMAD.HI.U32 R12, R10, R115, RZ ;  /* 0x000000730a0c7227 */ /* 0x000fe200078e00ff */
[C---:B------:R-:W-:Y:S02]  /*70c0*/  LOP3.LUT R20, R8.reuse, 0x30, RZ, 0xfc, !PT ;  /* 0x0000003008147812 */ /* 0x040fe400078efcff */
[----:B------:R-:W-:Y:S01]  /*70d0*/  LOP3.LUT R22, R8, 0x2a, RZ, 0xfc, !PT ;  /* 0x0000002a08167812 */ /* 0x000fe200078efcff */
[----:B------:R-:W-:Y:S01]  /*70e0*/  IMAD.MOV R11, RZ, RZ, -R11 ;  /* 0x000000ffff0b7224 */ /* 0x000fe200078e0a0b */
[----:B------:R-:W-:Y:S01]  /*70f0*/  IABS R16, R20 ;  /* 0x0000001400107213 */ /* 0x000fe20000000000 */
[----:B------:R-:W-:Y:S01]  /*7100*/  @!P5 IMAD.IADD R108, R108, 0x1, -R0 ;  /* 0x000000016c6cd824 */ /* 0x000fe200078e0a00 */
[----:B------:R-:W-:Y:S01]  /*7110*/  ISETP.GE.AND P5, PT, R14, RZ, PT ;  /* 0x000000ff0e00720c */ /* 0x000fe20003fa6270 */
[----:B------:R-:W-:Y:S01]  /*7120*/  IMAD.MOV R12, RZ, RZ, -R12 ;  /* 0x000000ffff0c7224 */ /* 0x000fe200078e0a0c */
[----:B------:R-:W-:Y:S01]  /*7130*/  IABS R159, R22 ;  /* 0x00000016009f7213 */ /* 0x000fe20000000000 */
[----:B------:R-:W-:Y:S01]  /*7140*/  IMAD R114, R0, R11, R113 ;  /* 0x0000000b00727224 */ /* 0x000fe200078e0271 */
[----:B------:R-:W-:Y:S01]  /*7150*/  LOP3.LUT R24, R8, 0x16, RZ, 0xfc, !PT ;  /* 0x0000001608187812 */ /* 0x000fe200078efcff */
[----:B------:R-:W-:-:S02]  /*7160*/  @!P0 IMAD.IADD R112, R112, 0x1, -R0 ;  /* 0x0000000170708824 */ /* 0x000fc400078e0a00 */
[C---:B------:R-:W-:Y:S01]  /*7170*/  IMAD R116, R0.reuse, R12, R115 ;  /* 0x0000000c00747224 */ /* 0x040fe200078e0273 */
[C---:B------:R-:W-:Y:S01]  /*7180*/  ISETP.GT.U32.AND P0, PT, R0.reuse, R114, PT ;  /* 0x000000720000720c */ /* 0x040fe20003f04070 */
[----:B------:R-:W-:Y:S01]  /*7190*/  @!P4 IMAD.MOV R108, RZ, RZ, -R108 ;  /* 0x000000ffff6cc224 */ /* 0x000fe200078e0a6c */
[C---:B------:R-:W-:Y:S01]  /*71a0*/  ISETP.GT.U32.AND P4, PT, R0.reuse, R112, PT ;  /* 0x000000700000720c */ /* 0x040fe20003f84070 */
[----:B------:R-:W-:Y:S01]  /*71b0*/  @!P6 IMAD.MOV R110, RZ, RZ, -R110 ;  /* 0x000000ffff6ee224 */ /* 0x000fe200078e0a6e */
[----:B------:R-:W-:Y:S01]  /*71c0*/  ISETP.GT.U32.AND P6, PT, R0, R116, PT ;  /* 0x000000740000720c */ /* 0x000fe20003fc4070 */
[----:B------:R-:W-:Y:S01]  /*71d0*/  IMAD.HI.U32 R14, R10, R117, RZ ;  /* 0x000000750a0e7227 */ /* 0x000fe200078e00ff */
[----:B------:R-:W-:-:S03]  /*71e0*/  IABS R147, R24 ;  /* 0x0000001800937213 */ /* 0x000fc60000000000 */
[----:B------:R-:W-:-:S04]  /*71f0*/  IMAD.HI.U32 R11, R10, R163, RZ ;  /* 0x000000a30a0b7227 */ /* 0x000fc800078e00ff */
[----:B------:R-:W-:Y:S02]  /*7200*/  IMAD.MOV R14, RZ, RZ, -R14 ;  /* 0x000000ffff0e7224 */ /* 0x000fe400078e0a0e */
[----:B------:R-:W-:Y:S02]  /*7210*/  IMAD.MOV R11, RZ, RZ, -R11 ;  /* 0x000000ffff0b7224 */ /* 0x000fe400078e0a0b */
[----:B------:R-:W-:Y:S01]  /*7220*/  IMAD R118, R0, R14, R117 ;  /* 0x0000000e00767224 */ /* 0x000fe200078e0275 */
[----:B------:R-:W-:Y:S01]  /*7230*/  LOP3.LUT R14, R8, 0x2e, RZ, 0xfc, !PT ;  /* 0x0000002e080e7812 */ /* 0x000fe200078efcff */
[----:B------:R-:W-:Y:S02]  /*7240*/  IMAD R163, R0, R11, R163 ;  /* 0x0000000b00a37224 */ /* 0x000fe400078e02a3 */
[--C-:B------:R-:W-:Y:S01]  /*7250*/  @!P4 IMAD.IADD R112, R112, 0x1, -R0.reuse ;  /* 0x000000017070c824 */ /* 0x100fe200078e0a00 */
[----:B------:R-:W-:Y:S01]  /*7260*/  IABS R161, R14 ;  /* 0x0000000e00a17213 */ /* 0x000fe20000000000 */
[----:B------:R-:W-:Y:S01]  /*7270*/  @!P0 IMAD.IADD R114, R114, 0x1, -R0 ;  /* 0x0000000172728824 */ /* 0x000fe200078e0a00 */
[----:B------:R-:W-:Y:S01]  /*7280*/  ISETP.GT.U32.AND P4, PT, R0, R118, PT ;  /* 0x000000760000720c */ /* 0x000fe20003f84070 */
[----:B------:R-:W-:Y:S01]  /*7290*/  IMAD.MOV.U32 R113, RZ, RZ, R16 ;  /* 0x000000ffff717224 */ /* 0x000fe200078e0010 */
[----:B------:R-:W-:Y:S01]  /*72a0*/  LOP3.LUT R16, R8, 0x2c, RZ, 0xfc, !PT ;  /* 0x0000002c08107812 */ /* 0x000fe200078efcff */
[----:B------:R-:W-:Y:S01]  /*72b0*/  @!P6 IMAD.IADD R116, R116, 0x1, -R0 ;  /* 0x000000017474e824 */ /* 0x000fe200078e0a00 */
[C---:B------:R-:W-:Y:S01]  /*72c0*/  ISETP.GT.U32.AND P0, PT, R0.reuse, R114, PT ;  /* 0x000000720000720c */ /* 0x040fe20003f04070 */
[----:B------:R-:W-:Y:S01]  /*72d0*/  @!P1 IMAD.MOV R112, RZ, RZ, -R112 ;  /* 0x000000ffff709224 */ /* 0x000fe200078e0a70 */
[----:B------:R-:W-:Y:S01]  /*72e0*/  ISETP.GT.U32.AND P1, PT, R0, R163, PT ;  /* 0x000000a30000720c */ /* 0x000fe20003f24070 */
[----:B------:R-:W-:Y:S01]  /*72f0*/  IMAD.HI.U32 R12, R10, R113, RZ ;  /* 0x000000710a0c7227 */ /* 0x000fe200078e00ff */
[----:B------:R-:W-:-:S02]  /*7300*/  ISETP.GT.U32.AND P6, PT, R0, R116, PT ;  /* 0x000000740000720c */ /* 0x000fc40003fc4070 */
[----:B------:R-:W-:Y:S01]  /*7310*/  IABS R115, R16 ;  /* 0x0000001000737213 */ /* 0x000fe20000000000 */
[----:B------:R-:W-:Y:S02]  /*7320*/  IMAD.MOV R12, RZ, RZ, -R12 ;  /* 0x000000ffff0c7224 */ /* 0x000fe400078e0a0c */
[----:B------:R-:W-:-:S04]  /*7330*/  IMAD.HI.U32 R11, R10, R161, RZ ;  /* 0x000000a10a0b7227 */ /* 0x000fc800078e00ff */
[----:B------:R-:W-:Y:S02]  /*7340*/  IMAD R113, R0, R12, R113 ;  /* 0x0000000c00717224 */ /* 0x000fe400078e0271 */
[----:B------:R-:W-:Y:S02]  /*7350*/  IMAD.MOV R11, RZ, RZ, -R11 ;  /* 0x000000ffff0b7224 */ /* 0x000fe400078e0a0b */
[--C-:B------:R-:W-:Y:S01]  /*7360*/  @!P0 IMAD.IADD R114, R114, 0x1, -R0.reuse ;  /* 0x0000000172728824 */ /* 0x100fe200078e0a00 */
[C---:B------:R-:W-:Y:S01]  /*7370*/  ISETP.GT.U32.AND P0, PT, R0.reuse, R113, PT ;  /* 0x000000710000720c */ /* 0x040fe20003f04070 */
[----:B------:R-:W-:Y:S02]  /*7380*/  IMAD R161, R0, R11, R161 ;  /* 0x0000000b00a17224 */ /* 0x000fe400078e02a1 */
[--C-:B------:R-:W-:Y:S02]  /*7390*/  @!P1 IMAD.IADD R163, R163, 0x1, -R0.reuse ;  /* 0x00000001a3a39824 */ /* 0x100fe400078e0a00 */
[----:B------:R-:W-:-:S02]  /*73a0*/  @!P4 IMAD.IADD R118, R118, 0x1, -R0 ;  /* 0x000000017676c824 */ /* 0x000fc400078e0a00 */
[----:B------:R-:W-:Y:S01]  /*73b0*/  @!P6 IMAD.IADD R116, R116, 0x1, -R0 ;  /* 0x000000017474e824 */ /* 0x000fe200078e0a00 */
[----:B------:R-:W-:Y:S01]  /*73c0*/  ISETP.GT.U32.AND P6, PT, R0, R161, PT ;  /* 0x000000a10000720c */ /* 0x000fe20003fc4070 */
[----:B------:R-:W-:Y:S01]  /*73d0*/  IMAD.HI.U32 R11, R10, R115, RZ ;  /* 0x000000730a0b7227 */ /* 0x000fe200078e00ff */
[C---:B------:R-:W-:Y:S02]  /*73e0*/  ISETP.GT.U32.AND P1, PT, R0.reuse, R163, PT ;  /* 0x000000a30000720c */ /* 0x040fe40003f24070 */
[----:B------:R-:W-:Y:S01]  /*73f0*/  ISETP.GT.U32.AND P4, PT, R0, R118, PT ;  /* 0x000000760000720c */ /* 0x000fe20003f84070 */
[----:B------:R-:W-:Y:S01]  /*7400*/  @!P2 IMAD.MOV R114, RZ, RZ, -R114 ;  /* 0x000000ffff72a224 */ /* 0x000fe200078e0a72 */
[----:B------:R-:W-:Y:S01]  /*7410*/  ISETP.GE.AND P2, PT, R18, RZ, PT ;  /* 0x000000ff1200720c */ /* 0x000fe20003f46270 */
[----:B------:R-:W-:Y:S01]  /*7420*/  IMAD.HI.U32 R12, R10, R159, RZ ;  /* 0x0000009f0a0c7227 */ /* 0x000fe200078e00ff */
[----:B------:R-:W-:-:S03]  /*7430*/  LOP3.LUT R18, R8, 0x1c, RZ, 0xfc, !PT ;  /* 0x0000001c08127812 */ /* 0x000fc600078efcff */
[----:B------:R-:W-:Y:S01]  /*7440*/  IMAD.MOV R11, RZ, RZ, -R11 ;  /* 0x000000ffff0b7224 */ /* 0x000fe200078e0a0b */
[----:B------:R-:W-:Y:S01]  /*7450*/  IABS R123, R18 ;  /* 0x00000012007b7213 */ /* 0x000fe20000000000 */
[----:B------:R-:W-:Y:S02]  /*7460*/  IMAD.MOV R12, RZ, RZ, -R12 ;  /* 0x000000ffff0c7224 */ /* 0x000fe400078e0a0c */
[--C-:B------:R-:W-:Y:S01]  /*7470*/  @!P0 IMAD.IADD R113, R113, 0x1, -R0.reuse ;  /* 0x0000000171718824 */ /* 0x100fe200078e0a00 */
[----:B------:R-:W-:Y:S01]  /*7480*/  ISETP.GE.AND P0, PT, R14, RZ, PT ;  /* 0x000000ff0e00720c */ /* 0x000fe20003f06270 */
[----:B------:R-:W-:Y:S01]  /*7490*/  IMAD R115, R0, R11, R115 ;  /* 0x0000000b00737224 */ /* 0x000fe200078e0273 */
[----:B------:R-:W-:Y:S01]  /*74a0*/  LOP3.LUT R11, R8, 0x28, RZ, 0xfc, !PT ;  /* 0x00000028080b7812 */ /* 0x000fe200078efcff */
[----:B------:R-:W-:Y:S01]  /*74b0*/  IMAD R159, R0, R12, R159 ;  /* 0x0000000c009f7224 */ /* 0x000fe200078e029f */
[----:B------:R-:W-:Y:S01]  /*74c0*/  LOP3.LUT R14, R8, 0x26, RZ, 0xfc, !PT ;  /* 0x00000026080e7812 */ /* 0x000fe200078efcff */
[----:B------:R-:W-:Y:S01]  /*74d0*/  @!P6 IMAD.IADD R161, R161, 0x1, -R0 ;  /* 0x00000001a1a1e824 */ /* 0x000fe200078e0a00 */
[----:B------:R-:W-:Y:S01]  /*74e0*/  IABS R117, R11 ;  /* 0x0000000b00757213 */ /* 0x000fe20000000000 */
[----:B------:R-:W-:Y:S01]  /*74f0*/  @!P3 IMAD.MOV R116, RZ, RZ, -R116 ;  /* 0x000000ffff74b224 */ /* 0x000fe200078e0a74 */
[C---:B------:R-:W-:Y:S01]  /*7500*/  ISETP.GT.U32.AND P3, PT, R0.reuse, R113, PT ;  /* 0x000000710000720c */ /* 0x040fe20003f64070 */
[--C-:B------:R-:W-:Y:S01]  /*7510*/  @!P1 IMAD.IADD R163, R163, 0x1, -R0.reuse ;  /* 0x00000001a3a39824 */ /* 0x100fe200078e0a00 */
[----:B------:R-:W-:Y:S01]  /*7520*/  ISETP.GT.U32.AND P1, PT, R0, R115, PT ;  /* 0x000000730000720c */ /* 0x000fe20003f24070 */
[----:B------:R-:W-:Y:S01]  /*7530*/  @!P4 IMAD.IADD R118, R118, 0x1, -R0 ;  /* 0x000000017676c824 */ /* 0x000fe200078e0a00 */
[----:B------:R-:W-:Y:S01]  /*7540*/  ISETP.GE.AND P4, PT, R20, RZ, PT ;  /* 0x000000ff1400720c */ /* 0x000fe20003f86270 */
[----:B------:R-:W-:Y:S01]  /*7550*/  @!P2 IMAD.MOV R163, RZ, RZ, -R163 ;  /* 0x000000ffffa3a224 */ /* 0x000fe200078e0aa3 */
[C---:B------:R-:W-:Y:S01]  /*7560*/  ISETP.GT.U32.AND P6, PT, R0.reuse, R161, PT ;  /* 0x000000a10000720c */ /* 0x040fe20003fc4070 */
[----:B------:R-:W-:Y:S01]  /*7570*/  @!P5 IMAD.MOV R118, RZ, RZ, -R118 ;  /* 0x000000ffff76d224 */ /* 0x000fe200078e0a76 */
[----:B------:R-:W-:-:S02]  /*7580*/  ISETP.GT.U32.AND P2, PT, R0, R159, PT ;  /* 0x0000009f0000720c */ /* 0x000fc40003f44070 */
[----:B------:R-:W-:Y:S02]  /*7590*/  IABS R119, R14 ;  /* 0x0000000e00777213 */ /* 0x000fe40000000000 */
[----:B------:R-:W-:Y:S01]  /*75a0*/  ISETP.GE.AND P5, PT, R16, RZ, PT ;  /* 0x000000ff1000720c */ /* 0x000fe20003fa6270 */
[--C-:B------:R-:W-:Y:S01]  /*75b0*/  @!P3 IMAD.IADD R113, R113, 0x1, -R0.reuse ;  /* 0x000000017171b824 */ /* 0x100fe200078e0a00 */
[----:B------:R-:W-:Y:S01]  /*75c0*/  ISETP.GE.AND P3, PT, R22, RZ, PT ;  /* 0x000000ff1600720c */ /* 0x000fe20003f66270 */
[--C-:B------:R-:W-:Y:S01]  /*75d0*/  @!P1 IMAD.IADD R115, R115, 0x1, -R0.reuse ;  /* 0x0000000173739824 */ /* 0x100fe200078e0a00 */
[----:B------:R-:W-:Y:S01]  /*75e0*/  ISETP.GE.AND P1, PT, R14, RZ, PT ;  /* 0x000000ff0e00720c */ /* 0x000fe20003f26270 */
[----:B------:R-:W-:Y:S01]  /*75f0*/  @!P4 IMAD.MOV R113, RZ, RZ, -R113 ;  /* 0x000000ffff71c224 */ /* 0x000fe200078e0a71 */
[----:B------:R-:W-:Y:S01]  /*7600*/  LOP3.LUT R14, R8, 0x20, RZ, 0xfc, !PT ;  /* 0x00000020080e7812 */ /* 0x000fe200078efcff */
[--C-:B------:R-:W-:Y:S01]  /*7610*/  @!P6 IMAD.IADD R161, R161, 0x1, -R0.reuse ;  /* 0x00000001a1a1e824 */ /* 0x100fe200078e0a00 */
[----:B------:R-:W-:Y:S01]  /*7620*/  ISETP.GE.AND P6, PT, R11, RZ, PT ;  /* 0x000000ff0b00720c */ /* 0x000fe20003fc6270 */
[----:B------:R-:W-:Y:S01]  /*7630*/  @!P2 IMAD.IADD R159, R159, 0x1, -R0 ;  /* 0x000000019f9fa824 */ /* 0x000fe200078e0a00 */
[----:B------:R-:W-:Y:S01]  /*7640*/  ISETP.GT.U32.AND P4, PT, R0, R115, PT ;  /* 0x000000730000720c */ /* 0x000fe20003f84070 */
[----:B------:R-:W-:Y:S01]  /*7650*/  IMAD.HI.U32 R11, R10, R117, RZ ;  /* 0x000000750a0b7227 */ /* 0x000fe200078e00ff */
[----:B------:R-:W-:-:S02]  /*7660*/  IABS R121, R14 ;  /* 0x0000000e00797213 */ /* 0x000fc40000000000 */
[----:B------:R-:W-:Y:S01]  /*7670*/  ISETP.GT.U32.AND P2, PT, R0, R159, PT ;  /* 0x0000009f0000720c */ /* 0x000fe20003f44070 */
[----:B------:R-:W-:Y:S01]  /*7680*/  IMAD.MOV R11, RZ, RZ, -R11 ;  /* 0x000000ffff0b7224 */ /* 0x000fe200078e0a0b */
[----:B------:R-:W-:Y:S01]  /*7690*/  LOP3.LUT R20, R8, 0x1a, RZ, 0xfc, !PT ;  /* 0x0000001a08147812 */ /* 0x000fe200078efcff */
[----:B------:R-:W-:Y:S01]  /*76a0*/  IMAD.HI.U32 R12, R10, R119, RZ ;  /* 0x000000770a0c7227 */ /* 0x000fe200078e00ff */
[----:B------:R-:W-:Y:S02]  /*76b0*/  LOP3.LUT R16, R8, 0x1e, RZ, 0xfc, !PT ;  /* 0x0000001e08107812 */ /* 0x000fe400078efcff */
[----:B------:R-:W-:Y:S01]  /*76c0*/  IABS R149, R20 ;  /* 0x0000001400957213 */ /* 0x000fe20000000000 */
[----:B------:R-:W-:Y:S01]  /*76d0*/  IMAD R117, R0, R11, R117 ;  /* 0x0000000b00757224 */ /* 0x000fe200078e0275 */
[----:B------:R-:W-:Y:S01]  /*76e0*/  LOP3.LUT R11, R8, 0x24, RZ, 0xfc, !PT ;  /* 0x00000024080b7812 */ /* 0x000fe200078efcff */
[----:B------:R-:W-:Y:S01]  /*76f0*/  IMAD.MOV R12, RZ, RZ, -R12 ;  /* 0x000000ffff0c7224 */ /* 0x000fe200078e0a0c */
[----:B------:R-:W-:Y:S01]  /*7700*/  IABS R151, R16 ;  /* 0x0000001000977213 */ /* 0x000fe20000000000 */
[--C-:B------:R-:W-:Y:S01]  /*7710*/  @!P4 IMAD.IADD R115, R115, 0x1, -R0.reuse ;  /* 0x000000017373c824 */ /* 0x100fe200078e0a00 */
[C---:B------:R-:W-:Y:S01]  /*7720*/  ISETP.GT.U32.AND P4, PT, R0.reuse, R117, PT ;  /* 0x000000750000720c */ /* 0x040fe20003f84070 */
[----:B------:R-:W-:Y:S01]  /*7730*/  IMAD R119, R0, R12, R119 ;  /* 0x0000000c00777224 */ /* 0x000fe200078e0277 */
[----:B------:R-:W-:Y:S01]  /*7740*/  IABS R155, R11 ;  /* 0x0000000b009b7213 */ /* 0x000fe20000000000 */
[----:B------:R-:W-:Y:S01]  /*7750*/  @!P2 IMAD.IADD R159, R159, 0x1, -R0 ;  /* 0x000000019f9fa824 */ /* 0x000fe200078e0a00 */
[----:B------:R-:W-:Y:S01]  /*7760*/  LOP3.LUT R12, R8, 0x22, RZ, 0xfc, !PT ;  /* 0x00000022080c7812 */ /* 0x000fe200078efcff */
[----:B------:R-:W-:Y:S01]  /*7770*/  @!P0 IMAD.MOV R161, RZ, RZ, -R161 ;  /* 0x000000ffffa18224 */ /* 0x000fe200078e0aa1 */
[----:B------:R-:W-:Y:S01]  /*7780*/  ISETP.GE.AND P0, PT, R11, RZ, PT ;  /* 0x000000ff0b00720c */ /* 0x000fe20003f06270 */
[----:B------:R-:W-:Y:S01]  /*7790*/  @!P3 IMAD.MOV R159, RZ, RZ, -R159 ;  /* 0x000000ffff9fb224 */ /* 0x000fe200078e0a9f */
[----:B------:R-:W-:Y:S01]  /*77a0*/  ISETP.GT.U32.AND P3, PT, R0, R119, PT ;  /* 0x000000770000720c */ /* 0x000fe20003f64070 */
[----:B------:R-:W-:Y:S01]  /*77b0*/  IMAD.HI.U32 R11, R10, R155, RZ ;  /* 0x0000009b0a0b7227 */ /* 0x000fe200078e00ff */
[----:B------:R-:W-:-:S02]  /*77c0*/  IABS R153, R12 ;  /* 0x0000000c00997213 */ /* 0x000fc40000000000 */
[----:B------:R-:W-:Y:S01]  /*77d0*/  ISETP.GE.AND P2, PT, R12, RZ, PT ;  /* 0x000000ff0c00720c */ /* 0x000fe20003f46270 */
[--C-:B------:R-:W-:Y:S01]  /*77e0*/  @!P4 IMAD.IADD R117, R117, 0x1, -R0.reuse ;  /* 0x000000017575c824 */ /* 0x100fe200078e0a00 */
[----:B------:R-:W-:Y:S01]  /*77f0*/  LOP3.LUT R22, R8, 0x18, RZ, 0xfc, !PT ;  /* 0x0000001808167812 */ /* 0x000fe200078efcff */
[----:B------:R-:W-:Y:S02]  /*7800*/  IMAD.MOV R11, RZ, RZ, -R11 ;  /* 0x000000ffff0b7224 */ /* 0x000fe400078e0a0b */
[----:B------:R-:W-:Y:S01]  /*7810*/  IMAD.HI.U32 R12, R10, R153, RZ ;  /* 0x000000990a0c7227 */ /* 0x000fe200078e00ff */
[C---:B------:R-:W-:Y:S02]  /*7820*/  ISETP.GT.U32.AND P4, PT, R0.reuse, R117, PT ;  /* 0x000000750000720c */ /* 0x040fe40003f84070 */
[----:B------:R-:W-:Y:S01]  /*7830*/  IABS R125, R22 ;  /* 0x00000016007d7213 */ /* 0x000fe20000000000 */
[----:B------:R-:W-:Y:S02]  /*7840*/  @!P3 IMAD.IADD R119, R119, 0x1, -R0 ;  /* 0x000000017777b824 */ /* 0x000fe400078e0a00 */
[----:B------:R-:W-:-:S02]  /*7850*/  IMAD R155, R0, R11, R155 ;  /* 0x0000000b009b7224 */ /* 0x000fc400078e029b */
[----:B------:R-:W-:Y:S01]  /*7860*/  IMAD.MOV R12, RZ, RZ, -R12 ;  /* 0x000000ffff0c7224 */ /* 0x000fe200078e0a0c */
[----:B------:R-:W-:Y:S01]  /*7870*/  ISETP.GT.U32.AND P3, PT, R0, R119, PT ;  /* 0x000000770000720c */ /* 0x000fe20003f64070 */
[----:B------:R-:W-:-:S04]  /*7880*/  IMAD.HI.U32 R11, R10, R121, RZ ;  /* 0x000000790a0b7227 */ /* 0x000fc800078e00ff */
[----:B------:R-:W-:Y:S01]  /*7890*/  @!P5 IMAD.MOV R115, RZ, RZ, -R115 ;  /* 0x000000ffff73d224 */ /* 0x000fe200078e0a73 */
[----:B------:R-:W-:Y:S01]  /*78a0*/  ISETP.GE.AND P5, PT, R14, RZ, PT ;  /* 0x000000ff0e00720c */ /* 0x000fe20003fa6270 */
[C---:B------:R-:W-:Y:S02]  /*78b0*/  IMAD R153, R0.reuse, R12, R153 ;  /* 0x0000000c00997224 */ /* 0x040fe400078e0299 */
[----:B------:R-:W-:Y:S01]  /*78c0*/  @!P4 IMAD.IADD R117, R117, 0x1, -R0 ;  /* 0x000000017575c824 */ /* 0x000fe200078e0a00 */
[C---:B------:R-:W-:Y:S01]  /*78d0*/  ISETP.GT.U32.AND P4, PT, R0.reuse, R155, PT ;  /* 0x0000009b0000720c */ /* 0x040fe20003f84070 */
[----:B------:R-:W-:Y:S02]  /*78e0*/  IMAD.MOV R14, RZ, RZ, -R11 ;  /* 0x000000ffff0e7224 */ /* 0x000fe400078e0a0b */
[----:B------:R-:W-:Y:S01]  /*78f0*/  @!P6 IMAD.MOV R117, RZ, RZ, -R117 ;  /* 0x000000ffff75e224 */ /* 0x000fe200078e0a75 */
[C---:B------:R-:W-:Y:S01]  /*7900*/  ISETP.GT.U32.AND P6, PT, R0.reuse, R153, PT ;  /* 0x000000990000720c */ /* 0x040fe20003fc4070 */
[----:B------:R-:W-:-:S02]  /*7910*/  IMAD R121, R0, R14, R121 ;  /* 0x0000000e00797224 */ /* 0x000fc400078e0279 */
[----:B------:R-:W-:Y:S02]  /*7920*/  @!P3 IMAD.IADD R119, R119, 0x1, -R0 ;  /* 0x000000017777b824 */ /* 0x000fe400078e0a00 */
[----:B------:R-:W-:Y:S01]  /*7930*/  IMAD.HI.U32 R11, R10, R123, RZ ;  /* 0x0000007b0a0b7227 */ /* 0x000fe200078e00ff */
[----:B------:R-:W-:-:S03]  /*7940*/  ISETP.GT.U32.AND P3, PT, R0, R121, PT ;  /* 0x000000790000720c */ /* 0x000fc60003f64070 */
[----:B------:R-:W-:Y:S02]  /*7950*/  IMAD.MOV R11, RZ, RZ, -R11 ;  /* 0x000000ffff0b7224 */ /* 0x000fe400078e0a0b */
[--C-:B------:R-:W-:Y:S02]  /*7960*/  @!P4 IMAD.IADD R155, R155, 0x1, -R0.reuse ;  /* 0x000000019b9bc824 */ /* 0x100fe400078e0a00 */
[----:B------:R-:W-:Y:S02]  /*7970*/  @!P6 IMAD.IADD R153, R153, 0x1, -R0 ;  /* 0x000000019999e824 */ /* 0x000fe400078e0a00 */
[C---:B------:R-:W-:Y:S01]  /*7980*/  IMAD R123, R0.reuse, R11, R123 ;  /* 0x0000000b007b7224 */ /* 0x040fe200078e027b */
[----:B------:R-:W-:Y:S01]  /*7990*/  ISETP.GT.U32.AND P4, PT, R0, R155, PT ;  /* 0x0000009b0000720c */ /* 0x000fe20003f84070 */
[----:B------:R-:W-:Y:S01]  /*79a0*/  IMAD.HI.U32 R11, R10, R149, RZ ;  /* 0x000000950a0b7227 */ /* 0x000fe200078e00ff */
[----:B------:R-:W-:-:S03]  /*79b0*/  ISETP.GT.U32.AND P6, PT, R0, R153, PT ;  /* 0x000000990000720c */ /* 0x000fc60003fc4070 */
[----:B------:R-:W-:Y:S02]  /*79c0*/  @!P3 IMAD.IADD R121, R121, 0x1, -R0 ;  /* 0x000000017979b824 */ /* 0x000fe400078e0a00 */
[----:B------:R-:W-:Y:S02]  /*79d0*/  IMAD.MOV R11, RZ, RZ, -R11 ;  /* 0x000000ffff0b7224 */ /* 0x000fe400078e0a0b */
[----:B------:R-:W-:Y:S01]  /*79e0*/  IMAD.HI.U32 R12, R10, R151, RZ ;  /* 0x000000970a0c7227 */ /* 0x000fe200078e00ff */
[----:B------:R-:W-:-:S03]  /*79f0*/  ISETP.GT.U32.AND P3, PT, R0, R121, PT ;  /* 0x000000790000720c */ /* 0x000fc60003f64070 */
[C---:B------:R-:W-:Y:S02]  /*7a00*/  IMAD R149, R0.reuse, R11, R149 ;  /* 0x0000000b00957224 */ /* 0x040fe400078e0295 */
[----:B------:R-:W-:Y:S01]  /*7a10*/  @!P6 IMAD.IADD R153, R153, 0x1, -R0 ;  /* 0x000000019999e824 */ /* 0x000fe200078e0a00 */
        /* <DEDUP_REMOVED lines=8> */
[----:B------:R-:W-:Y:S02]  /*7aa0*/  @!P6 IMAD.IADD R123, R123, 0x1, -R0 ;  /* 0x000000017b7be824 */ /* 0x000fe400078e0a00 */
[----:B------:R-:W-:Y:S02]  /*7ab0*/  IMAD.MOV R12, RZ, RZ, -R12 ;  /* 0x000000ffff0c7224 */ /* 0x000fe400078e0a0c */
[----:B------:R-:W-:-:S04]  /*7ac0*/  IMAD.HI.U32 R11, R10, R125, RZ ;  /* 0x0000007d0a0b7227 */ /* 0x000fc800078e00ff */
[----:B------:R-:W-:Y:S01]  /*7ad0*/  @!P3 IMAD.IADD R149, R149, 0x1, -R0 ;  /* 0x000000019595b824 */ /* 0x000fe200078e0a00 */
[C---:B------:R-:W-:Y:S01]  /*7ae0*/  ISETP.GT.U32.AND P3, PT, R0.reuse, R123, PT ;  /* 0x0000007b0000720c */ /* 0x040fe20003f64070 */
[----:B------:R-:W-:Y:S02]  /*7af0*/  IMAD R147, R0, R12, R147 ;  /* 0x0000000c00937224 */ /* 0x000fe400078e0293 */
[----:B------:R-:W-:-:S04]  /*7b00*/  IMAD.HI.U32 R14, R10, R127, RZ ;  /* 0x0000007f0a0e7227 */ /* 0x000fc800078e00ff */
[----:B------:R-:W-:Y:S02]  /*7b10*/  IMAD.MOV R11, RZ, RZ, -R11 ;  /* 0x000000ffff0b7224 */ /* 0x000fe400078e0a0b */
[----:B------:R-:W-:Y:S02]  /*7b20*/  IMAD.MOV R14, RZ, RZ, -R14 ;  /* 0x000000ffff0e7224 */ /* 0x000fe400078e0a0e */
[C---:B------:R-:W-:Y:S02]  /*7b30*/  IMAD R125, R0.reuse, R11, R125 ;  /* 0x0000000b007d7224 */ /* 0x040fe400078e027d */
[----:B------:R-:W-:Y:S01]  /*7b40*/  @!P3 IMAD.IADD R123, R123, 0x1, -R0 ;  /* 0x000000017b7bb824 */ /* 0x000fe200078e0a00 */
[----:B------:R-:W-:Y:S01]  /*7b50*/  ISETP.GT.U32.AND P3, PT, R0, R147, PT ;  /* 0x000000930000720c */ /* 0x000fe20003f64070 */
[----:B------:R-:W-:-:S04]  /*7b60*/  IMAD.HI.U32 R11, R10, R143, RZ ;  /* 0x0000008f0a0b7227 */ /* 0x000fc800078e00ff */
[----:B------:R-:W-:Y:S02]  /*7b70*/  IMAD R127, R0, R14, R127 ;  /* 0x0000000e007f7224 */ /* 0x000fe400078e027f */
[----:B------:R-:W-:Y:S02]  /*7b80*/  IMAD.MOV R14, RZ, RZ, -R11 ;  /* 0x000000ffff0e7224 */ /* 0x000fe400078e0a0b */
[--C-:B------:R-:W-:Y:S01]  /*7b90*/  @!P4 IMAD.IADD R151, R151, 0x1, -R0.reuse ;  /* 0x000000019797c824 */ /* 0x100fe200078e0a00 */
[----:B------:R-:W-:Y:S01]  /*7ba0*/  ISETP.GE.AND P4, PT, R16, RZ, PT ;  /* 0x000000ff1000720c */ /* 0x000fe20003f86270 */
[----:B------:R-:W-:Y:S01]  /*7bb0*/  IMAD R143, R0, R14, R143 ;  /* 0x0000000e008f7224 */ /* 0x000fe200078e028f */
[----:B------:R-:W-:Y:S01]  /*7bc0*/  LOP3.LUT R16, R8, 0x2, RZ, 0xfc, !PT ;  /* 0x0000000208107812 */ /* 0x000fe200078efcff */
[----:B------:R-:W-:Y:S01]  /*7bd0*/  @!P1 IMAD.MOV R119, RZ, RZ, -R119 ;  /* 0x000000ffff779224 */ /* 0x000fe200078e0a77 */
[C---:B------:R-:W-:Y:S01]  /*7be0*/  ISETP.GT.U32.AND P6, PT, R0.reuse, R151, PT ;  /* 0x000000970000720c */ /* 0x040fe20003fc4070 */
[----:B------:R-:W-:Y:S01]  /*7bf0*/  @!P3 IMAD.IADD R147, R147, 0x1, -R0 ;  /* 0x000000019393b824 */ /* 0x000fe200078e0a00 */
[----:B------:R-:W-:Y:S01]  /*7c00*/  ISETP.GT.U32.AND P1, PT, R0, R149, PT ;  /* 0x000000950000720c */ /* 0x000fe20003f24070 */
[----:B------:R-:W-:Y:S01]  /*7c10*/  IMAD.HI.U32 R11, R10, R129, RZ ;  /* 0x000000810a0b7227 */ /* 0x000fe200078e00ff */
[----:B------:R-:W-:-:S02]  /*7c20*/  ISETP.GT.U32.AND P3, PT, R0, R143, PT ;  /* 0x0000008f0000720c */ /* 0x000fc40003f64070 */
[----:B------:R-:W-:Y:S01]  /*7c30*/  IABS R157, R16 ;  /* 0x00000010009d7213 */ /* 0x000fe20000000000 */
[----:B------:R-:W-:Y:S02]  /*7c40*/  IMAD.MOV R11, RZ, RZ, -R11 ;  /* 0x000000ffff0b7224 */ /* 0x000fe400078e0a0b */
[----:B------:R-:W-:-:S04]  /*7c50*/  IMAD.HI.U32 R12, R10, R133, RZ ;  /* 0x000000850a0c7227 */ /* 0x000fc800078e00ff */
[C---:B------:R-:W-:Y:S02]  /*7c60*/  IMAD R129, R0.reuse, R11, R129 ;  /* 0x0000000b00817224 */ /* 0x040fe400078e0281 */
[--C-:B------:R-:W-:Y:S01]  /*7c70*/  @!P6 IMAD.IADD R151, R151, 0x1, -R0.reuse ;  /* 0x000000019797e824 */ /* 0x100fe200078e0a00 */
[C---:B------:R-:W-:Y:S01]  /*7c80*/  ISETP.GT.U32.AND P6, PT, R0.reuse, R125, PT ;  /* 0x0000007d0000720c */ /* 0x040fe20003fc4070 */
[--C-:B------:R-:W-:Y:S01]  /*7c90*/  @!P1 IMAD.IADD R149, R149, 0x1, -R0.reuse ;  /* 0x0000000195959824 */ /* 0x100fe200078e0a00 */
[C---:B------:R-:W-:Y:S01]  /*7ca0*/  ISETP.GT.U32.AND P1, PT, R0.reuse, R127, PT ;  /* 0x0000007f0000720c */ /* 0x040fe20003f24070 */
[----:B------:R-:W-:Y:S01]  /*7cb0*/  @!P3 IMAD.IADD R143, R143, 0x1, -R0 ;  /* 0x000000018f8fb824 */ /* 0x000fe200078e0a00 */
[----:B------:R-:W-:Y:S01]  /*7cc0*/  ISETP.GT.U32.AND P3, PT, R0, R129, PT ;  /* 0x000000810000720c */ /* 0x000fe20003f64070 */
[----:B------:R-:W-:Y:S02]  /*7cd0*/  IMAD.MOV R12, RZ, RZ, -R12 ;  /* 0x000000ffff0c7224 */ /* 0x000fe400078e0a0c */
[----:B------:R-:W-:-:S02]  /*7ce0*/  @!P0 IMAD.MOV R155, RZ, RZ, -R155 ;  /* 0x000000ffff9b8224 */ /* 0x000fc400078e0a9b */
[C---:B------:R-:W-:Y:S02]  /*7cf0*/  IMAD R133, R0.reuse, R12, R133 ;  /* 0x0000000c00857224 */ /* 0x040fe400078e0285 */
[----:B------:R-:W-:Y:S01]  /*7d00*/  @!P2 IMAD.MOV R153, RZ, RZ, -R153 ;  /* 0x000000ffff99a224 */ /* 0x000fe200078e0a99 */
[----:B------:R-:W-:Y:S01]  /*7d10*/  ISETP.GT.U32.AND P2, PT, R0, R147, PT ;  /* 0x000000930000720c */ /* 0x000fe20003f44070 */
[--C-:B------:R-:W-:Y:S01]  /*7d20*/  @!P6 IMAD.IADD R125, R125, 0x1, -R0.reuse ;  /* 0x000000017d7de824 */ /* 0x100fe200078e0a00 */
[----:B------:R-:W-:Y:S01]  /*7d30*/  ISETP.GE.AND P6, PT, R18, RZ, PT ;  /* 0x000000ff1200720c */ /* 0x000fe20003fc6270 */
[--C-:B------:R-:W-:Y:S01]  /*7d40*/  @!P1 IMAD.IADD R127, R127, 0x1, -R0.reuse ;  /* 0x000000017f7f9824 */ /* 0x100fe200078e0a00 */
[----:B------:R-:W-:Y:S01]  /*7d50*/  ISETP.GE.AND P1, PT, R20, RZ, PT ;  /* 0x000000ff1400720c */ /* 0x000fe20003f26270 */
[----:B------:R-:W-:Y:S01]  /*7d60*/  @!P3 IMAD.IADD R129, R129, 0x1, -R0 ;  /* 0x000000018181b824 */ /* 0x000fe200078e0a00 */
[----:B------:R-:W-:Y:S01]  /*7d70*/  LOP3.LUT R18, R8, 0xa, RZ, 0xfc, !PT ;  /* 0x0000000a08127812 */ /* 0x000fe200078efcff */
[----:B------:R-:W-:Y:S01]  /*7d80*/  IMAD.HI.U32 R14, R10, R131, RZ ;  /* 0x000000830a0e7227 */ /* 0x000fe200078e00ff */
[----:B------:R-:W-:-:S02]  /*7d90*/  LOP3.LUT R20, R8, 0x8, RZ, 0xfc, !PT ;  /* 0x0000000808147812 */ /* 0x000fc400078efcff */
[C---:B------:R-:W-:Y:S01]  /*7da0*/  ISETP.GT.U32.AND P3, PT, R0.reuse, R133, PT ;  /* 0x000000850000720c */ /* 0x040fe20003f64070 */
[----:B------:R-:W-:Y:S01]  /*7db0*/  IMAD.MOV R14, RZ, RZ, -R14 ;  /* 0x000000ffff0e7224 */ /* 0x000fe200078e0a0e */
[----:B------:R-:W-:Y:S01]  /*7dc0*/  IABS R145, R18 ;  /* 0x0000001200917213 */ /* 0x000fe20000000000 */
[----:B------:R-:W-:Y:S01]  /*7dd0*/  @!P4 IMAD.MOV R151, RZ, RZ, -R151 ;  /* 0x000000ffff97c224 */ /* 0x000fe200078e0a97 */
[----:B------:R-:W-:Y:S01]  /*7de0*/  IABS R141, R20 ;  /* 0x00000014008d7213 */ /* 0x000fe20000000000 */
[C---:B------:R-:W-:Y:S01]  /*7df0*/  IMAD R131, R0.reuse, R14, R131 ;  /* 0x0000000e00837224 */ /* 0x040fe200078e0283 */
[----:B------:R-:W-:Y:S01]  /*7e00*/  ISETP.GT.U32.AND P0, PT, R0, R125, PT ;  /* 0x0000007d0000720c */ /* 0x000fe20003f04070 */
[----:B------:R-:W-:Y:S01]  /*7e10*/  IMAD.HI.U32 R8, R10, R145, RZ ;  /* 0x000000910a087227 */ /* 0x000fe200078e00ff */
[----:B------:R-:W-:-:S03]  /*7e20*/  ISETP.GT.U32.AND P4, PT, R0, R143, PT ;  /* 0x0000008f0000720c */ /* 0x000fc60003f84070 */
[----:B------:R-:W-:-:S04]  /*7e30*/  IMAD.HI.U32 R11, R10, R141, RZ ;  /* 0x0000008d0a0b7227 */ /* 0x000fc800078e00ff */
[----:B------:R-:W-:Y:S02]  /*7e40*/  IMAD.MOV R8, RZ, RZ, -R8 ;  /* 0x000000ffff087224 */ /* 0x000fe400078e0a08 */
[----:B------:R-:W-:Y:S02]  /*7e50*/  IMAD.MOV R11, RZ, RZ, -R11 ;  /* 0x000000ffff0b7224 */ /* 0x000fe400078e0a0b */
[----:B------:R-:W-:Y:S01]  /*7e60*/  @!P3 IMAD.IADD R133, R133, 0x1, -R0 ;  /* 0x000000018585b824 */ /* 0x000fe200078e0a00 */
[----:B------:R-:W-:Y:S01]  /*7e70*/  ISETP.GT.U32.AND P3, PT, R0, R127, PT ;  /* 0x0000007f0000720c */ /* 0x000fe20003f64070 */
[----:B------:R-:W-:-:S04]  /*7e80*/  IMAD.HI.U32 R12, R10, R139, RZ ;  /* 0x0000008b0a0c7227 */ /* 0x000fc800078e00ff */
[C---:B------:R-:W-:Y:S02]  /*7e90*/  IMAD R145, R0.reuse, R8, R145 ;  /* 0x0000000800917224 */ /* 0x040fe400078e0291 */
[----:B------:R-:W-:Y:S02]  /*7ea0*/  IMAD R141, R0, R11, R141 ;  /* 0x0000000b008d7224 */ /* 0x000fe400078e028d */
[----:B------:R-:W-:-:S04]  /*7eb0*/  IMAD.HI.U32 R14, R10, R135, RZ ;  /* 0x000000870a0e7227 */ /* 0x000fc800078e00ff */
[----:B------:R-:W-:Y:S02]  /*7ec0*/  IMAD.MOV R12, RZ, RZ, -R12 ;  /* 0x000000ffff0c7224 */ /* 0x000fe400078e0a0c */
[----:B------:R-:W-:Y:S01]  /*7ed0*/  @!P5 IMAD.MOV R121, RZ, RZ, -R121 ;  /* 0x000000ffff79d224 */ /* 0x000fe200078e0a79 */
[C---:B------:R-:W-:Y:S01]  /*7ee0*/  ISETP.GT.U32.AND P5, PT, R0.reuse, R133, PT ;  /* 0x000000850000720c */ /* 0x040fe20003fa4070 */
[----:B------:R-:W-:Y:S01]  /*7ef0*/  @!P1 IMAD.MOV R149, RZ, RZ, -R149 ;  /* 0x000000ffff959224 */ /* 0x000fe200078e0a95 */
[C---:B------:R-:W-:Y:S01]  /*7f00*/  ISETP.GT.U32.AND P1, PT, R0.reuse, R131, PT ;  /* 0x000000830000720c */ /* 0x040fe20003f24070 */
[--C-:B------:R-:W-:Y:S01]  /*7f10*/  @!P0 IMAD.IADD R125, R125, 0x1, -R0.reuse ;  /* 0x000000017d7d8824 */ /* 0x100fe200078e0a00 */
[C---:B------:R-:W-:Y:S01]  /*7f20*/  ISETP.GT.U32.AND P0, PT, R0.reuse, R145, PT ;  /* 0x000000910000720c */ /* 0x040fe20003f04070 */
[----:B------:R-:W-:Y:S01]  /*7f30*/  @!P2 IMAD.IADD R147, R147, 0x1, -R0 ;  /* 0x000000019393a824 */ /* 0x000fe200078e0a00 */
[----:B------:R-:W-:Y:S01]  /*7f40*/  ISETP.GT.U32.AND P2, PT, R0, R141, PT ;  /* 0x0000008d0000720c */ /* 0x000fe20003f44070 */
[----:B------:R-:W-:-:S02]  /*7f50*/  IMAD.MOV R14, RZ, RZ, -R14 ;  /* 0x000000ffff0e7224 */ /* 0x000fc400078e0a0e */
[----:B------:R-:W-:Y:S01]  /*7f60*/  @!P6 IMAD.MOV R123, RZ, RZ, -R123 ;  /* 0x000000ffff7be224 */ /* 0x000fe200078e0a7b */
[----:B------:R-:W-:Y:S01]  /*7f70*/  ISETP.GT.U32.AND P6, PT, R0, R129, PT ;  /* 0x000000810000720c */ /* 0x000fe20003fc4070 */
[----:B------:R-:W-:-:S04]  /*7f80*/  IMAD.HI.U32 R10, R10, R157, RZ ;  /* 0x0000009d0a0a7227 */ /* 0x000fc800078e00ff */
[C---:B------:R-:W-:Y:S02]  /*7f90*/  IMAD R139, R0.reuse, R12, R139 ;  /* 0x0000000c008b7224 */ /* 0x040fe400078e028b */
[C---:B------:R-:W-:Y:S02]  /*7fa0*/  IMAD R135, R0.reuse, R14, R135 ;  /* 0x0000000e00877224 */ /* 0x040fe400078e0287 */
[----:B------:R-:W-:Y:S02]  /*7fb0*/  IMAD.MOV R10, RZ, RZ, -R10 ;  /* 0x000000ffff0a7224 */ /* 0x000fe400078e0a0a */
[--C-:B------:R-:W-:Y:S01]  /*7fc0*/  @!P3 IMAD.IADD R127, R127, 0x1, -R0.reuse ;  /* 0x000000017f7fb824 */ /* 0x100fe200078e0a00 */
[C---:B------:R-:W-:Y:S01]  /*7fd0*/  ISETP.GT.U32.AND P3, PT, R0.reuse, R139, PT ;  /* 0x0000008b0000720c */ /* 0x040fe20003f64070 */
[----:B------:R-:W-:Y:S01]  /*7fe0*/  @!P4 IMAD.IADD R143, R143, 0x1, -R0 ;  /* 0x000000018f8fc824 */ /* 0x000fe200078e0a00 */
[C---:B------:R-:W-:Y:S01]  /*7ff0*/  ISETP.GT.U32.AND P4, PT, R0.reuse, R135, PT ;  /* 0x000000870000720c */ /* 0x040fe20003f84070 */
[----:B------:R-:W-:-:S02]  /*8000*/  IMAD R11, R0, R10, R157 ;  /* 0x0000000a000b7224 */ /* 0x000fc400078e029d */
[--C-:B------:R-:W-:Y:S01]  /*8010*/  @!P5 IMAD.IADD R133, R133, 0x1, -R0.reuse ;  /* 0x000000018585d824 */ /* 0x100fe200078e0a00 */
[----:B------:R-:W-:Y:S01]  /*8020*/  ISETP.GE.AND P5, PT, R22, RZ, PT ;  /* 0x000000ff1600720c */ /* 0x000fe20003fa6270 */
[--C-:B------:R-:W-:Y:S01]  /*8030*/  @!P1 IMAD.IADD R131, R131, 0x1, -R0.reuse ;  /* 0x0000000183839824 */ /* 0x100fe200078e0a00 */
[----:B------:R-:W-:Y:S01]  /*8040*/  ISETP.GE.AND P1, PT, R24, RZ, PT ;  /* 0x000000ff1800720c */ /* 0x000fe20003f26270 */
[--C-:B------:R-:W-:Y:S01]  /*8050*/  @!P0 IMAD.IADD R145, R145, 0x1, -R0.reuse ;  /* 0x0000000191918824 */ /* 0x100fe200078e0a00 */
[----:B------:R-:W-:Y:S01]  /*8060*/  ISETP.GE.AND P0, PT, R26, RZ, PT ;  /* 0x000000ff1a00720c */ /* 0x000fe20003f06270 */
[--C-:B------:R-:W-:Y:S01]  /*8070*/  @!P2 IMAD.IADD R141, R141, 0x1, -R0.reuse ;  /* 0x000000018d8da824 */ /* 0x100fe200078e0a00 */
[----:B------:R-:W-:Y:S01]  /*8080*/  ISETP.GE.AND P2, PT, R28, RZ, PT ;  /* 0x000000ff1c00720c */ /* 0x000fe20003f46270 */
[--C-:B------:R-:W-:Y:S01]  /*8090*/  @!P6 IMAD.IADD R129, R129, 0x1, -R0.reuse ;  /* 0x000000018181e824 */ /* 0x100fe200078e0a00 */
[----:B------:R-:W-:Y:S01]  /*80a0*/  ISETP.GT.U32.AND P6, PT, R0, R11, PT ;  /* 0x0000000b0000720c */ /* 0x000fe20003fc4070 */
[--C-:B------:R-:W-:Y:S01]  /*80b0*/  @!P3 IMAD.IADD R139, R139, 0x1, -R0.reuse ;  /* 0x000000018b8bb824 */ /* 0x100fe200078e0a00 */
[----:B------:R-:W-:Y:S01]  /*80c0*/  ISETP.GE.AND P3, PT, R30, RZ, PT ;  /* 0x000000ff1e00720c */ /* 0x000fe20003f66270 */
[--C-:B------:R-:W-:Y:S01]  /*80d0*/  @!P4 IMAD.IADD R135, R135, 0x1, -R0.reuse ;  /* 0x000000018787c824 */ /* 0x100fe200078e0a00 */
[----:B------:R-:W-:Y:S01]  /*80e0*/  ISETP.GE.AND P4, PT, R32, RZ, PT ;  /* 0x000000ff2000720c */ /* 0x000fe20003f86270 */
[----:B------:R-:W-:Y:S01]  /*80f0*/  @!P5 IMAD.MOV R125, RZ, RZ, -R125 ;  /* 0x000000ffff7dd224 */ /* 0x000fe200078e0a7d */
[C---:B------:R-:W-:Y:S01]  /*8100*/  ISETP.GT.U32.AND P5, PT, R0.reuse, R131, PT ;  /* 0x000000830000720c */ /* 0x040fe20003fa4070 */
[----:B------:R-:W-:Y:S01]  /*8110*/  @!P1 IMAD.MOV R147, RZ, RZ, -R147 ;  /* 0x000000ffff939224 */ /* 0x000fe200078e0a93 */
[C---:B------:R-:W-:Y:S01]  /*8120*/  ISETP.GT.U32.AND P1, PT, R0.reuse, R145, PT ;  /* 0x000000910000720c */ /* 0x040fe20003f24070 */
[----:B------:R-:W-:Y:S01]  /*8130*/  @!P0 IMAD.MOV R127, RZ, RZ, -R127 ;  /* 0x000000ffff7f8224 */ /* 0x000fe200078e0a7f */
[C---:B------:R-:W-:Y:S01]  /*8140*/  ISETP.GT.U32.AND P0, PT, R0.reuse, R141, PT ;  /* 0x0000008d0000720c */ /* 0x040fe20003f04070 */
[----:B------:R-:W-:Y:S01]  /*8150*/  @!P2 IMAD.MOV R143, RZ, RZ, -R143 ;  /* 0x000000ffff8fa224 */ /* 0x000fe200078e0a8f */
[C---:B------:R-:W-:Y:S01]  /*8160*/  ISETP.GT.U32.AND P2, PT, R0.reuse, R139, PT ;  /* 0x0000008b0000720c */ /* 0x040fe20003f44070 */
[----:B------:R-:W-:Y:S01]  /*8170*/  @!P6 IMAD.IADD R11, R11, 0x1, -R0 ;  /* 0x000000010b0be824 */ /* 0x000fe200078e0a00 */
[----:B------:R-:W-:Y:S01]  /*8180*/  ISETP.GT.U32.AND P6, PT, R0, R135, PT ;  /* 0x000000870000720c */ /* 0x000fe20003fc4070 */
[----:B------:R-:W-:-:S02]  /*8190*/  @!P3 IMAD.MOV R129, RZ, RZ, -R129 ;  /* 0x000000ffff81b224 */ /* 0x000fc400078e0a81 */
[----:B------:R-:W-:Y:S01]  /*81a0*/  @!P4 IMAD.MOV R133, RZ, RZ, -R133 ;  /* 0x000000ffff85c224 */ /* 0x000fe200078e0a85 */
[----:B------:R-:W-:Y:S01]  /*81b0*/  ISETP.GT.U32.AND P3, PT, R0, R11, PT ;  /* 0x0000000b0000720c */ /* 0x000fe20003f64070 */
        /* <DEDUP_REMOVED lines=8> */
[----:B------:R-:W-:Y:S01]  /*8240*/  @!P6 IMAD.IADD R135, R135, 0x1, -R0 ;  /* 0x000000018787e824 */ /* 0x000fe200078e0a00 */
[----:B------:R-:W-:-:S02]  /*8250*/  ISETP.GE.AND P2, PT, R38, RZ, PT ;  /* 0x000000ff2600720c */ /* 0x000fc40003f46270 */
[----:B------:R-:W-:Y:S01]  /*8260*/  ISETP.GE.AND P6, PT, R16, RZ, PT ;  /* 0x000000ff1000720c */ /* 0x000fe20003fc6270 */
[----:B------:R-:W-:Y:S01]  /*8270*/  @!P3 IMAD.IADD R11, R11, 0x1, -R0 ;  /* 0x000000010b0bb824 */ /* 0x000fe200078e0a00 */
[----:B------:R-:W-:Y:S01]  /*8280*/  ISETP.NE.AND P3, PT, R7, RZ, PT ;  /* 0x000000ff0700720c */ /* 0x000fe20003f65270 */
[----:B------:R-:W-:Y:S01]  /*8290*/  @!P4 IMAD.MOV R131, RZ, RZ, -R131 ;  /* 0x000000ffff83c224 */ /* 0x000fe200078e0a83 */
[----:B------:R-:W-:Y:S01]  /*82a0*/  IADD3 R7, P4, R2, UR10, RZ ;  /* 0x0000000a02077c10 */ /* 0x000fe2000ff9e0ff */
[----:B------:R-:W-:Y:S01]  /*82b0*/  @!P5 IMAD.MOV R145, RZ, RZ, -R145 ;  /* 0x000000ffff91d224 */ /* 0x000fe200078e0a91 */
[----:B------:R-:W-:Y:S01]  /*82c0*/  SEL R14, R136, R21, !P3 ;  /* 0x00000015880e7207 */ /* 0x000fe20005800000 */
[----:B------:R-:W-:Y:S01]  /*82d0*/  @!P1 IMAD.MOV R141, RZ, RZ, -R141 ;  /* 0x000000ffff8d9224 */ /* 0x000fe200078e0a8d */
[----:B------:R-:W-:Y:S01]  /*82e0*/  LEA.HI.X.SX32 R6, R2, UR11, 0x1, P4 ;  /* 0x0000000b02067c11 */ /* 0x000fe2000a0f0eff */
[----:B------:R-:W-:Y:S01]  /*82f0*/  @!P0 IMAD.MOV R139, RZ, RZ, -R139 ;  /* 0x000000ffff8b8224 */ /* 0x000fe200078e0a8b */
[C---:B------:R-:W-:Y:S01]  /*8300*/  SEL R10, R136.reuse, R13, !P3 ;  /* 0x0000000d880a7207 */ /* 0x040fe20005800000 */
[----:B------:R-:W-:Y:S01]  /*8310*/  @!P2 IMAD.MOV R135, RZ, RZ, -R135 ;  /* 0x000000ffff87a224 */ /* 0x000fe200078e0a87 */
[----:B------:R-:W-:Y:S01]  /*8320*/  SEL R21, R136, R33, !P3 ;  /* 0x0000002188157207 */ /* 0x000fe20005800000 */
[----:B------:R-:W-:Y:S01]  /*8330*/  @!P6 IMAD.MOV R11, RZ, RZ, -R11 ;  /* 0x000000ffff0be224 */ /* 0x000fe200078e0a0b */
[----:B------:R-:W-:Y:S01]  /*8340*/  IADD3 R157, P4, R156, UR10, RZ ;  /* 0x0000000a9c9d7c10 */ /* 0x000fe2000ff9e0ff */
[----:B------:R-:W-:Y:S01]  /*8350*/  IMAD R0, R40, UR23, RZ ;  /* 0x0000001728007c24 */ /* 0x000fe2000f8e02ff */
[C---:B------:R-:W-:Y:S01]  /*8360*/  SEL R8, R136.reuse, R15, !P3 ;  /* 0x0000000f88087207 */ /* 0x040fe20005800000 */
[----:B------:R-:W-:Y:S01]  /*8370*/  UIMAD UR10, UR9, 0x7f, URZ ;  /* 0x0000007f090a78a4 */ /* 0x000fe2000f8e023f */
[----:B------:R-:W-:Y:S01]  /*8380*/  SEL R12, R136, R17, !P3 ;  /* 0x00000011880c7207 */ /* 0x000fe20005800000 */
[----:B------:R-:W-:Y:S01]  /*8390*/  IMAD R10, R10, UR28, RZ ;  /* 0x0000001c0a0a7c24 */ /* 0x000fe2000f8e02ff */
[----:B------:R-:W-:Y:S01]  /*83a0*/  SEL R13, R136, R19, !P3 ;  /* 0x00000013880d7207 */ /* 0x000fe20005800000 */
[----:B------:R-:W-:Y:S01]  /*83b0*/  IMAD R14, R14, UR28, RZ ;  /* 0x0000001c0e0e7c24 */ /* 0x000fe2000f8e02ff */
[----:B------:R-:W-:Y:S01]  /*83c0*/  SEL R32, R136, R57, !P3 ;  /* 0x0000003988207207 */ /* 0x000fe20005800000 */
[----:B------:R-:W-:Y:S01]  /*83d0*/  IMAD R12, R12, UR28, RZ ;  /* 0x0000001c0c0c7c24 */ /* 0x000fe2000f8e02ff */
[C---:B------:R-:W-:Y:S01]  /*83e0*/  SEL R33, R136.reuse, R59, !P3 ;  /* 0x0000003b88217207 */ /* 0x040fe20005800000 */
[----:B------:R-:W-:Y:S01]  /*83f0*/  IMAD R13, R13, UR28, RZ ;  /* 0x0000001c0d0d7c24 */ /* 0x000fe2000f8e02ff */
[C---:B------:R-:W-:Y:S01]  /*8400*/  SEL R56, R136.reuse, R105, !P3 ;  /* 0x0000006988387207 */ /* 0x040fe20005800000 */
        /* <DEDUP_REMOVED lines=237> */
[----:B------:R-:W-:Y:S01]  /*92e0*/  LEA.HI.X.SX32 R156, R156, UR11, 0x1, P4 ;  /* 0x0000000b9c9c7c11 */ /* 0x000fe2000a0f0eff */
[----:B------:R-:W-:Y:S01]  /*92f0*/  UIMAD UR11, UR9, 0x7e, URZ ;  /* 0x0000007e090b78a4 */ /* 0x000fe2000f8e023f */
[----:B------:R-:W-:Y:S01]  /*9300*/  SEL R136, R136, R11, !P3 ;  /* 0x0000000b88887207 */ /* 0x000fe20005800000 */
[----:B------:R-:W-:Y:S01]  /*9310*/  IMAD R11, R8, UR28, RZ ;  /* 0x0000001c080b7c24 */ /* 0x000fe2000f8e02ff */
[----:B------:R-:W-:Y:S01]  /*9320*/  IADD3 R2, P4, R0, UR24, RZ ;  /* 0x0000001800027c10 */ /* 0x000fe2000ff9e0ff */
[----:B------:R-:W-:-:S02]  /*9330*/  USHF.R.S32.HI UR24, URZ, 0x1f, UR10 ;  /* 0x0000001f3f187899 */ /* 0x000fc4000801140a */
[----:B------:R-:W-:Y:S01]  /*9340*/  IADD3 R8, P0, R157, UR10, RZ ;  /* 0x0000000a9d087c10 */ /* 0x000fe2000ff1e0ff */
[----:B------:R-:W-:Y:S01]  /*9350*/  IMAD R133, R133, UR28, RZ ;  /* 0x0000001c85857c24 */ /* 0x000fe2000f8e02ff */
[----:B------:R-:W-:Y:S01]  /*9360*/  IADD3 R138, P1, R7, UR10, RZ ;  /* 0x0000000a078a7c10 */ /* 0x000fe2000ff3e0ff */
[----:B------:R-:W-:Y:S01]  /*9370*/  USHF.R.S32.HI UR10, URZ, 0x1f, UR11 ;  /* 0x0000001f3f0a7899 */ /* 0x000fe2000801140b */
[----:B------:R-:W-:Y:S01]  /*9380*/  LEA.HI.X.SX32 R0, R0, UR25, 0x1, P4 ;  /* 0x0000001900007c11 */ /* 0x000fe2000a0f0eff */
[----:B------:R0:W-:Y:S01]  /*9390*/  STL [R1+0xf94], R8 ;  /* 0x000f940801007387 */ /* 0x0001e20000100800 */
[----:B------:R-:W-:Y:S01]  /*93a0*/  UIMAD UR25, UR9, 0x7d, URZ ;  /* 0x0000007d091978a4 */ /* 0x000fe2000f8e023f */
[----:B------:R-:W-:Y:S01]  /*93b0*/  IMAD R134, R134, UR28, RZ ;  /* 0x0000001c86867c24 */ /* 0x000fe2000f8e02ff */
[----:B------:R-:W-:Y:S01]  /*93c0*/  CS2R R140, SRZ ;  /* 0x00000000008c7805 */ /* 0x000fe2000001ff00 */
[----:B------:R1:W-:Y:S01]  /*93d0*/  STL [R1+0xf9c], R138 ;  /* 0x000f9c8a01007387 */ /* 0x0003e20000100800 */
[----:B------:R-:W-:Y:S01]  /*93e0*/  IMAD R135, R135, UR28, RZ ;  /* 0x0000001c87877c24 */ /* 0x000fe2000f8e02ff */
[----:B------:R-:W-:Y:S01]  /*93f0*/  CS2R R142, SRZ ;  /* 0x00000000008e7805 */ /* 0x000fe2000001ff00 */
[----:B------:R-:W-:Y:S01]  /*9400*/  IMAD R136, R136, UR28, RZ ;  /* 0x0000001c88887c24 */ /* 0x000fe2000f8e02ff */
[----:B------:R-:W-:Y:S01]  /*9410*/  ULDC UR28, c[0x0][0x238] ;  /* 0x00008e00001c7ab9 */ /* 0x000fe20000000800 */
[----:B------:R-:W-:-:S02]  /*9420*/  CS2R R144, SRZ ;  /* 0x0000000000907805 */ /* 0x000fc4000001ff00 */
[----:B0-----:R-:W-:Y:S01]  /*9430*/  IADD3.X R8, R156, UR24, RZ, P0, !PT ;  /* 0x000000189c087c10 */ /* 0x001fe200087fe4ff */
[----:B------:R-:W-:Y:S01]  /*9440*/  USHF.L.U32 UR28, UR28, 0x3, URZ ;  /* 0x000000031c1c7899 */ /* 0x000fe2000800063f */
[----:B------:R-:W-:Y:S02]  /*9450*/  CS2R R146, SRZ ;  /* 0x0000000000927805 */ /* 0x000fe4000001ff00 */
[----:B------:R-:W-:Y:S02]  /*9460*/  CS2R R148, SRZ ;  /* 0x0000000000947805 */ /* 0x000fe4000001ff00 */
[----:B-1----:R-:W-:Y:S01]  /*9470*/  IADD3.X R138, R6, UR24, RZ, P1, !PT ;  /* 0x00000018068a7c10 */ /* 0x002fe20008ffe4ff */
[----:B------:R0:W-:Y:S01]  /*9480*/  STL [R1+0xf90], R8 ;  /* 0x000f900801007387 */ /* 0x0001e20000100800 */
[----:B------:R-:W-:Y:S01]  /*9490*/  UIMAD UR24, UR9, 0x7c, URZ ;  /* 0x0000007c091878a4 */ /* 0x000fe2000f8e023f */
[----:B------:R-:W-:Y:S02]  /*94a0*/  CS2R R150, SRZ ;  /* 0x0000000000967805 */ /* 0x000fe4000001ff00 */
[----:B------:R1:W-:Y:S01]  /*94b0*/  STL [R1+0xf98], R138 ;  /* 0x000f988a01007387 */ /* 0x0003e20000100800 */
[----:B0-----:R-:W-:-:S02]  /*94c0*/  IADD3 R8, P0, R157, UR11, RZ ;  /* 0x0000000b9d087c10 */ /* 0x001fc4000ff1e0ff */
[----:B-1----:R-:W-:-:S03]  /*94d0*/  IADD3 R138, P1, R7, UR11, RZ ;  /* 0x0000000b078a7c10 */ /* 0x002fc6000ff3e0ff */
[----:B------:R0:W-:Y:S01]  /*94e0*/  STL [R1+0xfa4], R8 ;  /* 0x000fa40801007387 */ /* 0x0001e20000100800 */
[----:B------:R-:W-:-:S03]  /*94f0*/  USHF.R.S32.HI UR11, URZ, 0x1f, UR25 ;  /* 0x0000001f3f0b7899 */ /* 0x000fc60008011419 */
[----:B------:R1:W-:Y:S01]  /*9500*/  STL [R1+0xfac], R138 ;  /* 0x000fac8a01007387 */ /* 0x0003e20000100800 */
[----:B0-----:R-:W-:Y:S02]  /*9510*/  IADD3.X R8, R156, UR10, RZ, P0, !PT ;  /* 0x0000000a9c087c10 */ /* 0x001fe400087fe4ff */
[----:B-1----:R-:W-:-:S03]  /*9520*/  IADD3.X R138, R6, UR10, RZ, P1, !PT ;  /* 0x0000000a068a7c10 */ /* 0x002fc60008ffe4ff */
[----:B------:R0:W-:Y:S01]  /*9530*/  STL [R1+0xfa0], R8 ;  /* 0x000fa00801007387 */ /* 0x0001e20000100800 */
[----:B------:R-:W-:-:S03]  /*9540*/  UIMAD UR10, UR9, 0x7b, URZ ;  /* 0x0000007b090a78a4 */ /* 0x000fc6000f8e023f */
[----:B------:R1:W-:Y:S01]  /*9550*/  STL [R1+0xfa8], R138 ;  /* 0x000fa88a01007387 */ /* 0x0003e20000100800 */
[----:B0-----:R-:W-:Y:S02]  /*9560*/  IADD3 R8, P0, R157, UR25, RZ ;  /* 0x000000199d087c10 */ /* 0x001fe4000ff1e0ff */
        /* <DEDUP_REMOVED lines=587> */
[----:B------:R-:W-:-:S03]  /*ba20*/  USHF.L.U32 UR24, UR9, 0x6, URZ ;  /* 0x0000000609187899 */ /* 0x000fc6000800063f */
        /* <DEDUP_REMOVED lines=30> */
[----:B------:R1:W-:Y:S03]  /*bc10*/  STL [R1+0x1388], R138 ;  /* 0x0013888a01007387 */ /* 0x0003e60000100800 */
[----:B------:R-:W-:Y:S02]  /*bc20*/  IADD3 R139, P3, R7, UR25, RZ ;  /* 0x00000019078b7c10 */ /* 0x000fe4000ff7e0ff */
[----:B0-----:R-:W-:Y:S02]  /*bc30*/  IADD3 R8, P0, R157, UR10, RZ ;  /* 0x0000000a9d087c10 */ /* 0x001fe4000ff1e0ff */
[----:B-1----:R-:W-:-:S03]  /*bc40*/  IADD3 R138, P1, R7, UR10, RZ ;  /* 0x0000000a078a7c10 */ /* 0x002fc6000ff3e0ff */
[----:B------:R0:W-:Y:S01]  /*bc50*/  STL [R1+0x1394], R8 ;  /* 0x0013940801007387 */ /* 0x0001e20000100800 */
[----:B------:R-:W-:-:S03]  /*bc60*/  UIMAD UR10, UR9, 0x3c, URZ ;  /* 0x0000003c090a78a4 */ /* 0x000fc6000f8e023f */
[----:B------:R1:W-:Y:S01]  /*bc70*/  STL [R1+0x139c], R138 ;  /* 0x00139c8a01007387 */ /* 0x0003e20000100800 */
[----:B0-----:R-:W-:Y:S02]  /*bc80*/  IADD3.X R8, R156, UR24, RZ, P0, !PT ;  /* 0x000000189c087c10 */ /* 0x001fe400087fe4ff */
[----:B-1----:R-:W-:-:S03]  /*bc90*/  IADD3.X R138, R6, UR24, RZ, P1, !PT ;  /* 0x00000018068a7c10 */ /* 0x002fc60008ffe4ff */
[----:B------:R0:W-:Y:S01]  /*bca0*/  STL [R1+0x1390], R8 ;  /* 0x0013900801007387 */ /* 0x0001e20000100800 */
[----:B------:R-:W-:-:S03]  /*bcb0*/  USHF.R.S32.HI UR24, URZ, 0x1f, UR11 ;  /* 0x0000001f3f187899 */ /* 0x000fc6000801140b */
[----:B------:R1:W-:Y:S01]  /*bcc0*/  STL [R1+0x1398], R138 ;  /* 0x0013988a01007387 */ /* 0x0003e20000100800 */
[----:B0-----:R-:W-:Y:S02]  /*bcd0*/  IADD3 R8, P0, R157, UR11, RZ ;  /* 0x0000000b9d087c10 */ /* 0x001fe4000ff1e0ff */
[----:B-1----:R-:W-:-:S03]  /*bce0*/  IADD3 R138, P1, R7, UR11, RZ ;  /* 0x0000000b078a7c10 */ /* 0x002fc6000ff3e0ff */
[----:B------:R0:W-:Y:S01]  /*bcf0*/  STL [R1+0x13a4], R8 ;  /* 0x0013a40801007387 */ /* 0x0001e20000100800 */
[----:B------:R-:W-:-:S03]  /*bd00*/  USHF.R.S32.HI UR11, URZ, 0x1f, UR25 ;  /* 0x0000001f3f0b7899 */ /* 0x000fc60008011419 */
[----:B------:R1:W-:Y:S01]  /*bd10*/  STL [R1+0x13ac], R138 ;  /* 0x0013ac8a01007387 */ /* 0x0003e20000100800 */
[----:B0-----:R-:W-:Y:S01]  /*bd20*/  IADD3 R8, P2, R157, UR25, RZ ;  /* 0x000000199d087c10 */ /* 0x001fe2000ff5e0ff */
[----:B------:R-:W-:Y:S02]  /*bd30*/  ULDC UR25, c[0x0][0x238] ;  /* 0x00008e0000197ab9 */ /* 0x000fe40000000800 */
[----:B------:R-:W-:Y:S01]  /*bd40*/  UIMAD UR25, UR25, 0x9, URZ ;  /* 0x00000009191978a4 */ /* 0x000fe2000f8e023f */
[----:B-1----:R-:W-:Y:S01]  /*bd50*/  IADD3.X R138, R156, UR24, RZ, P0, !PT ;  /* 0x000000189c8a7c10 */ /* 0x002fe200087fe4ff */
[----:B------:R0:W-:Y:S04]  /*bd60*/  STL [R1+0x13b4], R8 ;  /* 0x0013b40801007387 */ /* 0x0001e80000100800 */
[----:B------:R-:W-:Y:S04]  /*bd70*/  STL [R1+0x13bc], R139 ;  /* 0x0013bc8b01007387 */ /* 0x000fe80000100800 */
[----:B------:R1:W-:Y:S01]  /*bd80*/  STL [R1+0x13a0], R138 ;  /* 0x0013a08a01007387 */ /* 0x0003e20000100800 */
[----:B0-----:R-:W-:Y:S01]  /*bd90*/  IADD3.X R8, R6, UR24, RZ, P1, !PT ;  /* 0x0000001806087c10 */ /* 0x001fe20008ffe4ff */
[----:B------:R-:W-:-:S03]  /*bda0*/  UIMAD UR24, UR29, 0x39, URZ ;  /* 0x000000391d1878a4 */ /* 0x000fc6000f8e023f */
[----:B------:R-:W-:Y:S01]  /*bdb0*/  ULDC UR29, c[0x0][0x238] ;  /* 0x00008e00001d7ab9 */ /* 0x000fe20000000800 */
[----:B------:R0:W-:Y:S01]  /*bdc0*/  STL [R1+0x13a8], R8 ;  /* 0x0013a80801007387 */ /* 0x0001e20000100800 */
[----:B------:R-:W-:Y:S01]  /*bdd0*/  UIMAD UR29, UR29, 0x7, URZ ;  /* 0x000000071d1d78a4 */ /* 0x000fe2000f8e023f */
[----:B-1----:R-:W-:-:S05]  /*bde0*/  IADD3.X R138, R156, UR11, RZ, P2, !PT ;  /* 0x0000000b9c8a7c10 */ /* 0x002fca00097fe4ff */
[----:B------:R1:W-:Y:S01]  /*bdf0*/  STL [R1+0x13b0], R138 ;  /* 0x0013b08a01007387 */ /* 0x0003e20000100800 */
[----:B0-----:R-:W-:Y:S01]  /*be00*/  IADD3.X R8, R6, UR11, RZ, P3, !PT ;  /* 0x0000000b06087c10 */ /* 0x001fe20009ffe4ff */
[----:B------:R-:W-:Y:S01]  /*be10*/  USHF.R.S32.HI UR11, URZ, 0x1f, UR10 ;  /* 0x0000001f3f0b7899 */ /* 0x000fe2000801140a */
[----:B------:R-:W-:-:S03]  /*be20*/  IADD3 R139, P3, R7, UR32, RZ ;  /* 0x00000020078b7c10 */ /* 0x000fc6000ff7e0ff */
[----:B------:R0:W-:Y:S01]  /*be30*/  STL [R1+0x13b8], R8 ;  /* 0x0013b80801007387 */ /* 0x0001e20000100800 */
[----:B-1----:R-:W-:-:S05]  /*be40*/  IADD3 R138, P0, R157, UR10, RZ ;  /* 0x0000000a9d8a7c10 */ /* 0x002fca000ff1e0ff */
[----:B------:R1:W-:Y:S01]  /*be50*/  STL [R1+0x13c4], R138 ;  /* 0x0013c48a01007387 */ /* 0x0003e20000100800 */
[----:B0-----:R-:W-:Y:S01]  /*be60*/  IADD3 R8, P1, R7, UR10, RZ ;  /* 0x0000000a07087c10 */ /* 0x001fe2000ff3e0ff */
[----:B------:R-:W-:Y:S02]  /*be70*/  UIMAD UR10, UR9, 0x3b, URZ ;  /* 0x0000003b090a78a4 */ /* 0x000fe4000f8e023f */
[----:B------:R-:W-:Y:S02]  /*be80*/  USHF.L.U32 UR9, UR9, 0x7, URZ ;  /* 0x0000000709097899 */ /* 0x000fe4000800063f */
[----:B------:R0:W-:Y:S01]  /*be90*/  STL [R1+0x13cc], R8 ;  /* 0x0013cc0801007387 */ /* 0x0001e20000100800 */
[----:B-1----:R-:W-:Y:S02]  /*bea0*/  IADD3.X R138, R6, UR11, RZ, P1, !PT ;  /* 0x0000000b068a7c10 */ /* 0x002fe40008ffe4ff */
[----:B0-----:R-:W-:Y:S01]  /*beb0*/  IADD3.X R8, R156, UR11, RZ, P0, !PT ;  /* 0x0000000b9c087c10 */ /* 0x001fe200087fe4ff */
[----:B------:R-:W-:-:S04]  /*bec0*/  USHF.R.S32.HI UR11, URZ, 0x1f, UR10 ;  /* 0x0000001f3f0b7899 */ /* 0x000fc8000801140a */
[----:B------:R0:W-:Y:S04]  /*bed0*/  STL [R1+0x13c0], R8 ;  /* 0x0013c00801007387 */ /* 0x0001e80000100800 */
        /* <DEDUP_REMOVED lines=17> */
[----:B------:R-:W-:Y:S01]  /*bff0*/  USHF.L.U32 UR34, UR34, 0x2, URZ ;  /* 0x0000000222227899 */ /* 0x000fe2000800063f */
        /* <DEDUP_REMOVED lines=9> */
[----:B------:R-:W-:-:S04]  /*c090*/  USHF.R.S32.HI UR24, URZ, 0x1f, UR36 ;  /* 0x0000001f3f187899 */ /* 0x000fc80008011424 */
        /* <DEDUP_REMOVED lines=9> */
[----:B------:R-:W-:Y:S02]  /*c130*/  ULDC UR36, c[0x0][0x238] ;  /* 0x00008e0000247ab9 */ /* 0x000fe40000000800 */
[----:B------:R-:W-:Y:S01]  /*c140*/  USHF.L.U32 UR36, UR36, 0x1, URZ ;  /* 0x0000000124247899 */ /* 0x000fe2000800063f */
        /* <DEDUP_REMOVED lines=9> */
[----:B------:R-:W-:-:S04]  /*c1e0*/  USHF.R.S32.HI UR24, URZ, 0x1f, UR33 ;  /* 0x0000001f3f187899 */ /* 0x000fc80008011421 */
[----:B------:R0:W-:Y:S01]  /*c1f0*/  STL [R1+0x1408], R8 ;  /* 0x0014080801007387 */ /* 0x0001e20000100800 */
[----:B-1----:R-:W-:-:S05]  /*c200*/  IADD3.X R138, R156, UR10, RZ, P2, !PT ;  /* 0x0000000a9c8a7c10 */ /* 0x002fca00097fe4ff */
[----:B------:R1:W-:Y:S01]  /*c210*/  STL [R1+0x1410], R138 ;  /* 0x0014108a01007387 */ /* 0x0003e20000100800 */
[----:B0-----:R-:W-:Y:S01]  /*c220*/  IADD3.X R8, R6, UR10, RZ, P3, !PT ;  /* 0x0000000a06087c10 */ /* 0x001fe20009ffe4ff */
[----:B------:R-:W-:-:S04]  /*c230*/  USHF.R.S32.HI UR10, URZ, 0x1f, UR11 ;  /* 0x0000001f3f0a7899 */ /* 0x000fc8000801140b */
[----:B------:R0:W-:Y:S01]  /*c240*/  STL [R1+0x1418], R8 ;  /* 0x0014180801007387 */ /* 0x0001e20000100800 */
[----:B-1----:R-:W-:-:S04]  /*c250*/  IADD3 R138, P0, R157, UR11, RZ ;  /* 0x0000000b9d8a7c10 */ /* 0x002fc8000ff1e0ff */
[----:B------:R-:W-:Y:S01]  /*c260*/  IADD3.X R139, R156, UR10, RZ, P0, !PT ;  /* 0x0000000a9c8b7c10 */ /* 0x000fe200087fe4ff */
[----:B------:R1:W-:Y:S01]  /*c270*/  STL [R1+0x1424], R138 ;  /* 0x0014248a01007387 */ /* 0x0003e20000100800 */
[----:B0-----:R-:W-:Y:S01]  /*c280*/  IADD3 R8, P1, R7, UR11, RZ ;  /* 0x0000000b07087c10 */ /* 0x001fe2000ff3e0ff */
[----:B------:R-:W-:-:S04]  /*c290*/  USHF.R.S32.HI UR11, URZ, 0x1f, UR60 ;  /* 0x0000001f3f0b7899 */ /* 0x000fc8000801143c */
[----:B------:R0:W-:Y:S01]  /*c2a0*/  STL [R1+0x142c], R8 ;  /* 0x00142c0801007387 */ /* 0x0001e20000100800 */
[----:B-1----:R-:W-:-:S03]  /*c2b0*/  IADD3.X R138, R6, UR10, RZ, P1, !PT ;  /* 0x0000000a068a7c10 */ /* 0x002fc60008ffe4ff */
[----:B------:R-:W-:Y:S01]  /*c2c0*/  STL [R1+0x1420], R139 ;  /* 0x0014208b01007387 */ /* 0x000fe20000100800 */
[----:B------:R-:W-:-:S03]  /*c2d0*/  USHF.R.S32.HI UR10, URZ, 0x1f, UR37 ;  /* 0x0000001f3f0a7899 */ /* 0x000fc60008011425 */
[----:B------:R1:W-:Y:S01]  /*c2e0*/  STL [R1+0x1428], R138 ;  /* 0x0014288a01007387 */ /* 0x0003e20000100800 */
[----:B0-----:R-:W-:-:S04]  /*c2f0*/  SHF.R.S32.HI R8, RZ, 0x1f, R152 ;  /* 0x0000001fff087819 */ /* 0x001fc80000011498 */
[----:B------:R-:W-:Y:S02]  /*c300*/  LEA.HI R152, R8, R152, RZ, 0x7 ;  /* 0x0000009808987211 */ /* 0x000fe400078f38ff */
[----:B------:R-:W-:Y:S02]  /*c310*/  IADD3 R8, P0, R157, UR37, RZ ;  /* 0x000000259d087c10 */ /* 0x000fe4000ff1e0ff */
[----:B-1----:R-:W-:Y:S01]  /*c320*/  IADD3 R138, P1, R7, UR37, RZ ;  /* 0x00000025078a7c10 */ /* 0x002fe2000ff3e0ff */
[----:B------:R-:W-:Y:S01]  /*c330*/  ULDC UR37, c[0x0][0x238] ;  /* 0x00008e0000257ab9 */ /* 0x000fe20000000800 */
[----:B------:R-:W-:Y:S01]  /*c340*/  IADD3.X R139, R156, UR10, RZ, P0, !PT ;  /* 0x0000000a9c8b7c10 */ /* 0x000fe200087fe4ff */
[----:B------:R0:W-:Y:S01]  /*c350*/  STL [R1+0x1434], R8 ;  /* 0x0014340801007387 */ /* 0x0001e20000100800 */
[----:B------:R-:W-:-:S03]  /*c360*/  USHF.R.S32.HI UR37, URZ, 0x1f, UR37 ;  /* 0x0000001f3f257899 */ /* 0x000fc60008011425 */
[----:B------:R1:W-:Y:S04]  /*c370*/  STL [R1+0x143c], R138 ;  /* 0x00143c8a01007387 */ /* 0x0003e80000100800 */
[----:B------:R2:W-:Y:S01]  /*c380*/  STL [R1+0x1430], R139 ;  /* 0x0014308b01007387 */ /* 0x0005e20000100800 */
[----:B0-----:R-:W-:Y:S02]  /*c390*/  SHF.R.U32.HI R8, RZ, 0x5, R154 ;  /* 0x00000005ff087819 */ /* 0x001fe4000001169a */
[----:B-1----:R-:W-:Y:S02]  /*c3a0*/  IADD3.X R138, R6, UR10, RZ, P1, !PT ;  /* 0x0000000a068a7c10 */ /* 0x002fe40008ffe4ff */
[----:B------:R-:W-:Y:S02]  /*c3b0*/  R2UR UR10, R8 ;  /* 0x00000000080a72ca */ /* 0x000fe400000e0000 */
[----:B--2---:R-:W-:Y:S01]  /*c3c0*/  IADD3 R139, P0, R157, UR60, RZ ;  /* 0x0000003c9d8b7c10 */ /* 0x004fe2000ff1e0ff */
[----:B------:R0:W-:Y:S04]  /*c3d0*/  STL [R1+0x1438], R138 ;  /* 0x0014388a01007387 */ /* 0x0001e80000100800 */
[----:B------:R1:W-:Y:S01]  /*c3e0*/  STL [R1+0x1444], R139 ;  /* 0x0014448b01007387 */ /* 0x0003e20000100800 */
[----:B0-----:R-:W-:Y:S01]  /*c3f0*/  IADD3 R138, P1, R7, UR60, RZ ;  /* 0x0000003c078a7c10 */ /* 0x001fe2000ff3e0ff */
[----:B------:R-:W-:Y:S01]  /*c400*/  ULDC UR60, c[0x0][0x238] ;  /* 0x00008e00003c7ab9 */ /* 0x000fe20000000800 */
[----:B-1----:R-:W-:-:S03]  /*c410*/  IADD3.X R139, R156, UR11, RZ, P0, !PT ;  /* 0x0000000b9c8b7c10 */ /* 0x002fc600087fe4ff */
[----:B------:R0:W-:Y:S01]  /*c420*/  STL [R1+0x144c], R138 ;  /* 0x00144c8a01007387 */ /* 0x0001e20000100800 */
[----:B------:R-:W-:Y:S01]  /*c430*/  IADD3.X R8, R6, UR11, RZ, P1, !PT ;  /* 0x0000000b06087c10 */ /* 0x000fe20008ffe4ff */
[----:B------:R-:W-:Y:S02]  /*c440*/  USHF.R.S32.HI UR11, URZ, 0x1f, UR58 ;  /* 0x0000001f3f0b7899 */ /* 0x000fe4000801143a */
[----:B------:R1:W-:Y:S01]  /*c450*/  STL [R1+0x1440], R139 ;  /* 0x0014408b01007387 */ /* 0x0003e20000100800 */
[----:B0-----:R-:W-:Y:S01]  /*c460*/  IMAD.SHL.U32 R138, R154, 0x10, RZ ;  /* 0x000000109a8a7824 */ /* 0x001fe200078e00ff */
[----:B-1----:R-:W-:-:S04]  /*c470*/  IADD3 R139, P0, R157, UR33, RZ ;  /* 0x000000219d8b7c10 */ /* 0x002fc8000ff1e0ff */
[----:B------:R-:W-:Y:S04]  /*c480*/  STL [R1+0x14a0], R138 ;  /* 0x0014a08a01007387 */ /* 0x000fe80000100800 */
[----:B------:R0:W-:Y:S04]  /*c490*/  STL [R1+0x1448], R8 ;  /* 0x0014480801007387 */ /* 0x0001e80000100800 */
[----:B------:R1:W-:Y:S01]  /*c4a0*/  STL [R1+0x1454], R139 ;  /* 0x0014548b01007387 */ /* 0x0003e20000100800 */
[----:B0-----:R-:W-:Y:S02]  /*c4b0*/  LOP3.LUT R8, R138, 0x70, RZ, 0xc0, !PT ;  /* 0x000000708a087812 */ /* 0x001fe400078ec0ff */
[----:B------:R-:W-:Y:S01]  /*c4c0*/  IADD3 R138, P1, R7, UR33, RZ ;  /* 0x00000021078a7c10 */ /* 0x000fe2000ff3e0ff */
[----:B------:R-:W-:Y:S01]  /*c4d0*/  ULDC UR33, c[0x0][0x238] ;  /* 0x00008e0000217ab9 */ /* 0x000fe20000000800 */
[----:B-1----:R-:W-:Y:S01]  /*c4e0*/  IADD3 R139, P4, R9, R2, RZ ;  /* 0x00000002098b7210 */ /* 0x002fe20007f9e0ff */
[----:B------:R-:W-:Y:S01]  /*c4f0*/  IMAD R8, R137, 0x80, R8 ;  /* 0x0000008089087824 */ /* 0x000fe200078e0208 */
[----:B------:R-:W-:Y:S01]  /*c500*/  IADD3.X R137, R6, UR24, RZ, P1, !PT ;  /* 0x0000001806897c10 */ /* 0x000fe20008ffe4ff */
[----:B------:R0:W-:Y:S01]  /*c510*/  STL [R1+0x145c], R138 ;  /* 0x00145c8a01007387 */ /* 0x0001e20000100800 */
[----:B------:R-:W-:-:S03]  /*c520*/  LEA.HI.X.SX32 R9, R9, R0, 0x1, P4 ;  /* 0x0000000009097211 */ /* 0x000fc600020f0eff */
[----:B------:R-:W-:Y:S01]  /*c530*/  STL [R1+0x1470], R8 ;  /* 0x0014700801007387 */ /* 0x000fe20000100800 */
[----:B0-----:R-:W-:Y:S01]  /*c540*/  IADD3.X R138, R156, UR24, RZ, P0, !PT ;  /* 0x000000189c8a7c10 */ /* 0x001fe200087fe4ff */
[----:B------:R-:W-:Y:S02]  /*c550*/  UIMAD UR24, UR60, 0xa, URZ ;  /* 0x0000000a3c1878a4 */ /* 0x000fe4000f8e023f */
[----:B------:R-:W-:Y:S02]  /*c560*/  USHF.R.S32.HI UR60, URZ, 0x1f, UR8 ;  /* 0x0000001f3f3c7899 */ /* 0x000fe40008011408 */
[----:B------:R0:W-:Y:S04]  /*c570*/  STL [R1+0x1450], R138 ;  /* 0x0014508a01007387 */ /* 0x0001e80000100800 */
        /* <DEDUP_REMOVED lines=9> */
[----:B------:R-:W-:-:S03]  /*c610*/  USHF.R.S32.HI UR11, URZ, 0x1f, UR59 ;  /* 0x0000001f3f0b7899 */ /* 0x000fc6000801143b */
[----:B------:R1:W-:Y:S04]  /*c620*/  STL [R1+0x1468], R137 ;  /* 0x0014688901007387 */ /* 0x0003e80000100800 */
[----:B------:R2:W-:Y:S01]  /*c630*/  STL [R1+0xf8c], R139 ;  /* 0x000f8c8b01007387 */ /* 0x0005e20000100800 */
[CC--:B0-----:R-:W-:Y:S02]  /*c640*/  IADD3 R138, P0, R11.reuse, R2.reuse, RZ ;  /* 0x000000020b8a7210 */ /* 0x0c1fe40007f1e0ff */
[----:B-1----:R-:W-:Y:S02]  /*c650*/  IADD3 R137, P5, R10, R2, RZ ;  /* 0x000000020a897210 */ /* 0x002fe40007fbe0ff */
[----:B------:R-:W-:Y:S02]  /*c660*/  LEA.HI.X.SX32 R11, R11, R0, 0x1, P0 ;  /* 0x000000000b0b7211 */ /* 0x000fe400000f0eff */
[----:B--2---:R-:W-:Y:S01]  /*c670*/  IADD3 R139, P1, R12, R2, RZ ;  /* 0x000000020c8b7210 */ /* 0x004fe20007f3e0ff */
[----:B------:R0:W-:Y:S01]  /*c680*/  STL [R1+0x884], R137 ;  /* 0x0008848901007387 */ /* 0x0001e20000100800 */
[----:B------:R-:W-:-:S03]  /*c690*/  LEA.HI.X.SX32 R10, R10, R0, 0x1, P5 ;  /* 0x000000000a0a7211 */ /* 0x000fc600028f0eff */
[----:B------:R1:W-:Y:S04]  /*c6a0*/  STL [R1+0x88c], R138 ;  /* 0x00088c8a01007387 */ /* 0x0003e80000100800 */
[----:B------:R-:W-:Y:S01]  /*c6b0*/  STL [R1+0x894], R139 ;  /* 0x0008948b01007387 */ /* 0x000fe20000100800 */
[-C--:B0-----:R-:W-:Y:S02]  /*c6c0*/  IADD3 R137, P2, R13, R2.reuse, RZ ;  /* 0x000000020d897210 */ /* 0x081fe40007f5e0ff */
[----:B-1----:R-:W-:-:S03]  /*c6d0*/  IADD3 R138, P3, R14, R2, RZ ;  /* 0x000000020e8a7210 */ /* 0x002fc60007f7e0ff */
[----:B------:R0:W-:Y:S04]  /*c6e0*/  STL [R1+0x89c], R137 ;  /* 0x00089c8901007387 */ /* 0x0001e80000100800 */
[----:B------:R1:W-:Y:S04]  /*c6f0*/  STL [R1+0x8a4], R138 ;  /* 0x0008a48a01007387 */ /* 0x0003e80000100800 */
[----:B------:R2:W-:Y:S01]  /*c700*/  STL [R1+0xf88], R9 ;  /* 0x000f880901007387 */ /* 0x0005e20000100800 */
[----:B0-----:R-:W-:Y:S02]  /*c710*/  IADD3 R137, P4, R15, R2, RZ ;  /* 0x000000020f897210 */ /* 0x001fe40007f9e0ff */
[----:B-1----:R-:W-:-:S03]  /*c720*/  CS2R R138, SRZ ;  /* 0x00000000008a7805 */ /* 0x002fc6000001ff00 */
[----:B------:R-:W-:Y:S01]  /*c730*/  STL [R1+0x8ac], R137 ;  /* 0x0008ac8901007387 */ /* 0x000fe20000100800 */
[----:B--2---:R-:W-:-:S03]  /*c740*/  IADD3 R9, P5, R16, R2, RZ ;  /* 0x0000000210097210 */ /* 0x004fc60007fbe0ff */
[----:B------:R0:W-:Y:S04]  /*c750*/  STL [R1+0x880], R10 ;  /* 0x0008800a01007387 */ /* 0x0001e80000100800 */
[----:B------:R1:W-:Y:S04]  /*c760*/  STL [R1+0x8b4], R9 ;  /* 0x0008b40901007387 */ /* 0x0003e80000100800 */
[----:B------:R2:W-:Y:S01]  /*c770*/  STL [R1+0x888], R11 ;  /* 0x0008880b01007387 */ /* 0x0005e20000100800 */
[----:B0-----:R-:W-:Y:S02]  /*c780*/  IADD3 R10, P0, R17, R2, RZ ;  /* 0x00000002110a7210 */ /* 0x001fe40007f1e0ff */
[----:B-1----:R-:W-:-:S03]  /*c790*/  LEA.HI.X.SX32 R9, R12, R0, 0x1, P1 ;  /* 0x000000000c097211 */ /* 0x002fc600008f0eff */
[----:B------:R0:W-:Y:S01]  /*c7a0*/  STL [R1+0x8bc], R10 ;  /* 0x0008bc0a01007387 */ /* 0x0001e20000100800 */
[----:B--2---:R-:W-:-:S03]  /*c7b0*/  IADD3 R11, P1, R18, R2, RZ ;  /* 0x00000002120b7210 */ /* 0x004fc60007f3e0ff */
[----:B------:R1:W-:Y:S04]  /*c7c0*/  STL [R1+0x890], R9 ;  /* 0x0008900901007387 */ /* 0x0003e80000100800 */
[----:B------:R2:W-:Y:S01]  /*c7d0*/  STL [R1+0x8c4], R11 ;  /* 0x0008c40b01007387 */ /* 0x0005e20000100800 */
[----:B0-----:R-:W-:Y:S02]  /*c7e0*/  LEA.HI.X.SX32 R10, R13, R0, 0x1, P2 ;  /* 0x000000000d0a7211 */ /* 0x001fe400010f0eff */
[----:B-1----:R-:W-:-:S03]  /*c7f0*/  IADD3 R9, P2, R19, R2, RZ ;  /* 0x0000000213097210 */ /* 0x002fc60007f5e0ff */
[----:B------:R0:W-:Y:S01]  /*c800*/  STL [R1+0x898], R10 ;  /* 0x0008980a01007387 */ /* 0x0001e20000100800 */
[----:B--2---:R-:W-:-:S03]  /*c810*/  LEA.HI.X.SX32 R11, R14, R0, 0x1, P3 ;  /* 0x000000000e0b7211 */ /* 0x004fc600018f0eff */
        /* <DEDUP_REMOVED lines=45> */
[----:B------:R-:W-:Y:S02]  /*caf0*/  CS2R R24, SRZ ;  /* 0x0000000000187805 */ /* 0x000fe4000001ff00 */
[----:B-1----:R-:W-:Y:S01]  /*cb00*/  IADD3 R9, P2, R31, R2, RZ ;  /* 0x000000021f097210 */ /* 0x002fe20007f5e0ff */
[----:B------:R0:W-:Y:S01]  /*cb10*/  STL [R1+0x8f8], R10 ;  /* 0x0008f80a01007387 */ /* 0x0001e20000100800 */
[----:B--2---:R-:W-:-:S03]  /*cb20*/  LEA.HI.X.SX32 R11, R26, R0, 0x1, P3 ;  /* 0x000000001a0b7211 */ /* 0x004fc600018f0eff */
[----:B------:R1:W-:Y:S04]  /*cb30*/  STL [R1+0x92c], R9 ;  /* 0x00092c0901007387 */ /* 0x0003e80000100800 */
[----:B------:R2:W-:Y:S01]  /*cb40*/  STL [R1+0x900], R11 ;  /* 0x0009000b01007387 */ /* 0x0005e20000100800 */
[----:B0-----:R-:W-:Y:S02]  /*cb50*/  IADD3 R10, P3, R32, R2, RZ ;  /* 0x00000002200a7210 */ /* 0x001fe40007f7e0ff */
[----:B-1----:R-:W-:-:S03]  /*cb60*/  LEA.HI.X.SX32 R9, R27, R0, 0x1, P4 ;  /* 0x000000001b097211 */ /* 0x002fc600020f0eff */
[----:B------:R0:W-:Y:S01]  /*cb70*/  STL [R1+0x934], R10 ;  /* 0x0009340a01007387 */ /* 0x0001e20000100800 */
[----:B------:R-:W-:Y:S02]  /*cb80*/  CS2R R26, SRZ ;  /* 0x00000000001a7805 */ /* 0x000fe4000001ff00 */
[----:B--2---:R-:W-:Y:S01]  /*cb90*/  IADD3 R11, P4, R33, R2, RZ ;  /* 0x00000002210b7210 */ /* 0x004fe20007f9e0ff */
[----:B------:R1:W-:Y:S04]  /*cba0*/  STL [R1+0x908], R9 ;  /* 0x0009080901007387 */ /* 0x0003e80000100800 */
[----:B------:R2:W-:Y:S01]  /*cbb0*/  STL [R1+0x93c], R11 ;  /* 0x00093c0b01007387 */ /* 0x0005e20000100800 */
[----:B0-----:R-:W-:Y:S02]  /*cbc0*/  LEA.HI.X.SX32 R10, R28, R0, 0x1, P5 ;  /* 0x000000001c0a7211 */ /* 0x001fe400028f0eff */
[----:B-1----:R-:W-:-:S03]  /*cbd0*/  IADD3 R9, P5, R34, R2, RZ ;  /* 0x0000000222097210 */ /* 0x002fc60007fbe0ff */
[----:B------:R0:W-:Y:S01]  /*cbe0*/  STL [R1+0x910], R10 ;  /* 0x0009100a01007387 */ /* 0x0001e20000100800 */
[----:B--2---:R-:W-:-:S03]  /*cbf0*/  LEA.HI.X.SX32 R11, R29, R0, 0x1, P0 ;  /* 0x000000001d0b7211 */ /* 0x004fc600000f0eff */
[----:B------:R1:W-:Y:S01]  /*cc00*/  STL [R1+0x944], R9 ;  /* 0x0009440901007387 */ /* 0x0003e20000100800 */
[----:B------:R-:W-:-:S03]  /*cc10*/  CS2R R28, SRZ ;  /* 0x00000000001c7805 */ /* 0x000fc6000001ff00 */
        /* <DEDUP_REMOVED lines=452> */
[----:B------:R-:W-:Y:S01]  /*e860*/  STL [R1+0xf84], R11 ;  /* 0x000f840b01007387 */ /* 0x000fe20000100800 */
[----:B0-----:R-:W-:Y:S02]  /*e870*/  LEA.HI.X.SX32 R10, R130, R0, 0x1, P5 ;  /* 0x00000000820a7211 */ /* 0x001fe400028f0eff */
[----:B-1----:R-:W-:-:S03]  /*e880*/  IADD3 R9, P4, R136, R2, RZ ;  /* 0x0000000288097210 */ /* 0x002fc60007f9e0ff */
[----:B------:R0:W-:Y:S01]  /*e890*/  STL [R1+0xc40], R10 ;  /* 0x000c400a01007387 */ /* 0x0001e20000100800 */
[-C--:B------:R-:W-:Y:S02]  /*e8a0*/  LEA.HI.X.SX32 R2, R131, R0.reuse, 0x1, P0 ;  /* 0x0000000083027211 */ /* 0x080fe400000f0eff */
[----:B------:R-:W-:Y:S01]  /*e8b0*/  CS2R R130, SRZ ;  /* 0x0000000000827805 */ /* 0x000fe2000001ff00 */
[----:B------:R1:W-:Y:S04]  /*e8c0*/  STL [R1+0xf6c], R9 ;  /* 0x000f6c0901007387 */ /* 0x0003e80000100800 */
[----:B------:R2:W-:Y:S01]  /*e8d0*/  STL [R1+0xc48], R2 ;  /* 0x000c480201007387 */ /* 0x0005e20000100800 */
[-C--:B0-----:R-:W-:Y:S02]  /*e8e0*/  LEA.HI.X.SX32 R10, R132, R0.reuse, 0x1, P1 ;  /* 0x00000000840a7211 */ /* 0x081fe400008f0eff */
[----:B-1----:R-:W-:-:S03]  /*e8f0*/  LEA.HI.X.SX32 R9, R133, R0, 0x1, P2 ;  /* 0x0000000085097211 */ /* 0x002fc600010f0eff */
[----:B------:R0:W-:Y:S01]  /*e900*/  STL [R1+0xf5c], R10 ;  /* 0x000f5c0a01007387 */ /* 0x0001e20000100800 */
[----:B------:R-:W-:Y:S02]  /*e910*/  CS2R R132, SRZ ;  /* 0x0000000000847805 */ /* 0x000fe4000001ff00 */
[-C--:B--2---:R-:W-:Y:S01]  /*e920*/  LEA.HI.X.SX32 R2, R134, R0.reuse, 0x1, P3 ;  /* 0x0000000086027211 */ /* 0x084fe200018f0eff */
[----:B------:R1:W-:Y:S04]  /*e930*/  STL [R1+0xf60], R9 ;  /* 0x000f600901007387 */ /* 0x0003e80000100800 */
[----:B------:R2:W-:Y:S01]  /*e940*/  STL [R1+0xf64], R2 ;  /* 0x000f640201007387 */ /* 0x0005e20000100800 */
[----:B0-----:R-:W-:Y:S02]  /*e950*/  LEA.HI.X.SX32 R10, R135, R0, 0x1, P6 ;  /* 0x00000000870a7211 */ /* 0x001fe400030f0eff */
[----:B------:R-:W-:-:S02]  /*e960*/  CS2R R134, SRZ ;  /* 0x0000000000867805 */ /* 0x000fc4000001ff00 */
[----:B------:R-:W-:Y:S02]  /*e970*/  LEA.HI.X.SX32 R0, R136, R0, 0x1, P4 ;  /* 0x0000000088007211 */ /* 0x000fe400020f0eff */
[----:B------:R-:W-:Y:S02]  /*e980*/  CS2R R136, SRZ ;  /* 0x0000000000887805 */ /* 0x000fe4000001ff00 */
[----:B-1----:R-:W-:Y:S01]  /*e990*/  IADD3 R9, P0, R157, UR59, RZ ;  /* 0x0000003b9d097c10 */ /* 0x002fe2000ff1e0ff */
[----:B------:R0:W-:Y:S01]  /*e9a0*/  STL [R1+0xf68], R10 ;  /* 0x000f680a01007387 */ /* 0x0001e20000100800 */
[----:B--2---:R-:W-:-:S03]  /*e9b0*/  IADD3 R2, P1, R7, UR59, RZ ;  /* 0x0000003b07027c10 */ /* 0x004fc6000ff3e0ff */
[----:B------:R1:W-:Y:S01]  /*e9c0*/  STL [R1+0xf70], R9 ;  /* 0x000f700901007387 */ /* 0x0003e20000100800 */
[----:B------:R-:W-:-:S03]  /*e9d0*/  UIADD3 UR59, UR4, 0x10000, URZ ;  /* 0x00010000043b7890 */ /* 0x000fc6000fffe03f */
[----:B------:R2:W-:Y:S01]  /*e9e0*/  STL [R1+0xf74], R2 ;  /* 0x000f740201007387 */ /* 0x0005e20000100800 */
[----:B------:R-:W-:Y:S01]  /*e9f0*/  USHF.R.U32.HI UR59, URZ, 0x4, UR59 ;  /* 0x000000043f3b7899 */ /* 0x000fe2000801163b */
[----:B0-----:R-:W-:Y:S02]  /*ea00*/  LOP3.LUT R10, R8, 0x30, RZ, 0x3c, !PT ;  /* 0x00000030080a7812 */ /* 0x001fe400078e3cff */
[----:B------:R0:W-:Y:S01]  /*ea10*/  STL [R1+0xc50], R0 ;  /* 0x000c500001007387 */ /* 0x0001e20000100800 */
[----:B------:R-:W-:Y:S01]  /*ea20*/  USGXT.U32 UR59, UR59, 0xe ;  /* 0x0000000e3b3b789a */ /* 0x000fe20008000000 */
[----:B-1----:R-:W-:Y:S02]  /*ea30*/  IADD3.X R9, R156, UR11, RZ, P0, !PT ;  /* 0x0000000b9c097c10 */ /* 0x002fe400087fe4ff */
[----:B--2---:R-:W-:-:S03]  /*ea40*/  IADD3.X R2, R6, UR11, RZ, P1, !PT ;  /* 0x0000000b06027c10 */ /* 0x004fc60008ffe4ff */
[----:B------:R1:W-:Y:S01]  /*ea50*/  STL [R1+0xc54], R9 ;  /* 0x000c540901007387 */ /* 0x0003e20000100800 */
[----:B------:R-:W-:Y:S01]  /*ea60*/  USHF.L.U32 UR11, UR23, 0x7, URZ ;  /* 0x00000007170b7899 */ /* 0x000fe2000800063f */
[----:B0-----:R-:W-:Y:S02]  /*ea70*/  SHF.R.S32.HI R0, RZ, 0x7, R154 ;  /* 0x00000007ff007819 */ /* 0x001fe4000001149a */
[----:B------:R0:W-:Y:S01]  /*ea80*/  STL [R1+0xc58], R2 ;  /* 0x000c580201007387 */ /* 0x0001e20000100800 */
[----:B------:R-:W-:Y:S01]  /*ea90*/  UIMAD UR23, UR33, 0xb, URZ ;  /* 0x0000000b211778a4 */ /* 0x000fe2000f8e023f */
[----:B------:R-:W-:Y:S02]  /*eaa0*/  SGXT R0, R0, 0x1 ;  /* 0x000000010000781a */ /* 0x000fe40000000200 */
[----:B------:R-:W-:Y:S01]  /*eab0*/  STL [R1+0x754], RZ ;  /* 0x000754ff01007387 */ /* 0x000fe20000100800 */
[----:B------:R-:W-:Y:S01]  /*eac0*/  UIMAD UR33, UR61, 0x5, URZ ;  /* 0x000000053d2178a4 */ /* 0x000fe2000f8e023f */
[----:B-1----:R-:W-:-:S02]  /*ead0*/  IADD3 R9, P0, R157, UR55, RZ ;  /* 0x000000379d097c10 */ /* 0x002fc4000ff1e0ff */
[----:B------:R-:W-:Y:S01]  /*eae0*/  STL [R1+0x400], RZ ;  /* 0x000400ff01007387 */ /* 0x000fe20000100800 */
[----:B------:R-:W-:Y:S01]  /*eaf0*/  LOP3.LUT R0, R0, 0x90, RZ, 0xc0, !PT ;  /* 0x0000009000007812 */ /* 0x000fe200078ec0ff */
[----:B------:R-:W-:Y:S01]  /*eb00*/  UMOV UR61, URZ ;  /* 0x0000003f003d7c82 */ /* 0x000fe20008000000 */
[----:B0-----:R-:W-:Y:S01]  /*eb10*/  IADD3 R2, P1, R7, UR55, RZ ;  /* 0x0000003707027c10 */ /* 0x001fe2000ff3e0ff */
[----:B------:R-:W-:Y:S01]  /*eb20*/  STL [R1+0x404], RZ ;  /* 0x000404ff01007387 */ /* 0x000fe20000100800 */
[----:B------:R-:W-:Y:S01]  /*eb30*/  USHF.R.S32.HI UR55, URZ, 0x1f, UR55 ;  /* 0x0000001f3f377899 */ /* 0x000fe20008011437 */
[----:B------:R-:W-:Y:S02]  /*eb40*/  LOP3.LUT R0, R0, 0x7f, R154, 0x78, !PT ;  /* 0x0000007f00007812 */ /* 0x000fe400078e789a */
[----:B------:R-:W-:Y:S04]  /*eb50*/  STL [R1+0x408], RZ ;  /* 0x000408ff01007387 */ /* 0x000fe80000100800 */
        /* <DEDUP_REMOVED lines=253> */
[----:B------:R-:W-:Y:S04]  /*fb30*/  STL [R1], RZ ;  /* 0x000000ff01007387 */ /* 0x000fe80000100800 */
        /* <DEDUP_REMOVED lines=127> */
[----:B------:R0:W-:Y:S04]  /*10330*/  STL [R1+0xc60], R9 ;  /* 0x000c600901007387 */ /* 0x0001e80000100800 */
[----:B------:R1:W-:Y:S01]  /*10340*/  STL [R1+0xc68], R2 ;  /* 0x000c680201007387 */ /* 0x0003e20000100800 */
[----:B0-----:R-:W-:-:S02]  /*10350*/  IADD3.X R9, R156, UR55, RZ, P0, !PT ;  /* 0x000000379c097c10 */ /* 0x001fc400087fe4ff */
        /* <DEDUP_REMOVED lines=52> */
[----:B------:R-:W-:-:S03]  /*106a0*/  ULDC UR60, c[0x0][0x238] ;  /* 0x00008e00003c7ab9 */ /* 0x000fc60000000800 */
        /* <DEDUP_REMOVED lines=167> */
[----:B-1----:R-:W-:Y:S01]  /*11120*/  IADD3.X R2, R156, UR57, RZ, P0, !PT ;  /* 0x000000399c027c10 */ /* 0x002fe200087fe4ff */
[----:B------:R-:W-:-:S04]  /*11130*/  USHF.R.S32.HI UR57, URZ, 0x1f, UR35 ;  /* 0x0000001f3f397899 */ /* 0x000fc80008011423 */
[----:B------:R0:W-:Y:S04]  /*11140*/  STL [R1+0xdbc], R2 ;  /* 0x000dbc0201007387 */ /* 0x0001e80000100800 */
[----:B------:R1:W-:Y:S01]  /*11150*/  STL [R1+0xdc4], R9 ;  /* 0x000dc40901007387 */ /* 0x0003e20000100800 */
[----:B0-----:R-:W-:Y:S02]  /*11160*/  IADD3 R2, P0, R157, UR27, RZ ;  /* 0x0000001b9d027c10 */ /* 0x001fe4000ff1e0ff */
[----:B-1----:R-:W-:-:S03]  /*11170*/  IADD3 R9, P1, R7, UR27, RZ ;  /* 0x0000001b07097c10 */ /* 0x002fc6000ff3e0ff */
[----:B------:R0:W-:Y:S04]  /*11180*/  STL [R1+0xdd0], R2 ;  /* 0x000dd00201007387 */ /* 0x0001e80000100800 */
[----:B------:R1:W-:Y:S01]  /*11190*/  STL [R1+0xdd8], R9 ;  /* 0x000dd80901007387 */ /* 0x0003e20000100800 */
[----:B0-----:R-:W-:Y:S02]  /*111a0*/  SHF.R.S32.HI R2, RZ, 0x7, R152 ;  /* 0x00000007ff027819 */ /* 0x001fe40000011498 */
[----:B-1----:R-:W-:-:S03]  /*111b0*/  IADD3.X R9, R156, UR8, RZ, P0, !PT ;  /* 0x000000089c097c10 */ /* 0x002fc600087fe4ff */
[----:B------:R0:W-:Y:S04]  /*111c0*/  STL [R1+0x149c], R2 ;  /* 0x00149c0201007387 */ /* 0x0001e80000100800 */
[----:B------:R1:W-:Y:S01]  /*111d0*/  STL [R1+0xdcc], R9 ;  /* 0x000dcc0901007387 */ /* 0x0003e20000100800 */
[----:B0-----:R-:W-:Y:S01]  /*111e0*/  IADD3.X R2, R6, UR8, RZ, P1, !PT ;  /* 0x0000000806027c10 */ /* 0x001fe20008ffe4ff */
[----:B------:R-:W-:Y:S01]  /*111f0*/  USHF.R.S32.HI UR8, URZ, 0x1f, UR9 ;  /* 0x0000001f3f087899 */ /* 0x000fe20008011409 */
[----:B-1----:R-:W-:-:S03]  /*11200*/  IADD3 R9, P1, R157, UR5, RZ ;  /* 0x000000059d097c10 */ /* 0x002fc6000ff3e0ff */
[----:B------:R0:W-:Y:S04]  /*11210*/  STL [R1+0xdd4], R2 ;  /* 0x000dd40201007387 */ /* 0x0001e80000100800 */
[----:B------:R1:W-:Y:S01]  /*11220*/  STL [R1+0xde0], R9 ;  /* 0x000de00901007387 */ /* 0x0003e20000100800 */
[----:B0-----:R-:W-:Y:S01]  /*11230*/  IADD3 R2, P5, R7, UR5, RZ ;  /* 0x0000000507027c10 */ /* 0x001fe2000ffbe0ff */
[----:B------:R-:W-:Y:S01]  /*11240*/  USHF.R.S32.HI UR5, URZ, 0x1f, UR11 ;  /* 0x0000001f3f057899 */ /* 0x000fe2000801140b */
[----:B-1----:R-:W-:-:S03]  /*11250*/  IADD3 R9, P0, R157, UR26, RZ ;  /* 0x0000001a9d097c10 */ /* 0x002fc6000ff1e0ff */
[----:B------:R0:W-:Y:S04]  /*11260*/  STL [R1+0xde8], R2 ;  /* 0x000de80201007387 */ /* 0x0001e80000100800 */
[----:B------:R1:W-:Y:S01]  /*11270*/  STL [R1+0xdf0], R9 ;  /* 0x000df00901007387 */ /* 0x0003e20000100800 */
[----:B0-----:R-:W-:Y:S01]  /*11280*/  IADD3 R2, P4, R7, UR26, RZ ;  /* 0x0000001a07027c10 */ /* 0x001fe2000ff9e0ff */
[----:B------:R-:W-:Y:S01]  /*11290*/  UIADD3 UR26, UP0, UR59, 0x2, URZ ;  /* 0x000000023b1a7890 */ /* 0x000fe2000ff1e03f */
[----:B-1----:R-:W-:-:S03]  /*112a0*/  LOP3.LUT R9, R8, 0x10, RZ, 0x3c, !PT ;  /* 0x0000001008097812 */ /* 0x002fc600078e3cff */
[----:B------:R0:W-:Y:S01]  /*112b0*/  STL [R1+0xdf8], R2 ;  /* 0x000df80201007387 */ /* 0x0001e20000100800 */
[----:B------:R-:W-:-:S03]  /*112c0*/  UIADD3.X UR27, UR61, 0x40000040, URZ, UP0, !UPT ;  /* 0x400000403d1b7890 */ /* 0x000fc600087fe43f */
[----:B------:R1:W-:Y:S01]  /*112d0*/  STL [R1+0x148c], R9 ;  /* 0x00148c0901007387 */ /* 0x0003e20000100800 */
[----:B------:R-:W-:Y:S01]  /*112e0*/  ULDC UR61, c[0x0][0x238] ;  /* 0x00008e00003d7ab9 */ /* 0x000fe20000000800 */
[C---:B0-----:R-:W-:Y:S02]  /*112f0*/  LOP3.LUT R2, R8.reuse, 0x20, RZ, 0x3c, !PT ;  /* 0x0000002008027812 */ /* 0x041fe400078e3cff */
[----:B-1----:R-:W-:-:S03]  /*11300*/  LOP3.LUT R9, R8, 0x40, RZ, 0x3c, !PT ;  /* 0x0000004008097812 */ /* 0x002fc600078e3cff */
[----:B------:R0:W-:Y:S04]  /*11310*/  STL [R1+0x1488], R2 ;  /* 0x0014880201007387 */ /* 0x0001e80000100800 */
[----:B------:R1:W-:Y:S04]  /*11320*/  STL [R1+0x1484], R10 ;  /* 0x0014840a01007387 */ /* 0x0003e80000100800 */
[----:B------:R2:W-:Y:S01]  /*11330*/  STL [R1+0x1480], R9 ;  /* 0x0014800901007387 */ /* 0x0005e20000100800 */
[C---:B0-----:R-:W-:Y:S02]  /*11340*/  LOP3.LUT R2, R8.reuse, 0x50, RZ, 0x3c, !PT ;  /* 0x0000005008027812 */ /* 0x041fe400078e3cff */
[----:B-1----:R-:W-:-:S03]  /*11350*/  LOP3.LUT R10, R8, 0x60, RZ, 0x3c, !PT ;  /* 0x00000060080a7812 */ /* 0x002fc600078e3cff */
[----:B------:R0:W-:Y:S01]  /*11360*/  STL [R1+0x147c], R2 ;  /* 0x00147c0201007387 */ /* 0x0001e20000100800 */
[----:B--2---:R-:W-:-:S03]  /*11370*/  LOP3.LUT R9, R0, 0x20, RZ, 0x3c, !PT ;  /* 0x0000002000097812 */ /* 0x004fc600078e3cff */
[----:B------:R-:W-:Y:S01]  /*11380*/  STL [R1+0x1478], R10 ;  /* 0x0014780a01007387 */ /* 0x000fe20000100800 */
[----:B------:R-:W-:Y:S02]  /*11390*/  IADD3 R9, P2, R7, UR30, RZ ;  /* 0x0000001e07097c10 */ /* 0x000fe4000ff5e0ff */
[----:B0-----:R-:W-:Y:S02]  /*113a0*/  LOP3.LUT R2, R8, 0x70, RZ, 0x3c, !PT ;  /* 0x0000007008027812 */ /* 0x001fe400078e3cff */
[C---:B------:R-:W-:Y:S02]  /*113b0*/  LOP3.LUT R8, R0.reuse, 0x40, RZ, 0x3c, !PT ;  /* 0x0000004000087812 */ /* 0x040fe400078e3cff */
[----:B------:R-:W-:Y:S01]  /*113c0*/  IADD3 R8, P3, R157, UR30, RZ ;  /* 0x0000001e9d087c10 */ /* 0x000fe2000ff7e0ff */
[----:B------:R0:W-:Y:S04]  /*113d0*/  STL [R1+0x1474], R2 ;  /* 0x0014740201007387 */ /* 0x0001e80000100800 */
[----:B------:R1:W-:Y:S04]  /*113e0*/  STL [R1+0xe00], R8 ;  /* 0x000e000801007387 */ /* 0x0003e80000100800 */
[----:B------:R2:W-:Y:S01]  /*113f0*/  STL [R1+0xe08], R9 ;  /* 0x000e080901007387 */ /* 0x0005e20000100800 */
[----:B0-----:R-:W-:-:S02]  /*11400*/  LOP3.LUT R2, R0, 0x60, RZ, 0x3c, !PT ;  /* 0x0000006000027812 */ /* 0x001fc400078e3cff */
[----:B------:R-:W-:Y:S02]  /*11410*/  IADD3.X R2, R156, UR31, RZ, P1, !PT ;  /* 0x0000001f9c027c10 */ /* 0x000fe40008ffe4ff */
[----:B-1----:R-:W-:Y:S01]  /*11420*/  IADD3.X R8, R6, UR31, RZ, P5, !PT ;  /* 0x0000001f06087c10 */ /* 0x002fe2000affe4ff */
[----:B------:R-:W-:Y:S02]  /*11430*/  UIADD3.64 UR30, UR26, 0x2, URZ ;  /* 0x000000021a1e7897 */ /* 0x000fe4000fffe03f */
[----:B------:R0:W-:Y:S01]  /*11440*/  STL [R1+0xddc], R2 ;  /* 0x000ddc0201007387 */ /* 0x0001e20000100800 */
[----:B--2---:R-:W-:-:S03]  /*11450*/  IADD3 R9, P6, R7, UR14, RZ ;  /* 0x0000000e07097c10 */ /* 0x004fc6000ffde0ff */
[----:B------:R1:W-:Y:S01]  /*11460*/  STL [R1+0xde4], R8 ;  /* 0x000de40801007387 */ /* 0x0003e20000100800 */
[----:B0-----:R-:W-:Y:S02]  /*11470*/  IADD3 R2, P1, R157, UR14, RZ ;  /* 0x0000000e9d027c10 */ /* 0x001fe4000ff3e0ff */
[----:B-1----:R-:W-:-:S03]  /*11480*/  IADD3.X R8, R156, UR15, RZ, P0, !PT ;  /* 0x0000000f9c087c10 */ /* 0x002fc600087fe4ff */
[----:B------:R0:W-:Y:S04]  /*11490*/  STL [R1+0xe10], R2 ;  /* 0x000e100201007387 */ /* 0x0001e80000100800 */
[----:B------:R1:W-:Y:S04]  /*114a0*/  STL [R1+0xe18], R9 ;  /* 0x000e180901007387 */ /* 0x0003e80000100800 */
[----:B------:R2:W-:Y:S01]  /*114b0*/  STL [R1+0xdec], R8 ;  /* 0x000dec0801007387 */ /* 0x0005e20000100800 */
[----:B0-----:R-:W-:Y:S01]  /*114c0*/  IADD3.X R2, R6, UR15, RZ, P4, !PT ;  /* 0x0000000f06027c10 */ /* 0x001fe2000a7fe4ff */
[----:B------:R-:W-:Y:S01]  /*114d0*/  UIADD3.64 UR14, UR26, 0x4, URZ ;  /* 0x000000041a0e7897 */ /* 0x000fe2000fffe03f */
[----:B-1----:R-:W-:-:S03]  /*114e0*/  IADD3 R9, P5, R157, UR12, RZ ;  /* 0x0000000c9d097c10 */ /* 0x002fc6000ffbe0ff */
        /* <DEDUP_REMOVED lines=8> */
[----:B0-----:R-:W-:Y:S02]  /*11570*/  IADD3 R2, P3, R7, UR13, RZ ;  /* 0x0000000d07027c10 */ /* 0x001fe4000ff7e0ff */
[----:B-1----:R-:W-:-:S03]  /*11580*/  IADD3.X R8, R6, UR38, RZ, P2, !PT ;  /* 0x0000002606087c10 */ /* 0x002fc600097fe4ff */
[----:B------:R0:W-:Y:S01]  /*11590*/  STL [R1+0xe38], R2 ;  /* 0x000e380201007387 */ /* 0x0001e20000100800 */
[----:B--2---:R-:W-:-:S03]  /*115a0*/  IADD3 R9, P2, R157, UR16, RZ ;  /* 0x000000109d097c10 */ /* 0x004fc6000ff5e0ff */
[----:B------:R1:W-:Y:S04]  /*115b0*/  STL [R1+0xe04], R8 ;  /* 0x000e040801007387 */ /* 0x0003e80000100800 */
[----:B------:R2:W-:Y:S01]  /*115c0*/  STL [R1+0xe40], R9 ;  /* 0x000e400901007387 */ /* 0x0005e20000100800 */
[----:B0-----:R-:W-:Y:S02]  /*115d0*/  IADD3.X R2, R156, UR39, RZ, P1, !PT ;  /* 0x000000279c027c10 */ /* 0x001fe40008ffe4ff */
[----:B-1----:R-:W-:-:S03]  /*115e0*/  IADD3 R8, P1, R7, UR16, RZ ;  /* 0x0000001007087c10 */ /* 0x002fc6000ff3e0ff */
[----:B------:R0:W-:Y:S01]  /*115f0*/  STL [R1+0xe0c], R2 ;  /* 0x000e0c0201007387 */ /* 0x0001e20000100800 */
[----:B--2---:R-:W-:-:S03]  /*11600*/  IADD3.X R9, R6, UR39, RZ, P6, !PT ;  /* 0x0000002706097c10 */ /* 0x004fc6000b7fe4ff */
        /* <DEDUP_REMOVED lines=110> */
[----:B0-----:R-:W-:Y:S01]  /*11cf0*/  IADD3 R2, P1, R7, UR34, RZ ;  /* 0x0000002207027c10 */ /* 0x001fe2000ff3e0ff */
[----:B------:R-:W-:Y:S01]  /*11d00*/  UMOV UR34, UR59 ;  /* 0x0000003b00227c82 */ /* 0x000fe20008000000 */
        /* <DEDUP_REMOVED lines=8> */
[----:B------:R-:W-:Y:S01]  /*11d90*/  UMOV UR35, 0x40000040 ;  /* 0x4000004000237882 */ /* 0x000fe20000000000 */
[----:B--2---:R-:W-:Y:S02]  /*11da0*/  IADD3.X R9, R6, UR54, RZ, P0, !PT ;  /* 0x0000003606097c10 */ /* 0x004fe400087fe4ff */
[----:B------:R1:W-:Y:S04]  /*11db0*/  STL [R1+0xf38], R8 ;  /* 0x000f380801007387 */ /* 0x0003e80000100800 */
[----:B------:R2:W-:Y:S01]  /*11dc0*/  STL [R1+0xf04], R9 ;  /* 0x000f040901007387 */ /* 0x0005e20000100800 */
[----:B0-----:R-:W-:Y:S02]  /*11dd0*/  IADD3 R2, P0, R157, UR36, RZ ;  /* 0x000000249d027c10 */ /* 0x001fe4000ff1e0ff */
[----:B-1----:R-:W-:-:S03]  /*11de0*/  IADD3.X R8, R156, UR55, RZ, P4, !PT ;  /* 0x000000379c087c10 */ /* 0x002fc6000a7fe4ff */
[----:B------:R0:W-:Y:S01]  /*11df0*/  STL [R1+0xf40], R2 ;  /* 0x000f400201007387 */ /* 0x0001e20000100800 */
[----:B--2---:R-:W-:-:S03]  /*11e00*/  IADD3.X R9, R156, UR56, RZ, P2, !PT ;  /* 0x000000389c097c10 */ /* 0x004fc600097fe4ff */
[----:B------:R1:W-:Y:S01]  /*11e10*/  STL [R1+0xf0c], R8 ;  /* 0x000f0c0801007387 */ /* 0x0003e20000100800 */
[----:B0-----:R-:W-:Y:S02]  /*11e20*/  IADD3 R2, P4, R7, UR36, RZ ;  /* 0x0000002407027c10 */ /* 0x001fe4000ff9e0ff */
[----:B-1----:R-:W-:-:S03]  /*11e30*/  IADD3.X R8, R6, UR55, RZ, P3, !PT ;  /* 0x0000003706087c10 */ /* 0x002fc60009ffe4ff */
[----:B------:R0:W-:Y:S04]  /*11e40*/  STL [R1+0xf48], R2 ;  /* 0x000f480201007387 */ /* 0x0001e80000100800 */
[----:B------:R1:W-:Y:S01]  /*11e50*/  STL [R1+0xf14], R8 ;  /* 0x000f140801007387 */ /* 0x0003e20000100800 */
[----:B0-----:R-:W-:Y:S02]  /*11e60*/  IADD3 R2, P3, R157, UR60, RZ ;  /* 0x0000003c9d027c10 */ /* 0x001fe4000ff7e0ff */
[----:B-1----:R-:W-:-:S03]  /*11e70*/  IADD3 R8, P2, R7, UR61, RZ ;  /* 0x0000003d07087c10 */ /* 0x002fc6000ff5e0ff */
[----:B------:R0:W-:Y:S04]  /*11e80*/  STL [R1+0xf50], R2 ;  /* 0x000f500201007387 */ /* 0x0001e80000100800 */
[----:B------:R1:W-:Y:S04]  /*11e90*/  STL [R1+0xf1c], R9 ;  /* 0x000f1c0901007387 */ /* 0x0003e80000100800 */
[----:B------:R2:W-:Y:S01]  /*11ea0*/  STL [R1+0xf58], R8 ;  /* 0x000f580801007387 */ /* 0x0005e20000100800 */
[----:B0-----:R-:W-:Y:S02]  /*11eb0*/  IADD3.X R2, R6, UR56, RZ, P1, !PT ;  /* 0x0000003806027c10 */ /* 0x001fe40008ffe4ff */
[----:B-1----:R-:W-:-:S03]  /*11ec0*/  IADD3.X R9, R156, UR57, RZ, P6, !PT ;  /* 0x000000399c097c10 */ /* 0x002fc6000b7fe4ff */
[----:B------:R0:W-:Y:S01]  /*11ed0*/  STL [R1+0xf24], R2 ;  /* 0x000f240201007387 */ /* 0x0001e20000100800 */
[----:B--2---:R-:W-:-:S03]  /*11ee0*/  IADD3.X R8, R6, UR57, RZ, P5, !PT ;  /* 0x0000003906087c10 */ /* 0x004fc6000affe4ff */
        /* <DEDUP_REMOVED lines=8> */
[----:B0-----:R-:W-:-:S05]  /*11f70*/  IADD3.X R2, R6, UR37, RZ, P2, !PT ;  /* 0x0000002506027c10 */ /* 0x001fca00097fe4ff */
[----:B------:R1:W-:Y:S02]  /*11f80*/  STL [R1+0xf54], R2 ;  /* 0x000f540201007387 */ /* 0x0003e40000100800 */
.L_x_2:
[----:B------:R-:W-:Y:S01]  /*11f90*/  STL [R1+0x1ae8], R124 ;  /* 0x001ae87c01007387 */ /* 0x000fe20000100800 */
[----:B01----:R-:W0:Y:S03]  /*11fa0*/  LDC R2, c[0x0][0x230] ;  /* 0x00008c00ff027b82 */ /* 0x003e260000000800 */
[----:B------:R-:W-:Y:S04]  /*11fb0*/  STL [R1+0x1aec], R124 ;  /* 0x001aec7c01007387 */ /* 0x000fe80000100800 */
        /* <DEDUP_REMOVED lines=97> */
[----:B------:R1:W-:Y:S04]  /*125d0*/  STL [R1+0x1a14], R73 ;  /* 0x001a144901007387 */ /* 0x0003e80000100800 */
[----:B-1----:R-:W2:Y:S04]  /*125e0*/  LDL R73, [R1+0xf54] ;  /* 0x000f540001497983 */ /* 0x002ea80000100800 */
        /* <DEDUP_REMOVED lines=18> */
[----:B-1----:R-:W0:Y:S04]  /*12710*/  LDL.LU R55, [R1+0x754] ;  /* 0x0007540001377983 */ /* 0x002e280000300800 */
        /* <DEDUP_REMOVED lines=27> */
[----:B-1----:R-:W3:Y:S04]  /*128d0*/  LDL R26, [R1+0xf3c] ;  /* 0x000f3c00011a7983 */ /* 0x002ee80000100800 */
[----:B------:R-:W-:Y:S04]  /*128e0*/  STL [R1+0x195c], R27 ;  /* 0x00195c1b01007387 */ /* 0x000fe80000100800 */
[----:B------:R-:W-:Y:S04]  /*128f0*/  STL [R1+0x1958], R24 ;  /* 0x0019581801007387 */ /* 0x000fe80000100800 */
[----:B------:R1:W-:Y:S04]  /*12900*/  STL [R1+0x1954], R25 ;  /* 0x0019541901007387 */ /* 0x0003e80000100800 */
[----:B-1----:R-:W4:Y:S04]  /*12910*/  LDL R25, [R1+0xf48] ;  /* 0x000f480001197983 */ /* 0x002f280000100800 */
[----:B------:R-:W-:Y:S04]  /*12920*/  STL [R1+0x1940], R0 ;  /* 0x0019400001007387 */ /* 0x000fe80000100800 */
[----:B------:R1:W-:Y:S04]  /*12930*/  STL [R1+0x1520], R126 ;  /* 0x0015207e01007387 */ /* 0x0003e80000100800 */
[----:B-1----:R-:W3:Y:S04]  /*12940*/  LDL.LU R126, [R1+0xe48] ;  /* 0x000e4800017e7983 */ /* 0x002ee80000300800 */
        /* <DEDUP_REMOVED lines=24> */
[----:B------:R1:W-:Y:S01]  /*12ad0*/  STL [R1+0x14ec], R139 ;  /* 0x0014ec8b01007387 */ /* 0x0003e20000100800 */
[----:B0-----:R-:W-:-:S03]  /*12ae0*/  IMAD R2, R55, -0x80, R2 ;  /* 0xffffff8037027824 */ /* 0x001fc600078e0202 */
[----:B-1----:R-:W3:Y:S04]  /*12af0*/  LDL.LU R139, [R1+0xe3c] ;  /* 0x000e3c00018b7983 */ /* 0x002ee80000300800 */
[----:B------:R0:W-:Y:S04]  /*12b00*/  STL [R1+0x14e8], R140 ;  /* 0x0014e88c01007387 */ /* 0x0001e80000100800 */
[----:B0-----:R-:W3:Y:S04]  /*12b10*/  LDL.LU R140, [R1+0xe10] ;  /* 0x000e1000018c7983 */ /* 0x001ee80000300800 */
[----:B------:R0:W-:Y:S01]  /*12b20*/  STL [R1+0x14e4], R141 ;  /* 0x0014e48d01007387 */ /* 0x0001e20000100800 */
[----:B------:R-:W-:-:S03]  /*12b30*/  ISETP.GT.AND P0, PT, R2, RZ, PT ;  /* 0x000000ff0200720c */ /* 0x000fc60003f04270 */
[----:B0-----:R-:W3:Y:S04]  /*12b40*/  LDL.LU R141, [R1+0xe34] ;  /* 0x000e3400018d7983 */ /* 0x001ee80000300800 */
[----:B------:R0:W-:Y:S04]  /*12b50*/  STL [R1+0x14e0], R142 ;  /* 0x0014e08e01007387 */ /* 0x0001e80000100800 */
[----:B0-----:R-:W3:Y:S04]  /*12b60*/  LDL.LU R142, [R1+0xe08] ;  /* 0x000e0800018e7983 */ /* 0x001ee80000300800 */
[----:B------:R0:W-:Y:S04]  /*12b70*/  STL [R1+0x14dc], R143 ;  /* 0x0014dc8f01007387 */ /* 0x0001e80000100800 */
[----:B0-----:R-:W3:Y:S04]  /*12b80*/  LDL.LU R143, [R1+0xe2c] ;  /* 0x000e2c00018f7983 */ /* 0x001ee80000300800 */
[----:B------:R-:W-:Y:S04]  /*12b90*/  STL [R1+0x14d8], R144 ;  /* 0x0014d89001007387 */ /* 0x000fe80000100800 */
[----:B------:R0:W-:Y:S04]  /*12ba0*/  STL [R1+0x14d4], R145 ;  /* 0x0014d49101007387 */ /* 0x0001e80000100800 */
[----:B0-----:R-:W3:Y:S04]  /*12bb0*/  LDL.LU R145, [R1+0xe24] ;  /* 0x000e240001917983 */ /* 0x001ee80000300800 */
[----:B------:R0:W-:Y:S04]  /*12bc0*/  STL [R1+0x14d0], R146 ;  /* 0x0014d09201007387 */ /* 0x0001e80000100800 */
[----:B0-----:R-:W3:Y:S04]  /*12bd0*/  LDL.LU R146, [R1+0xdf8] ;  /* 0x000df80001927983 */ /* 0x001ee80000300800 */
[----:B------:R0:W-:Y:S04]  /*12be0*/  STL [R1+0x14cc], R147 ;  /* 0x0014cc9301007387 */ /* 0x0001e80000100800 */
[----:B0-----:R-:W3:Y:S04]  /*12bf0*/  LDL.LU R147, [R1+0xe1c] ;  /* 0x000e1c0001937983 */ /* 0x001ee80000300800 */
[----:B------:R0:W-:Y:S01]  /*12c00*/  STL [R1+0x14c8], R148 ;  /* 0x0014c89401007387 */ /* 0x0001e20000100800 */
[----:B------:R-:W-:-:S03]  /*12c10*/  PRMT R252, RZ, 0x7610, R252 ;  /* 0x00007610fffc7816 */ /* 0x000fc600000000fc */
[----:B0-----:R-:W3:Y:S04]  /*12c20*/  LDL.LU R148, [R1+0xdf0] ;  /* 0x000df00001947983 */ /* 0x001ee80000300800 */
[----:B------:R0:W-:Y:S01]  /*12c30*/  STL [R1+0x14c4], R149 ;  /* 0x0014c49501007387 */ /* 0x0001e20000100800 */
[----:B------:R-:W-:Y:S02]  /*12c40*/  @P0 IMAD.MOV.U32 R8, RZ, RZ, R7 ;  /* 0x000000ffff080224 */ /* 0x000fe400078e0007 */
[----:B------:R-:W-:-:S05]  /*12c50*/  @P0 IMAD.MOV.U32 R9, RZ, RZ, R6 ;  /* 0x000000ffff090224 */ /* 0x000fca00078e0006 */
[----:B------:R1:W3:Y:S04]  /*12c60*/  @P0 LDG.E.U8 R252, desc[UR6][R8.64] ;  /* 0x0000000608fc0981 */ /* 0x0002e8000c1e1100 */
[----:B0-----:R-:W3:Y:S04]  /*12c70*/  LDL.LU R149, [R1+0xe14] ;  /* 0x000e140001957983 */ /* 0x001ee80000300800 */
[----:B------:R0:W-:Y:S04]  /*12c80*/  STL [R1+0x14c0], R150 ;  /* 0x0014c09601007387 */ /* 0x0001e80000100800 */
[----:B0-----:R-:W3:Y:S04]  /*12c90*/  LDL.LU R150, [R1+0xde8] ;  /* 0x000de80001967983 */ /* 0x001ee80000300800 */
[----:B------:R0:W-:Y:S01]  /*12ca0*/  STL [R1+0x14bc], R151 ;  /* 0x0014bc9701007387 */ /* 0x0001e20000100800 */
[----:B-1----:R-:W-:-:S03]  /*12cb0*/  @P0 IMAD.MOV.U32 R9, RZ, RZ, R156 ;  /* 0x000000ffff090224 */ /* 0x002fc600078e009c */
[----:B0-----:R-:W3:Y:S04]  /*12cc0*/  LDL.LU R151, [R1+0xe0c] ;  /* 0x000e0c0001977983 */ /* 0x001ee80000300800 */
[----:B-----5:R0:W-:Y:S04]  /*12cd0*/  STL [R1+0x14ac], R5 ;  /* 0x0014ac0501007387 */ /* 0x0201e80000100800 */
[----:B0-----:R-:W4:Y:S01]  /*12ce0*/  LDL R5, [R1+0xf50] ;  /* 0x000f500001057983 */ /* 0x001f220000100800 */
[----:B------:R-:W-:Y:S02]  /*12cf0*/  ISETP.GT.AND P1, PT, R2, 0x1, PT ;  /* 0x000000010200780c */ /* 0x000fe40003f24270 */
[----:B------:R-:W-:Y:S01]  /*12d00*/  PRMT R82, RZ, 0x7610, R82 ;  /* 0x00007610ff527816 */ /* 0x000fe20000000052 */
[----:B------:R-:W-:Y:S04]  /*12d10*/  STL [R1+0x14a8], R4 ;  /* 0x0014a80401007387 */ /* 0x000fe80000100800 */
[----:B------:R-:W-:Y:S04]  /*12d20*/  STL [R1+0x14a4], R3 ;  /* 0x0014a40301007387 */ /* 0x000fe80000100800 */
[----:B------:R-:W-:Y:S04]  /*12d30*/  STL [R1+0x1734], R7 ;  /* 0x0017340701007387 */ /* 0x000fe80000100800 */
[----:B------:R0:W-:Y:S04]  /*12d40*/  STL [R1+0x172c], R6 ;  /* 0x00172c0601007387 */ /* 0x0001e80000100800 */
[----:B0-----:R-:W3:Y:S04]  /*12d50*/  LDL.LU R6, [R1+0xf40] ;  /* 0x000f400001067983 */ /* 0x001ee80000300800 */
[----:B------:R-:W-:Y:S04]  /*12d60*/  STL [R1+0x1938], R157 ;  /* 0x0019389d01007387 */ /* 0x000fe80000100800 */
[----:B------:R0:W-:Y:S04]  /*12d70*/  STL [R1+0x1728], R156 ;  /* 0x0017289c01007387 */ /* 0x0001e80000100800 */
[----:B0-----:R-:W4:Y:S01]  /*12d80*/  LDL.LU R156, [R1+0xf58] ;  /* 0x000f5800019c7983 */ /* 0x001f220000300800 */
[----:B------:R-:W-:Y:S01]  /*12d90*/  @P0 IMAD.MOV.U32 R8, RZ, RZ, R157 ;  /* 0x000000ffff080224 */ /* 0x000fe200078e009d */
[----:B------:R-:W-:-:S02]  /*12da0*/  PRMT R248, RZ, 0x7610, R248 ;  /* 0x00007610fff87816 */ /* 0x000fc400000000f8 */
[----:B------:R-:W3:Y:S04]  /*12db0*/  LDL R3, [R1+0xf34] ;  /* 0x000f340001037983 */ /* 0x000ee80000100800 */
[----:B------:R2:W3:Y:S02]  /*12dc0*/  @P0 LDG.E.U8 R82, desc[UR6][R8.64] ;  /* 0x0000000608520981 */ /* 0x0004e4000c1e1100 */
[----:B--2---:R-:W-:Y:S02]  /*12dd0*/  @P1 IMAD.MOV.U32 R9, RZ, RZ, R73 ;  /* 0x000000ffff091224 */ /* 0x004fe400078e0049 */
[----:B------:R-:W2:Y:S01]  /*12de0*/  LDL.LU R73, [R1+0xf38] ;  /* 0x000f380001497983 */ /* 0x000ea20000300800 */
[----:B----4-:R-:W-:-:S03]  /*12df0*/  @P1 IMAD.MOV.U32 R8, RZ, RZ, R156 ;  /* 0x000000ffff081224 */ /* 0x010fc600078e009c */
[----:B------:R-:W-:Y:S04]  /*12e00*/  STL [R1+0x1944], R156 ;  /* 0x0019449c01007387 */ /* 0x000fe80000100800 */
[----:B------:R-:W4:Y:S04]  /*12e10*/  LDL.LU R7, [R1+0xf30] ;  /* 0x000f300001077983 */ /* 0x000f280000300800 */
[----:B------:R0:W4:Y:S04]  /*12e20*/  @P1 LDG.E.U8 R248, desc[UR6][R8.64] ;  /* 0x0000000608f81981 */ /* 0x000128000c1e1100 */
[----:B------:R-:W3:Y:S01]  /*12e30*/  LDL R9, [R1+0xf4c] ;  /* 0x000f4c0001097983 */ /* 0x000ee20000100800 */
[----:B------:R-:W-:Y:S01]  /*12e40*/  PRMT R83, RZ, 0x7610, R83 ;  /* 0x00007610ff537816 */ /* 0x000fe20000000053 */
[----:B0-----:R-:W-:-:S02]  /*12e50*/  @P1 IMAD.MOV.U32 R8, RZ, RZ, R5 ;  /* 0x000000ffff081224 */ /* 0x001fc400078e0005 */
[----:B------:R-:W4:Y:S01]  /*12e60*/  LDL R5, [R1+0xf2c] ;  /* 0x000f2c0001057983 */ /* 0x000f220000100800 */
[----:B------:R-:W-:-:S03]  /*12e70*/  ISETP.GT.AND P2, PT, R2, 0x2, PT ;  /* 0x000000020200780c */ /* 0x000fc60003f44270 */
[----:B---3--:R0:W3:Y:S04]  /*12e80*/  @P1 LDG.E.U8 R83, desc[UR6][R8.64] ;  /* 0x0000000608531981 */ /* 0x0080e8000c1e1100 */
[----:B------:R-:W2:Y:S01]  /*12e90*/  LDL R9, [R1+0xf44] ;  /* 0x000f440001097983 */ /* 0x000ea20000100800 */
[----:B------:R-:W-:-:S05]  /*12ea0*/  ISETP.GT.AND P0, PT, R2, 0x3, PT ;  /* 0x000000030200780c */ /* 0x000fca0003f04270 */
[----:B0-----:R-:W-:Y:S01]  /*12eb0*/  @P2 IMAD.MOV.U32 R8, RZ, RZ, R25 ;  /* 0x000000ffff082224 */ /* 0x001fe200078e0019 */
[----:B------:R-:W-:Y:S01]  /*12ec0*/  PRMT R247, RZ, 0x7610, R247 ;  /* 0x00007610fff77816 */ /* 0x000fe200000000f7 */
[----:B------:R-:W3:Y:S01]  /*12ed0*/  LDL R25, [R1+0xf20] ;  /* 0x000f200001197983 */ /* 0x000ee20000100800 */
[----:B------:R-:W-:Y:S02]  /*12ee0*/  PRMT R80, RZ, 0x7610, R80 ;  /* 0x00007610ff507816 */ /* 0x000fe40000000050 */
[----:B------:R-:W-:Y:S02]  /*12ef0*/  PRMT R244, RZ, 0x7610, R244 ;  /* 0x00007610fff47816 */ /* 0x000fe400000000f4 */
[----:B------:R-:W-:Y:S01]  /*12f00*/  PRMT R81, RZ, 0x7610, R81 ;  /* 0x00007610ff517816 */ /* 0x000fe20000000051 */
[----:B------:R0:W-:Y:S04]  /*12f10*/  STL [R1+0x1730], R6 ;  /* 0x0017300601007387 */ /* 0x0001e80000100800 */
[----:B--2---:R1:W2:Y:S02]  /*12f20*/  @P2 LDG.E.U8 R247, desc[UR6][R8.64] ;  /* 0x0000000608f72981 */ /* 0x0042a4000c1e1100 */
[----:B-1----:R-:W-:-:S02]  /*12f30*/  @P2 IMAD.MOV.U32 R8, RZ, RZ, R6 ;  /* 0x000000ffff082224 */ /* 0x002fc400078e0006 */
[----:B------:R-:W-:Y:S01]  /*12f40*/  @P2 IMAD.MOV.U32 R9, RZ, RZ, R26 ;  /* 0x000000ffff092224 */ /* 0x000fe200078e001a */
[----:B0-----:R-:W2:Y:S04]  /*12f50*/  LDL R6, [R1+0xf1c] ;  /* 0x000f1c0001067983 */ /* 0x001ea80000100800 */
[----:B------:R0:W2:Y:S04]  /*12f60*/  @P2 LDG.E.U8 R80, desc[UR6][R8.64] ;  /* 0x0000000608502981 */ /* 0x0000a8000c1e1100 */
[----:B------:R-:W2:Y:S01]  /*12f70*/  LDL R26, [R1+0xf0c] ;  /* 0x000f0c00011a7983 */ /* 0x000ea20000100800 */
[----:B0-----:R-:W-:-:S02]  /*12f80*/  @P0 IMAD.MOV.U32 R8, RZ, RZ, R73 ;  /* 0x000000ffff080224 */ /* 0x001fc400078e0049 */
[----:B------:R-:W-:Y:S02]  /*12f90*/  @P0 IMAD.MOV.U32 R9, RZ, RZ, R3 ;  /* 0x000000ffff090224 */ /* 0x000fe400078e0003 */
[----:B------:R-:W2:Y:S04]  /*12fa0*/  LDL R3, [R1+0xf18] ;  /* 0x000f180001037983 */ /* 0x000ea80000100800 */
[----:B------:R4:W2:Y:S02]  /*12fb0*/  @P0 LDG.E.U8 R244, desc[UR6][R8.64] ;  /* 0x0000000608f40981 */ /* 0x0008a4000c1e1100 */
[----:B----4-:R-:W-:Y:S02]  /*12fc0*/  @P0 IMAD.MOV.U32 R8, RZ, RZ, R7 ;  /* 0x000000ffff080224 */ /* 0x010fe400078e0007 */
[----:B------:R-:W-:-:S02]  /*12fd0*/  @P0 IMAD.MOV.U32 R9, RZ, RZ, R5 ;  /* 0x000000ffff090224 */ /* 0x000fc400078e0005 */
[----:B------:R-:W4:Y:S04]  /*12fe0*/  LDL R5, [R1+0xf10] ;  /* 0x000f100001057983 */ /* 0x000f280000100800 */
[----:B------:R-:W-:Y:S04]  /*12ff0*/  STL [R1+0x1948], R7 ;  /* 0x0019480701007387 */ /* 0x000fe80000100800 */
[----:B------:R0:W4:Y:S04]  /*13000*/  @P0 LDG.E.U8 R81, desc[UR6][R8.64] ;  /* 0x0000000608510981 */ /* 0x000128000c1e1100 */
[----:B------:R-:W0:Y:S04]  /*13010*/  LDL R8, [R1+0xf24] ;  /* 0x000f240001087983 */ /* 0x000e280000100800 */
[----:B------:R-:W0:Y:S01]  /*13020*/  LDL R9, [R1+0xf28] ;  /* 0x000f280001097983 */ /* 0x000e220000100800 */
[----:B------:R-:W-:-:S02]  /*13030*/  ISETP.GT.AND P1, PT, R2, 0x4, PT ;  /* 0x000000040200780c */ /* 0x000fc40003f24270 */
[----:B------:R-:W-:Y:S02]  /*13040*/  PRMT R243, RZ, 0x7610, R243 ;  /* 0x00007610fff37816 */ /* 0x000fe400000000f3 */
[----:B------:R-:W-:-:S09]  /*13050*/  PRMT R78, RZ, 0x7610, R78 ;  /* 0x00007610ff4e7816 */ /* 0x000fd2000000004e */
[----:B0-----:R-:W-:-:S04]  /*13060*/  @P1 LOP3.LUT R9, R9, R8, RZ, 0x3c, !PT ;  /* 0x0000000809091212 */ /* 0x001fc800078e3cff */
[----:B------:R-:W-:-:S04]  /*13070*/  @P1 LOP3.LUT R8, R9, R8, RZ, 0x3c, !PT ;  /* 0x0000000809081212 */ /* 0x000fc800078e3cff */
[----:B------:R-:W-:-:S05]  /*13080*/  @P1 LOP3.LUT R9, R9, R8, RZ, 0x3c, !PT ;  /* 0x0000000809091212 */ /* 0x000fca00078e3cff */
[----:B------:R3:W4:Y:S02]  /*13090*/  @P1 LDG.E.U8 R243, desc[UR6][R8.64] ;  /* 0x0000000608f31981 */ /* 0x000724000c1e1100 */
[----:B---3--:R-:W-:Y:S02]  /*130a0*/  @P1 IMAD.MOV.U32 R8, RZ, RZ, R25 ;  /* 0x000000ffff081224 */ /* 0x008fe400078e0019 */
[----:B--2---:R-:W-:Y:S01]  /*130b0*/  @P1 IMAD.MOV.U32 R9, RZ, RZ, R6 ;  /* 0x000000ffff091224 */ /* 0x004fe200078e0006 */
[----:B------:R-:W-:Y:S01]  /*130c0*/  ISETP.GT.AND P2, PT, R2, 0x5, PT ;  /* 0x000000050200780c */ /* 0x000fe20003f44270 */
[----:B------:R-:W2:Y:S04]  /*130d0*/  LDL R25, [R1+0xefc] ;  /* 0x000efc0001197983 */ /* 0x000ea80000100800 */
[----:B------:R0:W3:Y:S01]  /*130e0*/  @P1 LDG.E.U8 R78, desc[UR6][R8.64] ;  /* 0x00000006084e1981 */ /* 0x0000e2000c1e1100 */
[----:B------:R-:W-:-:S02]  /*130f0*/  PRMT R240, RZ, 0x7610, R240 ;  /* 0x00007610fff07816 */ /* 0x000fc400000000f0 */
[----:B------:R-:W-:Y:S01]  /*13100*/  PRMT R79, RZ, 0x7610, R79 ;  /* 0x00007610ff4f7816 */ /* 0x000fe2000000004f */
[----:B------:R-:W2:Y:S04]  /*13110*/  LDL R6, [R1+0xf00] ;  /* 0x000f000001067983 */ /* 0x000ea80000100800 */
[----:B------:R-:W4:Y:S01]  /*13120*/  LDL R9, [R1+0xf14] ;  /* 0x000f140001097983 */ /* 0x000f220000100800 */
[----:B0-----:R-:W-:Y:S01]  /*13130*/  @P2 IMAD.MOV.U32 R8, RZ, RZ, R3 ;  /* 0x000000ffff082224 */ /* 0x001fe200078e0003 */
[----:B------:R-:W-:Y:S02]  /*13140*/  ISETP.GT.AND P0, PT, R2, 0x6, PT ;  /* 0x000000060200780c */ /* 0x000fe40003f04270 */
[----:B------:R-:W-:Y:S01]  /*13150*/  PRMT R235, RZ, 0x7610, R235 ;  /* 0x00007610ffeb7816 */ /* 0x000fe200000000eb */
[----:B------:R-:W3:Y:S04]  /*13160*/  LDL R3, [R1+0xef8] ;  /* 0x000ef80001037983 */ /* 0x000ee80000100800 */
[----:B----4-:R0:W4:Y:S02]  /*13170*/  @P2 LDG.E.U8 R240, desc[UR6][R8.64] ;  /* 0x0000000608f02981 */ /* 0x010124000c1e1100 */
[----:B0-----:R-:W-:-:S02]  /*13180*/  @P2 IMAD.MOV.U32 R8, RZ, RZ, R5 ;  /* 0x000000ffff082224 */ /* 0x001fc400078e0005 */
[----:B------:R-:W-:Y:S01]  /*13190*/  @P2 IMAD.MOV.U32 R9, RZ, RZ, R26 ;  /* 0x000000ffff092224 */ /* 0x000fe200078e001a */
[----:B------:R-:W-:Y:S01]  /*131a0*/  PRMT R76, RZ, 0x7610, R76 ;  /* 0x00007610ff4c7816 */ /* 0x000fe2000000004c */
[----:B------:R-:W4:Y:S04]  /*131b0*/  LDL R26, [R1+0xeec] ;  /* 0x000eec00011a7983 */ /* 0x000f280000100800 */
[----:B------:R0:W4:Y:S04]  /*131c0*/  @P2 LDG.E.U8 R79, desc[UR6][R8.64] ;  /* 0x00000006084f2981 */ /* 0x000128000c1e1100 */
[----:B------:R-:W4:Y:S04]  /*131d0*/  LDL R5, [R1+0xef0] ;  /* 0x000ef00001057983 */ /* 0x000f280000100800 */
[----:B------:R-:W0:Y:S04]  /*131e0*/  LDL R8, [R1+0xf04] ;  /* 0x000f040001087983 */ /* 0x000e280000100800 */
[----:B------:R-:W0:Y:S02]  /*131f0*/  LDL R9, [R1+0xf08] ;  /* 0x000f080001097983 */ /* 0x000e240000100800 */
[----:B0-----:R-:W-:-:S04]  /*13200*/  @P0 LOP3.LUT R9, R9, R8, RZ, 0x3c, !PT ;  /* 0x0000000809090212 */ /* 0x001fc800078e3cff */
[----:B------:R-:W-:-:S04]  /*13210*/  @P0 LOP3.LUT R8, R9, R8, RZ, 0x3c, !PT ;  /* 0x0000000809080212 */ /* 0x000fc800078e3cff */
[----:B------:R-:W-:-:S05]  /*13220*/  @P0 LOP3.LUT R9, R9, R8, RZ, 0x3c, !PT ;  /* 0x0000000809090212 */ /* 0x000fca00078e3cff */
[----:B------:R2:W4:Y:S02]  /*13230*/  @P0 LDG.E.U8 R235, desc[UR6][R8.64] ;  /* 0x0000000608eb0981 */ /* 0x000524000c1e1100 */
[----:B--2---:R-:W-:Y:S02]  /*13240*/  @P0 IMAD.MOV.U32 R8, RZ, RZ, R6 ;  /* 0x000000ffff080224 */ /* 0x004fe400078e0006 */
[----:B------:R-:W-:Y:S01]  /*13250*/  @P0 IMAD.MOV.U32 R9, RZ, RZ, R25 ;  /* 0x000000ffff090224 */ /* 0x000fe200078e0019 */
[----:B------:R-:W-:Y:S01]  /*13260*/  ISETP.GT.AND P1, PT, R2, 0x7, PT ;  /* 0x000000070200780c */ /* 0x000fe20003f24270 */
[----:B------:R-:W2:Y:S04]  /*13270*/  LDL R25, [R1+0xedc] ;  /* 0x000edc0001197983 */ /* 0x000ea80000100800 */
[----:B------:R3:W2:Y:S01]  /*13280*/  @P0 LDG.E.U8 R76, desc[UR6][R8.64] ;  /* 0x00000006084c0981 */ /* 0x0006a2000c1e1100 */
[----:B------:R-:W-:-:S02]  /*13290*/  PRMT R229, RZ, 0x7610, R229 ;  /* 0x00007610ffe57816 */ /* 0x000fc400000000e5 */
[----:B------:R-:W-:Y:S01]  /*132a0*/  PRMT R77, RZ, 0x7610, R77 ;  /* 0x00007610ff4d7816 */ /* 0x000fe2000000004d */
[----:B------:R-:W2:Y:S04]  /*132b0*/  LDL R6, [R1+0xee0] ;  /* 0x000ee00001067983 */ /* 0x000ea80000100800 */
[----:B------:R-:W4:Y:S01]  /*132c0*/  LDL R9, [R1+0xef4] ;  /* 0x000ef40001097983 */ /* 0x000f220000100800 */
[----:B---3--:R-:W-:Y:S01]  /*132d0*/  @P1 IMAD.MOV.U32 R8, RZ, RZ, R3 ;  /* 0x000000ffff081224 */ /* 0x008fe200078e0003 */
        /* <DEDUP_REMOVED lines=77> */
[----:B---3--:R-:W-:-:S03]  /*137b0*/  @P1 IMAD.MOV.U32 R8, RZ, RZ, R3 ;  /* 0x000000ffff081224 */ /* 0x008fc600078e0003 */
[----:B------:R-:W3:Y:S01]  /*137c0*/  LDL R3, [R1+0xe78] ;  /* 0x000e780001037983 */ /* 0x000ee20000100800 */
[----:B------:R-:W-:-:S03]  /*137d0*/  ISETP.GT.AND P2, PT, R2, 0xe, PT ;  /* 0x0000000e0200780c */ /* 0x000fc60003f44270 */
[----:B----4-:R0:W4:Y:S02]  /*137e0*/  @P1 LDG.E.U8 R203, desc[UR6][R8.64] ;  /* 0x0000000608cb1981 */ /* 0x010124000c1e1100 */
[----:B0-----:R-:W-:Y:S02]  /*137f0*/  @P1 IMAD.MOV.U32 R8, RZ, RZ, R5 ;  /* 0x000000ffff081224 */ /* 0x001fe400078e0005 */
[----:B------:R-:W-:Y:S02]  /*13800*/  @P1 IMAD.MOV.U32 R9, RZ, RZ, R26 ;  /* 0x000000ffff091224 */ /* 0x000fe400078e001a */
[----:B------:R-:W4:Y:S04]  /*13810*/  LDL R26, [R1+0xe70] ;  /* 0x000e7000011a7983 */ /* 0x000f280000100800 */
[----:B------:R-:W4:Y:S04]  /*13820*/  LDL.LU R5, [R1+0xe68] ;  /* 0x000e680001057983 */ /* 0x000f280000300800 */
[----:B------:R0:W4:Y:S04]  /*13830*/  @P1 LDG.E.U8 R239, desc[UR6][R8.64] ;  /* 0x0000000608ef1981 */ /* 0x000128000c1e1100 */
[----:B------:R-:W0:Y:S04]  /*13840*/  LDL R8, [R1+0xe84] ;  /* 0x000e840001087983 */ /* 0x000e280000100800 */
[----:B------:R-:W0:Y:S01]  /*13850*/  LDL R9, [R1+0xe88] ;  /* 0x000e880001097983 */ /* 0x000e220000100800 */
[----:B------:R-:W-:-:S02]  /*13860*/  PRMT R13, RZ, 0x7610, R13 ;  /* 0x00007610ff0d7816 */ /* 0x000fc4000000000d */
[----:B------:R-:W-:Y:S02]  /*13870*/  PRMT R234, RZ, 0x7610, R234 ;  /* 0x00007610ffea7816 */ /* 0x000fe400000000ea */
[----:B------:R-:W-:Y:S02]  /*13880*/  ISETP.GT.AND P0, PT, R2, 0xf, PT ;  /* 0x0000000f0200780c */ /* 0x000fe40003f04270 */
[----:B0-----:R-:W-:-:S04]  /*13890*/  @P2 LOP3.LUT R9, R9, R8, RZ, 0x3c, !PT ;  /* 0x0000000809092212 */ /* 0x001fc800078e3cff */
[----:B------:R-:W-:-:S04]  /*138a0*/  @P2 LOP3.LUT R8, R9, R8, RZ, 0x3c, !PT ;  /* 0x0000000809082212 */ /* 0x000fc800078e3cff */
[----:B------:R-:W-:-:S05]  /*138b0*/  @P2 LOP3.LUT R9, R9, R8, RZ, 0x3c, !PT ;  /* 0x0000000809092212 */ /* 0x000fca00078e3cff */
[----:B------:R2:W4:Y:S02]  /*138c0*/  @P2 LDG.E.U8 R13, desc[UR6][R8.64] ;  /* 0x00000006080d2981 */ /* 0x000524000c1e1100 */
[----:B--2---:R-:W-:Y:S02]  /*138d0*/  @P2 IMAD.MOV.U32 R8, RZ, RZ, R6 ;  /* 0x000000ffff082224 */ /* 0x004fe400078e0006 */
[----:B------:R-:W-:Y:S01]  /*138e0*/  @P2 IMAD.MOV.U32 R9, RZ, RZ, R25 ;  /* 0x000000ffff092224 */ /* 0x000fe200078e0019 */
[----:B------:R-:W2:Y:S04]  /*138f0*/  LDL R6, [R1+0xe58] ;  /* 0x000e580001067983 */ /* 0x000ea80000100800 */
[----:B------:R3:W2:Y:S04]  /*13900*/  @P2 LDG.E.U8 R234, desc[UR6][R8.64] ;  /* 0x0000000608ea2981 */ /* 0x0006a8000c1e1100 */
[----:B------:R-:W2:Y:S04]  /*13910*/  LDL R25, [R1+0xe60] ;  /* 0x000e600001197983 */ /* 0x000ea80000100800 */
[----:B------:R-:W2:Y:S01]  /*13920*/  LDL R9, [R1+0xe74] ;  /* 0x000e740001097983 */ /* 0x000ea20000100800 */
[----:B---3--:R-:W-:-:S03]  /*13930*/  @P0 IMAD.MOV.U32 R8, RZ, RZ, R3 ;  /* 0x000000ffff080224 */ /* 0x008fc600078e0003 */
[----:B------:R-:W3:Y:S01]  /*13940*/  LDL R3, [R1+0xe50] ;  /* 0x000e500001037983 */ /* 0x000ee20000100800 */
[C---:B------:R-:W-:Y:S02]  /*13950*/  ISETP.GT.AND P1, PT, R2.reuse, 0x10, PT ;  /* 0x000000100200780c */ /* 0x040fe40003f24270 */
[----:B------:R-:W-:Y:S02]  /*13960*/  PRMT R12, RZ, 0x7610, R12 ;  /* 0x00007610ff0c7816 */ /* 0x000fe4000000000c */
[----:B------:R-:W-:Y:S02]  /*13970*/  PRMT R228, RZ, 0x7610, R228 ;  /* 0x00007610ffe47816 */ /* 0x000fe400000000e4 */
[----:B------:R-:W-:Y:S02]  /*13980*/  ISETP.GT.AND P2, PT, R2, 0x11, PT ;  /* 0x000000110200780c */ /* 0x000fe40003f44270 */
[----:B------:R-:W-:Y:S02]  /*13990*/  PRMT R233, RZ, 0x7610, R233 ;  /* 0x00007610ffe97816 */ /* 0x000fe400000000e9 */
[----:B------:R-:W-:-:S02]  /*139a0*/  PRMT R72, RZ, 0x7610, R72 ;  /* 0x00007610ff487816 */ /* 0x000fc40000000048 */
[----:B------:R-:W-:Y:S01]  /*139b0*/  PRMT R227, RZ, 0x7610, R227 ;  /* 0x00007610ffe37816 */ /* 0x000fe200000000e3 */
[----:B----4-:R-:W-:Y:S01]  /*139c0*/  STL [R1+0x194c], R5 ;  /* 0x00194c0501007387 */ /* 0x010fe20000100800 */
[----:B------:R-:W-:Y:S02]  /*139d0*/  PRMT R70, RZ, 0x7610, R70 ;  /* 0x00007610ff467816 */ /* 0x000fe40000000046 */
[----:B------:R-:W-:Y:S01]  /*139e0*/  PRMT R223, RZ, 0x7610, R223 ;  /* 0x00007610ffdf7816 */ /* 0x000fe200000000df */
[----:B--2---:R0:W2:Y:S02]  /*139f0*/  @P0 LDG.E.U8 R12, desc[UR6][R8.64] ;  /* 0x00000006080c0981 */ /* 0x0040a4000c1e1100 */
[----:B0-----:R-:W-:Y:S02]  /*13a00*/  @P0 IMAD.MOV.U32 R8, RZ, RZ, R26 ;  /* 0x000000ffff080224 */ /* 0x001fe400078e001a */
[----:B------:R-:W-:-:S05]  /*13a10*/  @P0 IMAD.MOV.U32 R9, RZ, RZ, R127 ;  /* 0x000000ffff090224 */ /* 0x000fca00078e007f */
[----:B------:R0:W4:Y:S02]  /*13a20*/  @P0 LDG.E.U8 R228, desc[UR6][R8.64] ;  /* 0x0000000608e40981 */ /* 0x000124000c1e1100 */
[----:B0-----:R-:W-:Y:S02]  /*13a30*/  @P1 IMAD.MOV.U32 R8, RZ, RZ, R5 ;  /* 0x000000ffff081224 */ /* 0x001fe400078e0005 */
[----:B------:R-:W-:-:S05]  /*13a40*/  @P1 IMAD.MOV.U32 R9, RZ, RZ, R129 ;  /* 0x000000ffff091224 */ /* 0x000fca00078e0081 */
[----:B------:R0:W4:Y:S02]  /*13a50*/  @P1 LDG.E.U8 R233, desc[UR6][R8.64] ;  /* 0x0000000608e91981 */ /* 0x000124000c1e1100 */
[----:B0-----:R-:W-:Y:S02]  /*13a60*/  @P1 IMAD.MOV.U32 R8, RZ, RZ, R25 ;  /* 0x000000ffff081224 */ /* 0x001fe400078e0019 */
[----:B------:R-:W-:Y:S01]  /*13a70*/  @P1 IMAD.MOV.U32 R9, RZ, RZ, R131 ;  /* 0x000000ffff091224 */ /* 0x000fe200078e0083 */
[----:B------:R-:W2:Y:S04]  /*13a80*/  LDL R25, [R1+0xdfc] ;  /* 0x000dfc0001197983 */ /* 0x000ea80000100800 */
[----:B------:R0:W4:Y:S02]  /*13a90*/  @P1 LDG.E.U8 R72, desc[UR6][R8.64] ;  /* 0x0000000608481981 */ /* 0x000124000c1e1100 */
[----:B0-----:R-:W-:-:S02]  /*13aa0*/  @P2 IMAD.MOV.U32 R8, RZ, RZ, R6 ;  /* 0x000000ffff082224 */ /* 0x001fc400078e0006 */
[----:B------:R-:W-:-:S05]  /*13ab0*/  @P2 IMAD.MOV.U32 R9, RZ, RZ, R133 ;  /* 0x000000ffff092224 */ /* 0x000fca00078e0085 */
[----:B------:R3:W4:Y:S02]  /*13ac0*/  @P2 LDG.E.U8 R227, desc[UR6][R8.64] ;  /* 0x0000000608e32981 */ /* 0x000724000c1e1100 */
[----:B---3--:R-:W-:Y:S02]  /*13ad0*/  @P2 IMAD.MOV.U32 R8, RZ, RZ, R3 ;  /* 0x000000ffff082224 */ /* 0x008fe400078e0003 */
[----:B------:R-:W3:Y:S04]  /*13ae0*/  LDL R3, [R1+0xe04] ;  /* 0x000e040001037983 */ /* 0x000ee80000100800 */
[----:B------:R-:W2:Y:S01]  /*13af0*/  LDL.LU R6, [R1+0xe00] ;  /* 0x000e000001067983 */ /* 0x000ea20000300800 */
[C---:B------:R-:W-:Y:S01]  /*13b00*/  ISETP.GT.AND P0, PT, R2.reuse, 0x12, PT ;  /* 0x000000120200780c */ /* 0x040fe20003f04270 */
[----:B------:R-:W-:Y:S01]  /*13b10*/  @P2 IMAD.MOV.U32 R9, RZ, RZ, R135 ;  /* 0x000000ffff092224 */ /* 0x000fe200078e0087 */
[----:B------:R-:W-:-:S04]  /*13b20*/  ISETP.GT.AND P1, PT, R2, 0x13, PT ;  /* 0x000000130200780c */ /* 0x000fc80003f24270 */
[----:B------:R0:W4:Y:S01]  /*13b30*/  @P2 LDG.E.U8 R70, desc[UR6][R8.64] ;  /* 0x0000000608462981 */ /* 0x000122000c1e1100 */
[----:B------:R-:W-:-:S06]  /*13b40*/  PRMT R250, RZ, 0x7610, R250 ;  /* 0x00007610fffa7816 */ /* 0x000fcc00000000fa */
[----:B0-----:R-:W-:Y:S02]  /*13b50*/  @P0 IMAD.MOV.U32 R8, RZ, RZ, R126 ;  /* 0x000000ffff080224 */ /* 0x001fe400078e007e */
[----:B------:R-:W-:-:S05]  /*13b60*/  @P0 IMAD.MOV.U32 R9, RZ, RZ, R137 ;  /* 0x000000ffff090224 */ /* 0x000fca00078e0089 */
[----:B------:R0:W4:Y:S01]  /*13b70*/  @P0 LDG.E.U8 R223, desc[UR6][R8.64] ;  /* 0x0000000608df0981 */ /* 0x000122000c1e1100 */
[----:B------:R-:W-:Y:S02]  /*13b80*/  ISETP.GT.AND P2, PT, R2, 0x14, PT ;  /* 0x000000140200780c */ /* 0x000fe40003f44270 */
[----:B------:R-:W-:Y:S01]  /*13b90*/  PRMT R217, RZ, 0x7610, R217 ;  /* 0x00007610ffd97816 */ /* 0x000fe200000000d9 */
[----:B0-----:R-:W-:Y:S02]  /*13ba0*/  @P0 IMAD.MOV.U32 R8, RZ, RZ, R128 ;  /* 0x000000ffff080224 */ /* 0x001fe400078e0080 */
[----:B------:R-:W-:-:S05]  /*13bb0*/  @P0 IMAD.MOV.U32 R9, RZ, RZ, R139 ;  /* 0x000000ffff090224 */ /* 0x000fca00078e008b */
[----:B------:R0:W4:Y:S01]  /*13bc0*/  @P0 LDG.E.U8 R250, desc[UR6][R8.64] ;  /* 0x0000000608fa0981 */ /* 0x000122000c1e1100 */
[----:B------:R-:W-:Y:S01]  /*13bd0*/  PRMT R245, RZ, 0x7610, R245 ;  /* 0x00007610fff57816 */ /* 0x000fe200000000f5 */
        /* <DEDUP_REMOVED lines=27> */
[----:B---3--:R-:W-:Y:S02]  /*13d90*/  @P1 IMAD.MOV.U32 R9, RZ, RZ, R3 ;  /* 0x000000ffff091224 */ /* 0x008fe400078e0003 */
[----:B------:R-:W3:Y:S04]  /*13da0*/  LDL R3, [R1+0xddc] ;  /* 0x000ddc0001037983 */ /* 0x000ee80000100800 */
[----:B------:R2:W4:Y:S04]  /*13db0*/  @P1 LDG.E.U8 R202, desc[UR6][R8.64] ;  /* 0x0000000608ca1981 */ /* 0x000528000c1e1100 */
[----:B------:R-:W3:Y:S01]  /*13dc0*/  LDL.LU R26, [R1+0xde0] ;  /* 0x000de000011a7983 */ /* 0x000ee20000300800 */
[----:B--2---:R-:W-:-:S02]  /*13dd0*/  @P1 IMAD.MOV.U32 R8, RZ, RZ, R6 ;  /* 0x000000ffff081224 */ /* 0x004fc400078e0006 */
[----:B------:R-:W-:Y:S01]  /*13de0*/  @P1 IMAD.MOV.U32 R9, RZ, RZ, R25 ;  /* 0x000000ffff091224 */ /* 0x000fe200078e0019 */
[----:B------:R-:W-:Y:S01]  /*13df0*/  ISETP.GT.AND P2, PT, R2, 0x17, PT ;  /* 0x000000170200780c */ /* 0x000fe20003f44270 */
[----:B------:R-:W2:Y:S04]  /*13e00*/  LDL R25, [R1+0xdd8] ;  /* 0x000dd80001197983 */ /* 0x000ea80000100800 */
[----:B------:R0:W4:Y:S04]  /*13e10*/  @P1 LDG.E.U8 R232, desc[UR6][R8.64] ;  /* 0x0000000608e81981 */ /* 0x000128000c1e1100 */
[----:B------:R-:W3:Y:S01]  /*13e20*/  LDL R9, [R1+0xdf4] ;  /* 0x000df40001097983 */ /* 0x000ee20000100800 */
[----:B------:R-:W-:-:S03]  /*13e30*/  PRMT R199, RZ, 0x7610, R199 ;  /* 0x00007610ffc77816 */ /* 0x000fc600000000c7 */
[----:B0-----:R-:W-:Y:S01]  /*13e40*/  @P2 IMAD.MOV.U32 R8, RZ, RZ, R146 ;  /* 0x000000ffff082224 */ /* 0x001fe200078e0092 */
[----:B------:R-:W-:-:S04]  /*13e50*/  PRMT R226, RZ, 0x7610, R226 ;  /* 0x00007610ffe27816 */ /* 0x000fc800000000e2 */
[----:B---3--:R0:W3:Y:S04]  /*13e60*/  @P2 LDG.E.U8 R199, desc[UR6][R8.64] ;  /* 0x0000000608c72981 */ /* 0x0080e8000c1e1100 */
[----:B------:R-:W2:Y:S01]  /*13e70*/  LDL R9, [R1+0xdec] ;  /* 0x000dec0001097983 */ /* 0x000ea20000100800 */
[----:B0-----:R-:W-:Y:S01]  /*13e80*/  @P2 IMAD.MOV.U32 R8, RZ, RZ, R148 ;  /* 0x000000ffff082224 */ /* 0x001fe200078e0094 */
[----:B------:R-:W-:Y:S02]  /*13e90*/  ISETP.GT.AND P0, PT, R2, 0x18, PT ;  /* 0x000000180200780c */ /* 0x000fe40003f04270 */
[----:B------:R-:W-:Y:S02]  /*13ea0*/  PRMT R196, RZ, 0x7610, R196 ;  /* 0x00007610ffc47816 */ /* 0x000fe400000000c4 */
[----:B--2---:R0:W2:Y:S04]  /*13eb0*/  @P2 LDG.E.U8 R226, desc[UR6][R8.64] ;  /* 0x0000000608e22981 */ /* 0x0040a8000c1e1100 */
[----:B------:R-:W4:Y:S05]  /*13ec0*/  LDL R9, [R1+0xde4] ;  /* 0x000de40001097983 */ /* 0x000f2a0000100800 */
[----:B0-----:R-:W-:Y:S01]  /*13ed0*/  @P0 IMAD.MOV.U32 R8, RZ, RZ, R150 ;  /* 0x000000ffff080224 */ /* 0x001fe200078e0096 */
[----:B------:R-:W-:-:S02]  /*13ee0*/  PRMT R222, RZ, 0x7610, R222 ;  /* 0x00007610ffde7816 */ /* 0x000fc400000000de */
[----:B------:R-:W-:Y:S02]  /*13ef0*/  ISETP.GT.AND P1, PT, R2, 0x19, PT ;  /* 0x000000190200780c */ /* 0x000fe40003f24270 */
[----:B----4-:R0:W4:Y:S02]  /*13f00*/  @P0 LDG.E.U8 R196, desc[UR6][R8.64] ;  /* 0x0000000608c40981 */ /* 0x010124000c1e1100 */
[----:B0-----:R-:W-:Y:S02]  /*13f10*/  @P0 IMAD.MOV.U32 R8, RZ, RZ, R26 ;  /* 0x000000ffff080224 */ /* 0x001fe400078e001a */
[----:B------:R-:W-:Y:S01]  /*13f20*/  @P0 IMAD.MOV.U32 R9, RZ, RZ, R3 ;  /* 0x000000ffff090224 */ /* 0x000fe200078e0003 */
[----:B------:R-:W-:Y:S01]  /*13f30*/  PRMT R191, RZ, 0x7610, R191 ;  /* 0x00007610ffbf7816 */ /* 0x000fe200000000bf */
[----:B------:R-:W3:Y:S04]  /*13f40*/  LDL R3, [R1+0xdb8] ;  /* 0x000db80001037983 */ /* 0x000ee80000100800 */
[----:B------:R0:W2:Y:S04]  /*13f50*/  @P0 LDG.E.U8 R222, desc[UR6][R8.64] ;  /* 0x0000000608de0981 */ /* 0x0000a8000c1e1100 */
[----:B------:R-:W4:Y:S01]  /*13f60*/  LDL R9, [R1+0xdd4] ;  /* 0x000dd40001097983 */ /* 0x000f220000100800 */
[----:B0-----:R-:W-:Y:S01]  /*13f70*/  @P1 IMAD.MOV.U32 R8, RZ, RZ, R25 ;  /* 0x000000ffff081224 */ /* 0x001fe200078e0019 */
[----:B------:R-:W-:-:S02]  /*13f80*/  PRMT R216, RZ, 0x7610, R216 ;  /* 0x00007610ffd87816 */ /* 0x000fc400000000d8 */
[----:B------:R-:W-:Y:S01]  /*13f90*/  ISETP.GT.AND P2, PT, R2, 0x1a, PT ;  /* 0x0000001a0200780c */ /* 0x000fe20003f44270 */
[----:B------:R-:W2:Y:S04]  /*13fa0*/  LDL R25, [R1+0xdb0] ;  /* 0x000db00001197983 */ /* 0x000ea80000100800 */
[----:B----4-:R0:W4:Y:S04]  /*13fb0*/  @P1 LDG.E.U8 R191, desc[UR6][R8.64] ;  /* 0x0000000608bf1981 */ /* 0x010128000c1e1100 */
[----:B------:R-:W0:Y:S04]  /*13fc0*/  LDL R8, [R1+0xdcc] ;  /* 0x000dcc0001087983 */ /* 0x000e280000100800 */
[----:B------:R-:W0:Y:S02]  /*13fd0*/  LDL R9, [R1+0xdd0] ;  /* 0x000dd00001097983 */ /* 0x000e240000100800 */
[----:B0-----:R-:W-:-:S04]  /*13fe0*/  @P1 LOP3.LUT R9, R9, R8, RZ, 0x3c, !PT ;  /* 0x0000000809091212 */ /* 0x001fc800078e3cff */
[----:B------:R-:W-:-:S04]  /*13ff0*/  @P1 LOP3.LUT R8, R9, R8, RZ, 0x3c, !PT ;  /* 0x0000000809081212 */ /* 0x000fc800078e3cff */
[----:B------:R-:W-:-:S05]  /*14000*/  @P1 LOP3.LUT R9, R9, R8, RZ, 0x3c, !PT ;  /* 0x0000000809091212 */ /* 0x000fca00078e3cff */
[----:B------:R0:W4:Y:S04]  /*14010*/  @P1 LDG.E.U8 R216, desc[UR6][R8.64] ;  /* 0x0000000608d81981 */ /* 0x000128000c1e1100 */
[----:B------:R-:W0:Y:S04]  /*14020*/  LDL R8, [R1+0xdc4] ;  /* 0x000dc40001087983 */ /* 0x000e280000100800 */
[----:B------:R-:W0:Y:S01]  /*14030*/  LDL R9, [R1+0xdc8] ;  /* 0x000dc80001097983 */ /* 0x000e220000100800 */
[----:B------:R-:W-:Y:S02]  /*14040*/  PRMT R187, RZ, 0x7610, R187 ;  /* 0x00007610ffbb7816 */ /* 0x000fe400000000bb */
[----:B0-----:R-:W-:-:S04]  /*14050*/  @P2 LOP3.LUT R9, R9, R8, RZ, 0x3c, !PT ;  /* 0x0000000809092212 */ /* 0x001fc800078e3cff */
[----:B------:R-:W-:-:S04]  /*14060*/  @P2 LOP3.LUT R8, R9, R8, RZ, 0x3c, !PT ;  /* 0x0000000809082212 */ /* 0x000fc800078e3cff */
[----:B------:R-:W-:-:S05]  /*14070*/  @P2 LOP3.LUT R9, R9, R8, RZ, 0x3c, !PT ;  /* 0x0000000809092212 */ /* 0x000fca00078e3cff */
[----:B------:R0:W4:Y:S04]  /*14080*/  @P2 LDG.E.U8 R187, desc[UR6][R8.64] ;  /* 0x0000000608bb2981 */ /* 0x000128000c1e1100 */
[----:B------:R-:W0:Y:S04]  /*14090*/  LDL R8, [R1+0xdbc] ;  /* 0x000dbc0001087983 */ /* 0x000e280000100800 */
[----:B------:R-:W0:Y:S01]  /*140a0*/  LDL R9, [R1+0xdc0] ;  /* 0x000dc00001097983 */ /* 0x000e220000100800 */
[----:B------:R-:W-:Y:S02]  /*140b0*/  PRMT R211, RZ, 0x7610, R211 ;  /* 0x00007610ffd37816 */ /* 0x000fe400000000d3 */
[----:B------:R-:W-:-:S02]  /*140c0*/  ISETP.GT.AND P0, PT, R2, 0x1b, PT ;  /* 0x0000001b0200780c */ /* 0x000fc40003f04270 */
[----:B0-----:R-:W-:-:S04]  /*140d0*/  @P2 LOP3.LUT R9, R9, R8, RZ, 0x3c, !PT ;  /* 0x0000000809092212 */ /* 0x001fc800078e3cff */
[----:B------:R-:W-:-:S04]  /*140e0*/  @P2 LOP3.LUT R8, R9, R8, RZ, 0x3c, !PT ;  /* 0x0000000809082212 */ /* 0x000fc800078e3cff */
[----:B------:R-:W-:-:S05]  /*140f0*/  @P2 LOP3.LUT R9, R9, R8, RZ, 0x3c, !PT ;  /* 0x0000000809092212 */ /* 0x000fca00078e3cff */
[----:B------:R3:W4:Y:S04]  /*14100*/  @P2 LDG.E.U8 R211, desc[UR6][R8.64] ;  /* 0x0000000608d32981 */ /* 0x000728000c1e1100 */
[----:B------:R-:W2:Y:S01]  /*14110*/  LDL R9, [R1+0xdb4] ;  /* 0x000db40001097983 */ /* 0x000ea20000100800 */
[----:B------:R-:W-:Y:S01]  /*14120*/  PRMT R184, RZ, 0x7610, R184 ;  /* 0x00007610ffb87816 */ /* 0x000fe200000000b8 */
[----:B---3--:R-:W-:Y:S01]  /*14130*/  @P0 IMAD.MOV.U32 R8, RZ, RZ, R3 ;  /* 0x000000ffff080224 */ /* 0x008fe200078e0003 */
[----:B------:R-:W-:Y:S01]  /*14140*/  PRMT R206, RZ, 0x7610, R206 ;  /* 0x00007610ffce7816 */ /* 0x000fe200000000ce */
[----:B------:R-:W3:Y:S04]  /*14150*/  LDL R3, [R1+0xd90] ;  /* 0x000d900001037983 */ /* 0x000ee80000100800 */
[----:B--2---:R0:W2:Y:S04]  /*14160*/  @P0 LDG.E.U8 R184, desc[UR6][R8.64] ;  /* 0x0000000608b80981 */ /* 0x0040a8000c1e1100 */
[----:B------:R-:W4:Y:S01]  /*14170*/  LDL R9, [R1+0xdac] ;  /* 0x000dac0001097983 */ /* 0x000f220000100800 */
[----:B0-----:R-:W-:Y:S01]  /*14180*/  @P0 IMAD.MOV.U32 R8, RZ, RZ, R25 ;  /* 0x000000ffff080224 */ /* 0x001fe200078e0019 */
[----:B------:R-:W-:-:S02]  /*14190*/  ISETP.GT.AND P1, PT, R2, 0x1c, PT ;  /* 0x0000001c0200780c */ /* 0x000fc40003f24270 */
[----:B------:R-:W-:Y:S01]  /*141a0*/  PRMT R181, RZ, 0x7610, R181 ;  /* 0x00007610ffb57816 */ /* 0x000fe200000000b5 */
        /* <DEDUP_REMOVED lines=17> */
[----:B------:R-:W-:Y:S02]  /*142c0*/  ISETP.GT.AND P2, PT, R2, 0x1d, PT ;  /* 0x0000001d0200780c */ /* 0x000fe40003f44270 */
[----:B------:R-:W-:-:S11]  /*142d0*/  PRMT R177, RZ, 0x7610, R177 ;  /* 0x00007610ffb17816 */ /* 0x000fd600000000b1 */
[----:B0-----:R-:W-:-:S04]  /*142e0*/  @P2 LOP3.LUT R9, R9, R8, RZ, 0x3c, !PT ;  /* 0x0000000809092212 */ /* 0x001fc800078e3cff */
[----:B------:R-:W-:-:S04]  /*142f0*/  @P2 LOP3.LUT R8, R9, R8, RZ, 0x3c, !PT ;  /* 0x0000000809082212 */ /* 0x000fc800078e3cff */
[----:B------:R-:W-:-:S05]  /*14300*/  @P2 LOP3.LUT R9, R9, R8, RZ, 0x3c, !PT ;  /* 0x0000000809092212 */ /* 0x000fca00078e3cff */
[----:B------:R3:W4:Y:S04]  /*14310*/  @P2 LDG.E.U8 R177, desc[UR6][R8.64] ;  /* 0x0000000608b12981 */ /* 0x000728000c1e1100 */
[----:B------:R-:W2:Y:S01]  /*14320*/  LDL R9, [R1+0xd8c] ;  /* 0x000d8c0001097983 */ /* 0x000ea20000100800 */
[----:B------:R-:W-:Y:S01]  /*14330*/  PRMT R198, RZ, 0x7610, R198 ;  /* 0x00007610ffc67816 */ /* 0x000fe200000000c6 */
[----:B---3--:R-:W-:Y:S01]  /*14340*/  @P2 IMAD.MOV.U32 R8, RZ, RZ, R3 ;  /* 0x000000ffff082224 */ /* 0x008fe200078e0003 */
[----:B------:R-:W-:Y:S01]  /*14350*/  ISETP.GT.AND P0, PT, R2, 0x1e, PT ;  /* 0x0000001e0200780c */ /* 0x000fe20003f04270 */
[----:B------:R-:W3:Y:S01]  /*14360*/  LDL R3, [R1+0xd68] ;  /* 0x000d680001037983 */ /* 0x000ee20000100800 */
[----:B------:R-:W-:-:S03]  /*14370*/  PRMT R173, RZ, 0x7610, R173 ;  /* 0x00007610ffad7816 */ /* 0x000fc600000000ad */
[----:B--2---:R0:W2:Y:S04]  /*14380*/  @P2 LDG.E.U8 R198, desc[UR6][R8.64] ;  /* 0x0000000608c62981 */ /* 0x0040a8000c1e1100 */
[----:B------:R-:W4:Y:S04]  /*14390*/  LDL R9, [R1+0xd84] ;  /* 0x000d840001097983 */ /* 0x000f280000100800 */
[----:B0-----:R-:W-:Y:S01]  /*143a0*/  @P0 IMAD.MOV.U32 R8, RZ, RZ, R25 ;  /* 0x000000ffff080224 */ /* 0x001fe200078e0019 */
[----:B------:R-:W-:Y:S02]  /*143b0*/  PRMT R195, RZ, 0x7610, R195 ;  /* 0x00007610ffc37816 */ /* 0x000fe400000000c3 */
        /* <DEDUP_REMOVED lines=433> */
[----:B0-----:R-:W-:-:S03]  /*15ed0*/  @P2 IMAD.MOV.U32 R8, RZ, RZ, R25 ;  /* 0x000000ffff082224 */ /* 0x001fc600078e0019 */
[----:B------:R-:W2:Y:S01]  /*15ee0*/  LDL.LU R25, [R1+0x137c] ;  /* 0x00137c0001197983 */ /* 0x000ea20000300800 */
[----:B------:R-:W-:-:S03]  /*15ef0*/  ISETP.GT.AND P0, PT, R2, 0x3f, PT ;  /* 0x0000003f0200780c */ /* 0x000fc60003f04270 */
[----:B----4-:R0:W4:Y:S04]  /*15f00*/  @P2 LDG.E.U8 R204, desc[UR6][R8.64] ;  /* 0x0000000608cc2981 */ /* 0x010128000c1e1100 */
        /* <DEDUP_REMOVED lines=24> */
[----:B---3--:R-:W-:Y:S02]  /*16090*/  @P1 IMAD.MOV.U32 R8, RZ, RZ, R3 ;  /* 0x000000ffff081224 */ /* 0x008fe400078e0003 */
[----:B------:R-:W3:Y:S01]  /*160a0*/  LDL.LU R3, [R1+0x135c] ;  /* 0x00135c0001037983 */ /* 0x000ee20000300800 */
[----:B------:R-:W-:-:S03]  /*160b0*/  ISETP.GT.AND P2, PT, R2, 0x41, PT ;  /* 0x000000410200780c */ /* 0x000fc60003f44270 */
[----:B--2---:R0:W2:Y:S04]  /*160c0*/  @P1 LDG.E.U8 R43, desc[UR6][R8.64] ;  /* 0x00000006082b1981 */ /* 0x0040a8000c1e1100 */
[----:B------:R-:W4:Y:S01]  /*160d0*/  LDL R9, [R1+0x1378] ;  /* 0x0013780001097983 */ /* 0x000f220000100800 */
[----:B------:R-:W-:-:S05]  /*160e0*/  PRMT R53, RZ, 0x7610, R53 ;  /* 0x00007610ff357816 */ /* 0x000fca0000000035 */
[----:B0-----:R-:W-:-:S05]  /*160f0*/  @P2 IMAD.MOV.U32 R8, RZ, RZ, R25 ;  /* 0x000000ffff082224 */ /* 0x001fca00078e0019 */
[----:B----4-:R0:W4:Y:S04]  /*16100*/  @P2 LDG.E.U8 R53, desc[UR6][R8.64] ;  /* 0x0000000608352981 */ /* 0x010128000c1e1100 */
[----:B------:R-:W0:Y:S04]  /*16110*/  LDL R8, [R1+0x1370] ;  /* 0x0013700001087983 */ /* 0x000e280000100800 */
[----:B------:R-:W0:Y:S01]  /*16120*/  LDL R9, [R1+0x1374] ;  /* 0x0013740001097983 */ /* 0x000e220000100800 */
[----:B------:R-:W-:Y:S02]  /*16130*/  PRMT R40, RZ, 0x7610, R40 ;  /* 0x00007610ff287816 */ /* 0x000fe40000000028 */
[----:B0-----:R-:W-:-:S04]  /*16140*/  @P2 LOP3.LUT R9, R9, R8, RZ, 0x3c, !PT ;  /* 0x0000000809092212 */ /* 0x001fc800078e3cff */
[----:B------:R-:W-:-:S04]  /*16150*/  @P2 LOP3.LUT R8, R9, R8, RZ, 0x3c, !PT ;  /* 0x0000000809082212 */ /* 0x000fc800078e3cff */
[----:B------:R-:W-:-:S05]  /*16160*/  @P2 LOP3.LUT R9, R9, R8, RZ, 0x3c, !PT ;  /* 0x0000000809092212 */ /* 0x000fca00078e3cff */
[----:B------:R0:W2:Y:S04]  /*16170*/  @P2 LDG.E.U8 R40, desc[UR6][R8.64] ;  /* 0x0000000608282981 */ /* 0x0000a8000c1e1100 */
[----:B------:R-:W0:Y:S04]  /*16180*/  LDL R8, [R1+0x1368] ;  /* 0x0013680001087983 */ /* 0x000e280000100800 */
[----:B------:R-:W0:Y:S01]  /*16190*/  LDL R9, [R1+0x136c] ;  /* 0x00136c0001097983 */ /* 0x000e220000100800 */
[----:B------:R-:W-:Y:S02]  /*161a0*/  ISETP.GT.AND P0, PT, R2, 0x42, PT ;  /* 0x000000420200780c */ /* 0x000fe40003f04270 */
[----:B------:R-:W-:-:S11]  /*161b0*/  PRMT R50, RZ, 0x7610, R50 ;  /* 0x00007610ff327816 */ /* 0x000fd60000000032 */
[----:B0-----:R-:W-:-:S04]  /*161c0*/  @P0 LOP3.LUT R9, R9, R8, RZ, 0x3c, !PT ;  /* 0x0000000809090212 */ /* 0x001fc800078e3cff */
[----:B------:R-:W-:-:S04]  /*161d0*/  @P0 LOP3.LUT R8, R9, R8, RZ, 0x3c, !PT ;  /* 0x0000000809080212 */ /* 0x000fc800078e3cff */
[----:B------:R-:W-:-:S05]  /*161e0*/  @P0 LOP3.LUT R9, R9, R8, RZ, 0x3c, !PT ;  /* 0x0000000809090212 */ /* 0x000fca00078e3cff */
[----:B------:R0:W2:Y:S04]  /*161f0*/  @P0 LDG.E.U8 R50, desc[UR6][R8.64] ;  /* 0x0000000608320981 */ /* 0x0000a8000c1e1100 */
[----:B------:R-:W0:Y:S04]  /*16200*/  LDL R8, [R1+0x1360] ;  /* 0x0013600001087983 */ /* 0x000e280000100800 */
[----:B------:R-:W0:Y:S01]  /*16210*/  LDL R9, [R1+0x1364] ;  /* 0x0013640001097983 */ /* 0x000e220000100800 */
[----:B------:R-:W-:Y:S02]  /*16220*/  PRMT R41, RZ, 0x7610, R41 ;  /* 0x00007610ff297816 */ /* 0x000fe40000000029 */
[----:B------:R-:W-:-:S02]  /*16230*/  ISETP.GT.AND P1, PT, R2, 0x43, PT ;  /* 0x000000430200780c */ /* 0x000fc40003f24270 */
[----:B0-----:R-:W-:-:S04]  /*16240*/  @P0 LOP3.LUT R9, R9, R8, RZ, 0x3c, !PT ;  /* 0x0000000809090212 */ /* 0x001fc800078e3cff */
[----:B------:R-:W-:-:S04]  /*16250*/  @P0 LOP3.LUT R8, R9, R8, RZ, 0x3c, !PT ;  /* 0x0000000809080212 */ /* 0x000fc800078e3cff */
[----:B------:R-:W-:-:S05]  /*16260*/  @P0 LOP3.LUT R9, R9, R8, RZ, 0x3c, !PT ;  /* 0x0000000809090212 */ /* 0x000fca00078e3cff */
[----:B------:R3:W2:Y:S04]  /*16270*/  @P0 LDG.E.U8 R41, desc[UR6][R8.64] ;  /* 0x0000000608290981 */ /* 0x0006a8000c1e1100 */
[----:B------:R-:W4:Y:S01]  /*16280*/  LDL R9, [R1+0x1358] ;  /* 0x0013580001097983 */ /* 0x000f220000100800 */
[----:B------:R-:W-:Y:S01]  /*16290*/  PRMT R51, RZ, 0x7610, R51 ;  /* 0x00007610ff337816 */ /* 0x000fe20000000033 */
[----:B---3--:R-:W-:Y:S02]  /*162a0*/  @P1 IMAD.MOV.U32 R8, RZ, RZ, R3 ;  /* 0x000000ffff081224 */ /* 0x008fe400078e0003 */
[----:B------:R-:W-:Y:S04]  /*162b0*/  STL [R1+0x1950], R3 ;  /* 0x0019500301007387 */ /* 0x000fe80000100800 */
[----:B----4-:R0:W3:Y:S04]  /*162c0*/  @P1 LDG.E.U8 R51, desc[UR6][R8.64] ;  /* 0x0000000608331981 */ /* 0x0100e8000c1e1100 */
[----:B------:R-:W0:Y:S04]  /*162d0*/  LDL R8, [R1+0x1350] ;  /* 0x0013500001087983 */ /* 0x000e280000100800 */
[----:B------:R-:W0:Y:S01]  /*162e0*/  LDL R9, [R1+0x1354] ;  /* 0x0013540001097983 */ /* 0x000e220000100800 */
[----:B------:R-:W-:-:S02]  /*162f0*/  PRMT R38, RZ, 0x7610, R38 ;  /* 0x00007610ff267816 */ /* 0x000fc40000000026 */
        /* <DEDUP_REMOVED lines=191> */
[----:B------:R-:W2:Y:S04]  /*16ef0*/  @P0 LDG.E.U8 R124, desc[UR6][R8.64] ;  /* 0x00000006087c0981 */ /* 0x000ea8000c1e1100 */
[----:B--2---:R0:W-:Y:S04]  /*16f00*/  STL [R1+0x738], R124 ;  /* 0x0007387c01007387 */ /* 0x0041e80000100800 */
[----:B0-----:R-:W2:Y:S04]  /*16f10*/  LDL.LU R124, [R1+0x1ba0] ;  /* 0x001ba000017c7983 */ /* 0x001ea80000300800 */
[----:B------:R-:W3:Y:S04]  /*16f20*/  LDL R8, [R1+0x1280] ;  /* 0x0012800001087983 */ /* 0x000ee80000100800 */
[----:B------:R-:W3:Y:S01]  /*16f30*/  LDL R9, [R1+0x1284] ;  /* 0x0012840001097983 */ /* 0x000ee20000100800 */
[----:B--2---:R-:W-:-:S02]  /*16f40*/  PRMT R124, RZ, 0x7610, R124 ;  /* 0x00007610ff7c7816 */ /* 0x004fc4000000007c */
[----:B---3--:R-:W-:-:S04]  /*16f50*/  @P0 LOP3.LUT R9, R9, R8, RZ, 0x3c, !PT ;  /* 0x0000000809090212 */ /* 0x008fc800078e3cff */
[----:B------:R-:W-:-:S04]  /*16f60*/  @P0 LOP3.LUT R8, R9, R8, RZ, 0x3c, !PT ;  /* 0x0000000809080212 */ /* 0x000fc800078e3cff */
[----:B------:R-:W-:-:S05]  /*16f70*/  @P0 LOP3.LUT R9, R9, R8, RZ, 0x3c, !PT ;  /* 0x0000000809090212 */ /* 0x000fca00078e3cff */
[----:B------:R-:W2:Y:S01]  /*16f80*/  @P0 LDG.E.U8 R124, desc[UR6][R8.64] ;  /* 0x00000006087c0981 */ /* 0x000ea2000c1e1100 */
[----:B------:R-:W-:-:S03]  /*16f90*/  ISETP.GT.AND P1, PT, R2, 0x51, PT ;  /* 0x000000510200780c */ /* 0x000fc60003f24270 */
        /* <DEDUP_REMOVED lines=213> */
[----:B------:R-:W-:-:S02]  /*17cf0*/  PRMT R3, RZ, 0x7610, R3 ;  /* 0x00007610ff037816 */ /* 0x000fc40000000003 */
[----:B---3--:R-:W-:-:S04]  /*17d00*/  @P0 LOP3.LUT R9, R9, R8, RZ, 0x3c, !PT ;  /* 0x0000000809090212 */ /* 0x008fc800078e3cff */
[----:B------:R-:W-:-:S04]  /*17d10*/  @P0 LOP3.LUT R8, R9, R8, RZ, 0x3c, !PT ;  /* 0x0000000809080212 */ /* 0x000fc800078e3cff */
[----:B------:R-:W-:-:S05]  /*17d20*/  @P0 LOP3.LUT R9, R9, R8, RZ, 0x3c, !PT ;  /* 0x0000000809090212 */ /* 0x000fca00078e3cff */
[----:B------:R0:W3:Y:S04]  /*17d30*/  @P0 LDG.E.U8 R3, desc[UR6][R8.64] ;  /* 0x0000000608030981 */ /* 0x0000e8000c1e1100 */
[----:B------:R-:W0:Y:S04]  /*17d40*/  LDL R8, [R1+0x11c0] ;  /* 0x0011c00001087983 */ /* 0x000e280000100800 */
[----:B------:R-:W0:Y:S01]  /*17d50*/  LDL R9, [R1+0x11c4] ;  /* 0x0011c40001097983 */ /* 0x000e220000100800 */
[----:B--2---:R-:W-:Y:S02]  /*17d60*/  PRMT R124, RZ, 0x7610, R124 ;  /* 0x00007610ff7c7816 */ /* 0x004fe4000000007c */
[----:B0-----:R-:W-:-:S04]  /*17d70*/  @P0 LOP3.LUT R9, R9, R8, RZ, 0x3c, !PT ;  /* 0x0000000809090212 */ /* 0x001fc800078e3cff */
[----:B------:R-:W-:-:S04]  /*17d80*/  @P0 LOP3.LUT R8, R9, R8, RZ, 0x3c, !PT ;  /* 0x0000000809080212 */ /* 0x000fc800078e3cff */
[----:B------:R-:W-:-:S05]  /*17d90*/  @P0 LOP3.LUT R9, R9, R8, RZ, 0x3c, !PT ;  /* 0x0000000809090212 */ /* 0x000fca00078e3cff */
[----:B------:R-:W2:Y:S01]  /*17da0*/  @P0 LDG.E.U8 R124, desc[UR6][R8.64] ;  /* 0x00000006087c0981 */ /* 0x000ea2000c1e1100 */
[----:B------:R-:W-:-:S03]  /*17db0*/  ISETP.GT.AND P1, PT, R2, 0x5d, PT ;  /* 0x0000005d0200780c */ /* 0x000fc60003f24270 */
[----:B--2---:R0:W-:Y:S04]  /*17dc0*/  STL [R1+0x84c], R124 ;  /* 0x00084c7c01007387 */ /* 0x0041e80000100800 */
[----:B0-----:R-:W2:Y:S04]  /*17dd0*/  LDL.LU R124, [R1+0x1b40] ;  /* 0x001b4000017c7983 */ /* 0x001ea80000300800 */
[----:B------:R-:W4:Y:S04]  /*17de0*/  LDL R8, [R1+0x11b8] ;  /* 0x0011b80001087983 */ /* 0x000f280000100800 */
[----:B------:R-:W4:Y:S01]  /*17df0*/  LDL R9, [R1+0x11bc] ;  /* 0x0011bc0001097983 */ /* 0x000f220000100800 */
[----:B------:R-:W-:-:S02]  /*17e00*/  PRMT R5, RZ, 0x7610, R5 ;  /* 0x00007610ff057816 */ /* 0x000fc40000000005 */
[----:B----4-:R-:W-:-:S04]  /*17e10*/  @P1 LOP3.LUT R9, R9, R8, RZ, 0x3c, !PT ;  /* 0x0000000809091212 */ /* 0x010fc800078e3cff */
[----:B------:R-:W-:-:S04]  /*17e20*/  @P1 LOP3.LUT R8, R9, R8, RZ, 0x3c, !PT ;  /* 0x0000000809081212 */ /* 0x000fc800078e3cff */
[----:B------:R-:W-:-:S05]  /*17e30*/  @P1 LOP3.LUT R9, R9, R8, RZ, 0x3c, !PT ;  /* 0x0000000809091212 */ /* 0x000fca00078e3cff */
[----:B------:R0:W4:Y:S04]  /*17e40*/  @P1 LDG.E.U8 R5, desc[UR6][R8.64] ;  /* 0x0000000608051981 */ /* 0x000128000c1e1100 */
        /* <DEDUP_REMOVED lines=228> */
[----:B------:R-:W2:Y:S04]  /*18c90*/  @P1 LDG.E.U8 R124, desc[UR6][R8.64] ;  /* 0x00000006087c1981 */ /* 0x000ea8000c1e1100 */
[----:B---3--:R0:W-:Y:S04]  /*18ca0*/  STL [R1+0x7f4], R27 ;  /* 0x0007f41b01007387 */ /* 0x0081e80000100800 */
[----:B0-----:R-:W3:Y:S04]  /*18cb0*/  LDL.LU R27, [R1+0x10d4] ;  /* 0x0010d400011b7983 */ /* 0x001ee80000300800 */
[----:B--2---:R0:W-:Y:S04]  /*18cc0*/  STL [R1+0x7f0], R124 ;  /* 0x0007f07c01007387 */ /* 0x0041e80000100800 */
[----:B0-----:R-:W2:Y:S04]  /*18cd0*/  LDL.LU R124, [R1+0x1ae8] ;  /* 0x001ae800017c7983 */ /* 0x001ea80000300800 */
[----:B------:R-:W4:Y:S04]  /*18ce0*/  LDL R8, [R1+0x10e8] ;  /* 0x0010e80001087983 */ /* 0x000f280000100800 */
[----:B------:R-:W4:Y:S01]  /*18cf0*/  LDL R9, [R1+0x10ec] ;  /* 0x0010ec0001097983 */ /* 0x000f220000100800 */
[----:B------:R-:W-:-:S02]  /*18d00*/  ISETP.GT.AND P0, PT, R2, 0x6a, PT ;  /* 0x0000006a0200780c */ /* 0x000fc40003f04270 */
[----:B------:R-:W-:-:S11]  /*18d10*/  PRMT R125, RZ, 0x7610, R125 ;  /* 0x00007610ff7d7816 */ /* 0x000fd6000000007d */
[----:B----4-:R-:W-:-:S04]  /*18d20*/  @P0 LOP3.LUT R9, R9, R8, RZ, 0x3c, !PT ;  /* 0x0000000809090212 */ /* 0x010fc800078e3cff */
[----:B------:R-:W-:-:S04]  /*18d30*/  @P0 LOP3.LUT R8, R9, R8, RZ, 0x3c, !PT ;  /* 0x0000000809080212 */ /* 0x000fc800078e3cff */
[----:B------:R-:W-:-:S05]  /*18d40*/  @P0 LOP3.LUT R9, R9, R8, RZ, 0x3c, !PT ;  /* 0x0000000809090212 */ /* 0x000fca00078e3cff */
[----:B------:R-:W4:Y:S04]  /*18d50*/  @P0 LDG.E.U8 R125, desc[UR6][R8.64] ;  /* 0x00000006087d0981 */ /* 0x000f28000c1e1100 */
[----:B----4-:R0:W-:Y:S04]  /*18d60*/  STL [R1+0x7ec], R125 ;  /* 0x0007ec7d01007387 */ /* 0x0101e80000100800 */
[----:B0-----:R-:W2:Y:S04]  /*18d70*/  LDL.LU R125, [R1+0x1ae4] ;  /* 0x001ae400017d7983 */ /* 0x001ea80000300800 */
[----:B------:R-:W4:Y:S04]  /*18d80*/  LDL R8, [R1+0x10e0] ;  /* 0x0010e00001087983 */ /* 0x000f280000100800 */
[----:B------:R-:W4:Y:S01]  /*18d90*/  LDL R9, [R1+0x10e4] ;  /* 0x0010e40001097983 */ /* 0x000f220000100800 */
[----:B------:R-:W-:-:S02]  /*18da0*/  PRMT R122, RZ, 0x7610, R122 ;  /* 0x00007610ff7a7816 */ /* 0x000fc4000000007a */
[----:B----4-:R-:W-:-:S04]  /*18db0*/  @P0 LOP3.LUT R9, R9, R8, RZ, 0x3c, !PT ;  /* 0x0000000809090212 */ /* 0x010fc800078e3cff */
[----:B------:R-:W-:-:S04]  /*18dc0*/  @P0 LOP3.LUT R8, R9, R8, RZ, 0x3c, !PT ;  /* 0x0000000809080212 */ /* 0x000fc800078e3cff */
[----:B------:R-:W-:-:S05]  /*18dd0*/  @P0 LOP3.LUT R9, R9, R8, RZ, 0x3c, !PT ;  /* 0x0000000809090212 */ /* 0x000fca00078e3cff */
[----:B------:R-:W4:Y:S01]  /*18de0*/  @P0 LDG.E.U8 R122, desc[UR6][R8.64] ;  /* 0x00000006087a0981 */ /* 0x000f22000c1e1100 */
[----:B------:R-:W-:-:S03]  /*18df0*/  ISETP.GT.AND P1, PT, R2, 0x6b, PT ;  /* 0x0000006b0200780c */ /* 0x000fc60003f24270 */
[----:B----4-:R0:W-:Y:S04]  /*18e00*/  STL [R1+0x7e8], R122 ;  /* 0x0007e87a01007387 */ /* 0x0101e80000100800 */
[----:B0-----:R-:W4:Y:S04]  /*18e10*/  LDL.LU R122, [R1+0x1ae0] ;  /* 0x001ae000017a7983 */ /* 0x001f280000300800 */
[----:B------:R-:W3:Y:S04]  /*18e20*/  LDL R8, [R1+0x10d8] ;  /* 0x0010d80001087983 */ /* 0x000ee80000100800 */
[----:B------:R-:W3:Y:S01]  /*18e30*/  LDL R9, [R1+0x10dc] ;  /* 0x0010dc0001097983 */ /* 0x000ee20000100800 */
[----:B------:R-:W-:-:S02]  /*18e40*/  PRMT R24, RZ, 0x7610, R24 ;  /* 0x00007610ff187816 */ /* 0x000fc40000000018 */
[----:B---3--:R-:W-:-:S04]  /*18e50*/  @P1 LOP3.LUT R9, R9, R8, RZ, 0x3c, !PT ;  /* 0x0000000809091212 */ /* 0x008fc800078e3cff */
[----:B------:R-:W-:-:S04]  /*18e60*/  @P1 LOP3.LUT R8, R9, R8, RZ, 0x3c, !PT ;  /* 0x0000000809081212 */ /* 0x000fc800078e3cff */
[----:B------:R-:W-:-:S05]  /*18e70*/  @P1 LOP3.LUT R9, R9, R8, RZ, 0x3c, !PT ;  /* 0x0000000809091212 */ /* 0x000fca00078e3cff */
[----:B------:R0:W3:Y:S04]  /*18e80*/  @P1 LDG.E.U8 R24, desc[UR6][R8.64] ;  /* 0x0000000608181981 */ /* 0x0000e8000c1e1100 */
[----:B------:R-:W2:Y:S01]  /*18e90*/  LDL R9, [R1+0x10d0] ;  /* 0x0010d00001097983 */ /* 0x000ea20000100800 */
[----:B------:R-:W-:Y:S01]  /*18ea0*/  PRMT R123, RZ, 0x7610, R123 ;  /* 0x00007610ff7b7816 */ /* 0x000fe2000000007b */
[----:B0-----:R-:W-:-:S05]  /*18eb0*/  @P1 IMAD.MOV.U32 R8, RZ, RZ, R27 ;  /* 0x000000ffff081224 */ /* 0x001fca00078e001b */
[----:B--2---:R-:W2:Y:S04]  /*18ec0*/  @P1 LDG.E.U8 R123, desc[UR6][R8.64] ;  /* 0x00000006087b1981 */ /* 0x004ea8000c1e1100 */
[----:B---3--:R0:W-:Y:S04]  /*18ed0*/  STL [R1+0x7e4], R24 ;  /* 0x0007e41801007387 */ /* 0x0081e80000100800 */
[----:B0-----:R-:W3:Y:S04]  /*18ee0*/  LDL.LU R24, [R1+0x10b4] ;  /* 0x0010b40001187983 */ /* 0x001ee80000300800 */
[----:B--2---:R0:W-:Y:S04]  /*18ef0*/  STL [R1+0x7e0], R123 ;  /* 0x0007e07b01007387 */ /* 0x0041e80000100800 */
[----:B0-----:R-:W4:Y:S04]  /*18f00*/  LDL.LU R123, [R1+0x1adc] ;  /* 0x001adc00017b7983 */ /* 0x001f280000300800 */
[----:B------:R-:W2:Y:S04]  /*18f10*/  LDL R8, [R1+0x10c8] ;  /* 0x0010c80001087983 */ /* 0x000ea80000100800 */
[----:B------:R-:W2:Y:S01]  /*18f20*/  LDL R9, [R1+0x10cc] ;  /* 0x0010cc0001097983 */ /* 0x000ea20000100800 */
[----:B------:R-:W-:-:S02]  /*18f30*/  ISETP.GT.AND P0, PT, R2, 0x6c, PT ;  /* 0x0000006c0200780c */ /* 0x000fc40003f04270 */
[----:B------:R-:W-:-:S11]  /*18f40*/  PRMT R120, RZ, 0x7610, R120 ;  /* 0x00007610ff787816 */ /* 0x000fd60000000078 */
[----:B--2---:R-:W-:-:S04]  /*18f50*/  @P0 LOP3.LUT R9, R9, R8, RZ, 0x3c, !PT ;  /* 0x0000000809090212 */ /* 0x004fc800078e3cff */
[----:B------:R-:W-:-:S04]  /*18f60*/  @P0 LOP3.LUT R8, R9, R8, RZ, 0x3c, !PT ;  /* 0x0000000809080212 */ /* 0x000fc800078e3cff */
[----:B------:R-:W-:-:S05]  /*18f70*/  @P0 LOP3.LUT R9, R9, R8, RZ, 0x3c, !PT ;  /* 0x0000000809090212 */ /* 0x000fca00078e3cff */
[----:B------:R-:W2:Y:S04]  /*18f80*/  @P0 LDG.E.U8 R120, desc[UR6][R8.64] ;  /* 0x0000000608780981 */ /* 0x000ea8000c1e1100 */
        /* <DEDUP_REMOVED lines=8> */
[----:B------:R-:W3:Y:S01]  /*19010*/  @P0 LDG.E.U8 R121, desc[UR6][R8.64] ;  /* 0x0000000608790981 */ /* 0x000ee2000c1e1100 */
[----:B------:R-:W-:-:S03]  /*19020*/  ISETP.GT.AND P1, PT, R2, 0x6d, PT ;  /* 0x0000006d0200780c */ /* 0x000fc60003f24270 */
[----:B---3--:R0:W-:Y:S04]  /*19030*/  STL [R1+0x7d8], R121 ;  /* 0x0007d87901007387 */ /* 0x0081e80000100800 */
        /* <DEDUP_REMOVED lines=8> */
[----:B------:R-:W-:-:S03]  /*190c0*/  PRMT R119, RZ, 0x7610, R119 ;  /* 0x00007610ff777816 */ /* 0x000fc60000000077 */
[----:B---3--:R0:W-:Y:S04]  /*190d0*/  STL [R1+0x7d4], R118 ;  /* 0x0007d47601007387 */ /* 0x0081e80000100800 */
[----:B0-----:R-:W3:Y:S04]  /*190e0*/  LDL.LU R118, [R1+0x1ad0] ;  /* 0x001ad00001767983 */ /* 0x001ee80000300800 */
[----:B------:R-:W4:Y:S01]  /*190f0*/  LDL R9, [R1+0x10b0] ;  /* 0x0010b00001097983 */ /* 0x000f220000100800 */
[----:B------:R-:W-:-:S05]  /*19100*/  @P1 IMAD.MOV.U32 R8, RZ, RZ, R24 ;  /* 0x000000ffff081224 */ /* 0x000fca00078e0018 */
[----:B----4-:R-:W4:Y:S01]  /*19110*/  @P1 LDG.E.U8 R119, desc[UR6][R8.64] ;  /* 0x0000000608771981 */ /* 0x010f22000c1e1100 */
[----:B------:R-:W-:-:S03]  /*19120*/  ISETP.GT.AND P0, PT, R2, 0x6e, PT ;  /* 0x0000006e0200780c */ /* 0x000fc60003f04270 */
[----:B----4-:R0:W-:Y:S04]  /*19130*/  STL [R1+0x7d0], R119 ;  /* 0x0007d07701007387 */ /* 0x0101e80000100800 */
[----:B0-----:R-:W3:Y:S04]  /*19140*/  LDL.LU R119, [R1+0x1acc] ;  /* 0x001acc0001777983 */ /* 0x001ee80000300800 */
[----:B------:R-:W4:Y:S04]  /*19150*/  LDL R8, [R1+0x10a8] ;  /* 0x0010a80001087983 */ /* 0x000f280000100800 */
[----:B------:R-:W4:Y:S01]  /*19160*/  LDL R9, [R1+0x10ac] ;  /* 0x0010ac0001097983 */ /* 0x000f220000100800 */
[----:B------:R-:W-:-:S02]  /*19170*/  PRMT R116, RZ, 0x7610, R116 ;  /* 0x00007610ff747816 */ /* 0x000fc40000000074 */
[----:B----4-:R-:W-:-:S04]  /*19180*/  @P0 LOP3.LUT R9, R9, R8, RZ, 0x3c, !PT ;  /* 0x0000000809090212 */ /* 0x010fc800078e3cff */
[----:B------:R-:W-:-:S04]  /*19190*/  @P0 LOP3.LUT R8, R9, R8, RZ, 0x3c, !PT ;  /* 0x0000000809080212 */ /* 0x000fc800078e3cff */
[----:B------:R-:W-:-:S05]  /*191a0*/  @P0 LOP3.LUT R9, R9, R8, RZ, 0x3c, !PT ;  /* 0x0000000809090212 */ /* 0x000fca00078e3cff */
[----:B------:R-:W4:Y:S04]  /*191b0*/  @P0 LDG.E.U8 R116, desc[UR6][R8.64] ;  /* 0x0000000608740981 */ /* 0x000f28000c1e1100 */
[----:B----4-:R0:W-:Y:S04]  /*191c0*/  STL [R1+0x7cc], R116 ;  /* 0x0007cc7401007387 */ /* 0x0101e80000100800 */
[----:B0-----:R-:W4:Y:S04]  /*191d0*/  LDL.LU R116, [R1+0x1ac8] ;  /* 0x001ac80001747983 */ /* 0x001f280000300800 */
[----:B------:R-:W2:Y:S04]  /*191e0*/  LDL R8, [R1+0x10a0] ;  /* 0x0010a00001087983 */ /* 0x000ea80000100800 */
[----:B------:R-:W2:Y:S01]  /*191f0*/  LDL R9, [R1+0x10a4] ;  /* 0x0010a40001097983 */ /* 0x000ea20000100800 */
[----:B------:R-:W-:-:S02]  /*19200*/  PRMT R117, RZ, 0x7610, R117 ;  /* 0x00007610ff757816 */ /* 0x000fc40000000075 */
[----:B--2---:R-:W-:-:S04]  /*19210*/  @P0 LOP3.LUT R9, R9, R8, RZ, 0x3c, !PT ;  /* 0x0000000809090212 */ /* 0x004fc800078e3cff */
[----:B------:R-:W-:-:S04]  /*19220*/  @P0 LOP3.LUT R8, R9, R8, RZ, 0x3c, !PT ;  /* 0x0000000809080212 */ /* 0x000fc800078e3cff */
[----:B------:R-:W-:-:S05]  /*19230*/  @P0 LOP3.LUT R9, R9, R8, RZ, 0x3c, !PT ;  /* 0x0000000809090212 */ /* 0x000fca00078e3cff */
[----:B------:R-:W2:Y:S01]  /*19240*/  @P0 LDG.E.U8 R117, desc[UR6][R8.64] ;  /* 0x0000000608750981 */ /* 0x000ea2000c1e1100 */
[----:B------:R-:W-:-:S03]  /*19250*/  ISETP.GT.AND P1, PT, R2, 0x6f, PT ;  /* 0x0000006f0200780c */ /* 0x000fc60003f24270 */
[----:B--2---:R0:W-:Y:S04]  /*19260*/  STL [R1+0x7c8], R117 ;  /* 0x0007c87501007387 */ /* 0x0041e80000100800 */
[----:B0-----:R-:W4:Y:S04]  /*19270*/  LDL.LU R117, [R1+0x1ac4] ;  /* 0x001ac40001757983 */ /* 0x001f280000300800 */
[----:B------:R-:W2:Y:S04]  /*19280*/  LDL R8, [R1+0x1098] ;  /* 0x0010980001087983 */ /* 0x000ea80000100800 */
[----:B------:R-:W2:Y:S01]  /*19290*/  LDL R9, [R1+0x109c] ;  /* 0x00109c0001097983 */ /* 0x000ea20000100800 */
[----:B------:R-:W-:-:S02]  /*192a0*/  PRMT R114, RZ, 0x7610, R114 ;  /* 0x00007610ff727816 */ /* 0x000fc40000000072 */
        /* <DEDUP_REMOVED lines=22> */
[----:B------:R-:W3:Y:S04]  /*19410*/  @P0 LDG.E.U8 R112, desc[UR6][R8.64] ;  /* 0x0000000608700981 */ /* 0x000ee8000c1e1100 */
[----:B---3--:R0:W-:Y:S04]  /*19420*/  STL [R1+0x7bc], R112 ;  /* 0x0007bc7001007387 */ /* 0x0081e80000100800 */
[----:B0-----:R-:W3:Y:S04]  /*19430*/  LDL.LU R112, [R1+0x1ab8] ;  /* 0x001ab80001707983 */ /* 0x001ee80000300800 */
        /* <DEDUP_REMOVED lines=244> */
[----:B------:R0:W4:Y:S02]  /*1a380*/  @P1 LDG.E.U8 R86, desc[UR6][R8.64] ;  /* 0x0000000608561981 */ /* 0x000124000c1e1100 */
[----:B0-----:R-:W-:Y:S02]  /*1a390*/  LOP3.LUT R9, R252, 0xffff, RZ, 0xc0, !PT ;  /* 0x0000fffffc097812 */ /* 0x001fe400078ec0ff */
[----:B------:R-:W-:-:S04]  /*1a3a0*/  LOP3.LUT R8, R248, 0xffff, RZ, 0xc0, !PT ;  /* 0x0000fffff8087812 */ /* 0x000fc800078ec0ff */
[----:B------:R-:W-:Y:S01]  /*1a3b0*/  PRMT R248, R9, 0x3340, R8 ;  /* 0x0000334009f87816 */ /* 0x000fe20000000008 */
[----:B----4-:R0:W-:Y:S04]  /*1a3c0*/  STL [R1+0x750], R86 ;  /* 0x0007505601007387 */ /* 0x0101e80000100800 */
[----:B0-----:R-:W4:Y:S04]  /*1a3d0*/  LDL.LU R86, [R1+0x1a50] ;  /* 0x001a500001567983 */ /* 0x001f280000300800 */
[----:B------:R-:W2:Y:S04]  /*1a3e0*/  LDL R9, [R1+0xfb0] ;  /* 0x000fb00001097983 */ /* 0x000ea80000100800 */
[----:B------:R-:W2:Y:S01]  /*1a3f0*/  LDL R8, [R1+0xfb4] ;  /* 0x000fb40001087983 */ /* 0x000ea20000100800 */
[----:B------:R-:W-:-:S06]  /*1a400*/  PRMT R87, RZ, 0x7610, R87 ;  /* 0x00007610ff577816 */ /* 0x000fcc0000000057 */
[----:B--2---:R0:W2:Y:S02]  /*1a410*/  @P1 LDG.E.U8 R87, desc[UR6][R8.64] ;  /* 0x0000000608571981 */ /* 0x0040a4000c1e1100 */
[----:B0-----:R-:W-:Y:S02]  /*1a420*/  LOP3.LUT R9, R247, 0xffff, RZ, 0xc0, !PT ;  /* 0x0000fffff7097812 */ /* 0x001fe400078ec0ff */
[----:B------:R-:W-:-:S04]  /*1a430*/  LOP3.LUT R8, R244, 0xffff, RZ, 0xc0, !PT ;  /* 0x0000fffff4087812 */ /* 0x000fc800078ec0ff */
[----:B------:R-:W-:Y:S01]  /*1a440*/  PRMT R244, R9, 0x3340, R8 ;  /* 0x0000334009f47816 */ /* 0x000fe20000000008 */
[----:B--2---:R0:W-:Y:S04]  /*1a450*/  STL [R1+0x74c], R87 ;  /* 0x00074c5701007387 */ /* 0x0041e80000100800 */
[----:B0-----:R-:W4:Y:S04]  /*1a460*/  LDL.LU R87, [R1+0x1a4c] ;  /* 0x001a4c0001577983 */ /* 0x001f280000300800 */
[----:B------:R-:W2:Y:S04]  /*1a470*/  LDL R9, [R1+0xfa8] ;  /* 0x000fa80001097983 */ /* 0x000ea80000100800 */
[----:B------:R-:W2:Y:S01]  /*1a480*/  LDL R8, [R1+0xfac] ;  /* 0x000fac0001087983 */ /* 0x000ea20000100800 */
[----:B------:R-:W-:-:S02]  /*1a490*/  ISETP.GT.AND P0, PT, R2, 0x7e, PT ;  /* 0x0000007e0200780c */ /* 0x000fc40003f04270 */
[----:B------:R-:W-:-:S11]  /*1a4a0*/  PRMT R84, RZ, 0x7610, R84 ;  /* 0x00007610ff547816 */ /* 0x000fd60000000054 */
[----:B--2---:R0:W2:Y:S02]  /*1a4b0*/  @P0 LDG.E.U8 R84, desc[UR6][R8.64] ;  /* 0x0000000608540981 */ /* 0x0040a4000c1e1100 */
[----:B0-----:R-:W-:Y:S02]  /*1a4c0*/  LOP3.LUT R9, R243, 0xffff, RZ, 0xc0, !PT ;  /* 0x0000fffff3097812 */ /* 0x001fe400078ec0ff */
[----:B------:R-:W-:-:S04]  /*1a4d0*/  LOP3.LUT R8, R240, 0xffff, RZ, 0xc0, !PT ;  /* 0x0000fffff0087812 */ /* 0x000fc800078ec0ff */
[----:B------:R-:W-:Y:S01]  /*1a4e0*/  PRMT R240, R9, 0x3340, R8 ;  /* 0x0000334009f07816 */ /* 0x000fe20000000008 */
[----:B--2---:R0:W-:Y:S04]  /*1a4f0*/  STL [R1+0x748], R84 ;  /* 0x0007485401007387 */ /* 0x0041e80000100800 */
[----:B0-----:R-:W2:Y:S04]  /*1a500*/  LDL.LU R84, [R1+0x1a48] ;  /* 0x001a480001547983 */ /* 0x001ea80000300800 */
[----:B------:R-:W3:Y:S04]  /*1a510*/  LDL R9, [R1+0xfa0] ;  /* 0x000fa00001097983 */ /* 0x000ee80000100800 */
[----:B------:R-:W3:Y:S01]  /*1a520*/  LDL R8, [R1+0xfa4] ;  /* 0x000fa40001087983 */ /* 0x000ee20000100800 */
[----:B------:R-:W-:-:S06]  /*1a530*/  PRMT R85, RZ, 0x7610, R85 ;  /* 0x00007610ff557816 */ /* 0x000fcc0000000055 */
[----:B---3--:R0:W3:Y:S02]  /*1a540*/  @P0 LDG.E.U8 R85, desc[UR6][R8.64] ;  /* 0x0000000608550981 */ /* 0x0080e4000c1e1100 */
[----:B0-----:R-:W-:Y:S02]  /*1a550*/  LOP3.LUT R9, R235, 0xffff, RZ, 0xc0, !PT ;  /* 0x0000ffffeb097812 */ /* 0x001fe400078ec0ff */
[----:B------:R-:W-:-:S04]  /*1a560*/  LOP3.LUT R8, R229, 0xffff, RZ, 0xc0, !PT ;  /* 0x0000ffffe5087812 */ /* 0x000fc800078ec0ff */
[----:B------:R-:W-:Y:S01]  /*1a570*/  PRMT R229, R9, 0x3340, R8 ;  /* 0x0000334009e57816 */ /* 0x000fe20000000008 */
[----:B---3--:R0:W-:Y:S04]  /*1a580*/  STL [R1+0x744], R85 ;  /* 0x0007445501007387 */ /* 0x0081e80000100800 */
[----:B0-----:R-:W2:Y:S04]  /*1a590*/  LDL.LU R85, [R1+0x1a44] ;  /* 0x001a440001557983 */ /* 0x001ea80000300800 */
[----:B------:R-:W3:Y:S04]  /*1a5a0*/  LDL R9, [R1+0xf98] ;  /* 0x000f980001097983 */ /* 0x000ee80000100800 */
[----:B------:R-:W3:Y:S01]  /*1a5b0*/  LDL R8, [R1+0xf9c] ;  /* 0x000f9c0001087983 */ /* 0x000ee20000100800 */
[----:B------:R-:W-:-:S02]  /*1a5c0*/  ISETP.GT.AND P0, PT, R2, 0x7f, PT ;  /* 0x0000007f0200780c */ /* 0x000fc40003f04270 */
[----:B------:R-:W-:Y:S02]  /*1a5d0*/  PRMT R4, RZ, 0x7610, R4 ;  /* 0x00007610ff047816 */ /* 0x000fe40000000004 */
[----:B------:R-:W-:Y:S02]  /*1a5e0*/  LOP3.LUT R11, R11, 0xffff, RZ, 0xc0, !PT ;  /* 0x0000ffff0b0b7812 */ /* 0x000fe400078ec0ff */
[----:B------:R-:W-:-:S07]  /*1a5f0*/  LOP3.LUT R10, R10, 0xffff, RZ, 0xc0, !PT ;  /* 0x0000ffff0a0a7812 */ /* 0x000fce00078ec0ff */
[----:B---3--:R0:W3:Y:S02]  /*1a600*/  @P0 LDG.E.U8 R4, desc[UR6][R8.64] ;  /* 0x0000000608040981 */ /* 0x0080e4000c1e1100 */
[----:B0-----:R-:W-:Y:S02]  /*1a610*/  LOP3.LUT R9, R219, 0xffff, RZ, 0xc0, !PT ;  /* 0x0000ffffdb097812 */ /* 0x001fe400078ec0ff */
[----:B------:R-:W-:Y:S02]  /*1a620*/  PRMT R219, R11, 0x3340, R10 ;  /* 0x000033400bdb7816 */ /* 0x000fe4000000000a */
[----:B------:R-:W-:Y:S02]  /*1a630*/  LOP3.LUT R11, R208, 0xffff, RZ, 0xc0, !PT ;  /* 0x0000ffffd00b7812 */ /* 0x000fe400078ec0ff */
[----:B------:R-:W-:Y:S01]  /*1a640*/  LOP3.LUT R10, R203, 0xffff, RZ, 0xc0, !PT ;  /* 0x0000ffffcb0a7812 */ /* 0x000fe200078ec0ff */
[----:B---3--:R0:W-:Y:S04]  /*1a650*/  STL [R1+0x740], R4 ;  /* 0x0007400401007387 */ /* 0x0081e80000100800 */
[----:B------:R-:W3:Y:S04]  /*1a660*/  LDL R208, [R1+0xf94] ;  /* 0x000f940001d07983 */ /* 0x000ee80000100800 */
[----:B------:R-:W4:Y:S04]  /*1a670*/  LDL R203, [R1+0xf90] ;  /* 0x000f900001cb7983 */ /* 0x000f280000100800 */
[----:B0-----:R-:W2:Y:S01]  /*1a680*/  LDL R4, [R1+0x1470] ;  /* 0x0014700001047983 */ /* 0x001ea20000100800 */
[----:B------:R-:W-:-:S04]  /*1a690*/  LOP3.LUT R8, R213, 0xffff, RZ, 0xc0, !PT ;  /* 0x0000ffffd5087812 */ /* 0x000fc800078ec0ff */
[----:B------:R-:W-:Y:S02]  /*1a6a0*/  PRMT R213, R9, 0x3340, R8 ;  /* 0x0000334009d57816 */ /* 0x000fe40000000008 */
[----:B------:R-:W-:Y:S02]  /*1a6b0*/  LOP3.LUT R9, R13, 0xffff, RZ, 0xc0, !PT ;  /* 0x0000ffff0d097812 */ /* 0x000fe400078ec0ff */
[----:B------:R-:W-:Y:S02]  /*1a6c0*/  LOP3.LUT R8, R12, 0xffff, RZ, 0xc0, !PT ;  /* 0x0000ffff0c087812 */ /* 0x000fe400078ec0ff */
[----:B------:R-:W-:Y:S02]  /*1a6d0*/  PRMT R12, R11, 0x3340, R10 ;  /* 0x000033400b0c7816 */ /* 0x000fe4000000000a */
[----:B------:R-:W-:Y:S02]  /*1a6e0*/  PRMT R11, R9, 0x3340, R8 ;  /* 0x00003340090b7816 */ /* 0x000fe40000000008 */
[----:B------:R-:W-:-:S02]  /*1a6f0*/  PRMT R0, RZ, 0x7610, R0 ;  /* 0x00007610ff007816 */ /* 0x000fc40000000000 */
[----:B------:R-:W-:Y:S02]  /*1a700*/  PRMT R11, R12, 0x5410, R11 ;  /* 0x000054100c0b7816 */ /* 0x000fe4000000000b */
[----:B------:R-:W-:Y:S02]  /*1a710*/  PRMT R8, R248, 0x5410, R244 ;  /* 0x00005410f8087816 */ /* 0x000fe400000000f4 */
[----:B------:R-:W-:Y:S02]  /*1a720*/  PRMT R9, R240, 0x5410, R229 ;  /* 0x00005410f0097816 */ /* 0x000fe400000000e5 */
[----:B------:R-:W-:Y:S01]  /*1a730*/  PRMT R10, R219, 0x5410, R213 ;  /* 0x00005410db0a7816 */ /* 0x000fe200000000d5 */
[----:B---3--:R-:W-:Y:S02]  /*1a740*/  @P0 IMAD.MOV.U32 R12, RZ, RZ, R208 ;  /* 0x000000ffff0c0224 */ /* 0x008fe400078e00d0 */
[----:B----4-:R-:W-:-:S05]  /*1a750*/  @P0 IMAD.MOV.U32 R13, RZ, RZ, R203 ;  /* 0x000000ffff0d0224 */ /* 0x010fca00078e00cb */
[----:B------:R0:W3:Y:S01]  /*1a760*/  @P0 LDG.E.U8 R0, desc[UR6][R12.64] ;  /* 0x000000060c000981 */ /* 0x0000e2000c1e1100 */
[----:B------:R-:W-:Y:S06]  /*1a770*/  BAR.SYNC.DEFER_BLOCKING 0x0 ;  /* 0x0000000000007b1d */ /* 0x000fec0000010000 */
[----:B--2---:R1:W-:Y:S02]  /*1a780*/  STS.128 [R4+UR4], R8 ;  /* 0x0000000804007988 */ /* 0x0043e40008000c04 */
[----:B-1----:R-:W-:Y:S02]  /*1a790*/  LOP3.LUT R11, R82, 0xffff, RZ, 0xc0, !PT ;  /* 0x0000ffff520b7812 */ /* 0x002fe400078ec0ff */
[----:B------:R-:W-:-:S02]  /*1a7a0*/  LOP3.LUT R10, R83, 0xffff, RZ, 0xc0, !PT ;  /* 0x0000ffff530a7812 */ /* 0x000fc400078ec0ff */
[----:B------:R-:W-:Y:S02]  /*1a7b0*/  LOP3.LUT R9, R80, 0xffff, RZ, 0xc0, !PT ;  /* 0x0000ffff50097812 */ /* 0x000fe400078ec0ff */
[----:B------:R-:W-:Y:S01]  /*1a7c0*/  LOP3.LUT R8, R81, 0xffff, RZ, 0xc0, !PT ;  /* 0x0000ffff51087812 */ /* 0x000fe200078ec0ff */
[----:B------:R-:W2:Y:S01]  /*1a7d0*/  LDL.LU R82, [R1+0x1a40] ;  /* 0x001a400001527983 */ /* 0x000ea20000300800 */
[----:B------:R-:W-:Y:S02]  /*1a7e0*/  PRMT R229, R11, 0x3340, R10 ;  /* 0x000033400be57816 */ /* 0x000fe4000000000a */
[----:B------:R-:W-:Y:S02]  /*1a7f0*/  LOP3.LUT R11, R78, 0xffff, RZ, 0xc0, !PT ;  /* 0x0000ffff4e0b7812 */ /* 0x000fe400078ec0ff */
[----:B------:R-:W-:Y:S02]  /*1a800*/  PRMT R219, R9, 0x3340, R8 ;  /* 0x0000334009db7816 */ /* 0x000fe40000000008 */
        /* <DEDUP_REMOVED lines=10> */
[----:B------:R-:W4:Y:S01]  /*1a8b0*/  LDL.LU R80, [R1+0x1a38] ;  /* 0x001a380001507983 */ /* 0x000f220000300800 */
[----:B------:R-:W-:Y:S02]  /*1a8c0*/  PRMT R203, R11, 0x3340, R10 ;  /* 0x000033400bcb7816 */ /* 0x000fe4000000000a */
[----:B------:R-:W-:Y:S02]  /*1a8d0*/  LOP3.LUT R11, R242, 0xffff, RZ, 0xc0, !PT ;  /* 0x0000fffff20b7812 */ /* 0x000fe400078ec0ff */
[----:B0-----:R-:W-:Y:S02]  /*1a8e0*/  PRMT R13, R9, 0x3340, R8 ;  /* 0x00003340090d7816 */ /* 0x001fe40000000008 */
[----:B------:R-:W-:-:S02]  /*1a8f0*/  LOP3.LUT R10, R239, 0xffff, RZ, 0xc0, !PT ;  /* 0x0000ffffef0a7812 */ /* 0x000fc400078ec0ff */
[----:B------:R-:W-:Y:S02]  /*1a900*/  LOP3.LUT R9, R234, 0xffff, RZ, 0xc0, !PT ;  /* 0x0000ffffea097812 */ /* 0x000fe400078ec0ff */
[----:B------:R-:W-:Y:S01]  /*1a910*/  LOP3.LUT R8, R228, 0xffff, RZ, 0xc0, !PT ;  /* 0x0000ffffe4087812 */ /* 0x000fe200078ec0ff */
[----:B------:R-:W4:Y:S01]  /*1a920*/  LDL.LU R81, [R1+0x1a34] ;  /* 0x001a340001517983 */ /* 0x000f220000300800 */
[----:B------:R-:W-:-:S03]  /*1a930*/  PRMT R12, R11, 0x3340, R10 ;  /* 0x000033400b0c7816 */ /* 0x000fc6000000000a */
[----:B------:R-:W3:Y:S01]  /*1a940*/  LDL.LU R78, [R1+0x1a30] ;  /* 0x001a3000014e7983 */ /* 0x000ee20000300800 */
[----:B------:R-:W-:Y:S02]  /*1a950*/  PRMT R11, R9, 0x3340, R8 ;  /* 0x00003340090b7816 */ /* 0x000fe40000000008 */
[----:B------:R-:W-:Y:S02]  /*1a960*/  PRMT R8, R229, 0x5410, R219 ;  /* 0x00005410e5087816 */ /* 0x000fe400000000db */
[----:B------:R-:W-:Y:S02]  /*1a970*/  PRMT R9, R213, 0x5410, R208 ;  /* 0x00005410d5097816 */ /* 0x000fe400000000d0 */
[----:B------:R-:W-:Y:S02]  /*1a980*/  PRMT R10, R203, 0x5410, R13 ;  /* 0x00005410cb0a7816 */ /* 0x000fe4000000000d */
[----:B------:R-:W-:Y:S01]  /*1a990*/  PRMT R11, R12, 0x5410, R11 ;  /* 0x000054100c0b7816 */ /* 0x000fe2000000000b */
[----:B------:R-:W3:Y:S04]  /*1a9a0*/  LDL.LU R79, [R1+0x1a2c] ;  /* 0x001a2c00014f7983 */ /* 0x000ee80000300800 */
[----:B------:R-:W3:Y:S04]  /*1a9b0*/  LDL.LU R76, [R1+0x1a28] ;  /* 0x001a2800014c7983 */ /* 0x000ee80000300800 */
[----:B------:R-:W3:Y:S04]  /*1a9c0*/  LDL.LU R77, [R1+0x1a24] ;  /* 0x001a2400014d7983 */ /* 0x000ee80000300800 */
[----:B------:R-:W3:Y:S04]  /*1a9d0*/  LDL.LU R74, [R1+0x1a20] ;  /* 0x001a2000014a7983 */ /* 0x000ee80000300800 */
[----:B------:R-:W3:Y:S04]  /*1a9e0*/  LDL.LU R75, [R1+0x1a1c] ;  /* 0x001a1c00014b7983 */ /* 0x000ee80000300800 */
[----:B------:R0:W-:Y:S04]  /*1a9f0*/  STS.128 [R4+UR4+0x8000], R8 ;  /* 0x0080000804007988 */ /* 0x0001e80008000c04 */
[----:B0-----:R-:W2:Y:S01]  /*1aa00*/  LDL R4, [R1+0x148c] ;  /* 0x00148c0001047983 */ /* 0x001ea20000100800 */
[----:B------:R-:W-:-:S02]  /*1aa10*/  LOP3.LUT R11, R233, 0xffff, RZ, 0xc0, !PT ;  /* 0x0000ffffe90b7812 */ /* 0x000fc400078ec0ff */
[----:B------:R-:W-:Y:S02]  /*1aa20*/  LOP3.LUT R10, R227, 0xffff, RZ, 0xc0, !PT ;  /* 0x0000ffffe30a7812 */ /* 0x000fe400078ec0ff */
[----:B------:R-:W-:Y:S02]  /*1aa30*/  LOP3.LUT R9, R223, 0xffff, RZ, 0xc0, !PT ;  /* 0x0000ffffdf097812 */ /* 0x000fe400078ec0ff */
[----:B------:R-:W-:Y:S02]  /*1aa40*/  LOP3.LUT R8, R217, 0xffff, RZ, 0xc0, !PT ;  /* 0x0000ffffd9087812 */ /* 0x000fe400078ec0ff */
[----:B------:R-:W-:Y:S02]  /*1aa50*/  PRMT R208, R11, 0x3340, R10 ;  /* 0x000033400bd07816 */ /* 0x000fe4000000000a */
[----:B------:R-:W-:Y:S02]  /*1aa60*/  LOP3.LUT R11, R212, 0xffff, RZ, 0xc0, !PT ;  /* 0x0000ffffd40b7812 */ /* 0x000fe400078ec0ff */
[----:B------:R-:W-:-:S02]  /*1aa70*/  PRMT R203, R9, 0x3340, R8 ;  /* 0x0000334009cb7816 */ /* 0x000fc40000000008 */
        /* <DEDUP_REMOVED lines=16> */
[----:B------:R-:W-:Y:S02]  /*1ab80*/  PRMT R11, R9, 0x3340, R8 ;  /* 0x00003340090b7816 */ /* 0x000fe40000000008 */
[----:B------:R-:W-:-:S02]  /*1ab90*/  PRMT R8, R208, 0x5410, R203 ;  /* 0x00005410d0087816 */ /* 0x000fc400000000cb */
[----:B------:R-:W-:Y:S02]  /*1aba0*/  PRMT R9, R202, 0x5410, R199 ;  /* 0x00005410ca097816 */ /* 0x000fe400000000c7 */
[----:B------:R-:W-:Y:S02]  /*1abb0*/  PRMT R10, R184, 0x5410, R13 ;  /* 0x00005410b80a7816 */ /* 0x000fe4000000000d */
[----:B------:R-:W-:-:S05]  /*1abc0*/  PRMT R11, R12, 0x5410, R11 ;  /* 0x000054100c0b7816 */ /* 0x000fca000000000b */
[----:B--2---:R0:W-:Y:S02]  /*1abd0*/  STS.128 [R4+UR4], R8 ;  /* 0x0000000804007988 */ /* 0x0041e40008000c04 */
[----:B0-----:R-:W-:Y:S02]  /*1abe0*/  LOP3.LUT R11, R72, 0xffff, RZ, 0xc0, !PT ;  /* 0x0000ffff480b7812 */ /* 0x001fe400078ec0ff */
[----:B------:R-:W-:Y:S02]  /*1abf0*/  LOP3.LUT R10, R70, 0xffff, RZ, 0xc0, !PT ;  /* 0x0000ffff460a7812 */ /* 0x000fe400078ec0ff */
[----:B------:R-:W-:Y:S02]  /*1ac00*/  LOP3.LUT R9, R250, 0xffff, RZ, 0xc0, !PT ;  /* 0x0000fffffa097812 */ /* 0x000fe400078ec0ff */
[----:B------:R-:W-:Y:S01]  /*1ac10*/  LOP3.LUT R8, R245, 0xffff, RZ, 0xc0, !PT ;  /* 0x0000fffff5087812 */ /* 0x000fe200078ec0ff */
[----:B------:R-:W2:Y:S01]  /*1ac20*/  LDL.LU R72, [R1+0x1a18] ;  /* 0x001a180001487983 */ /* 0x000ea20000300800 */
[----:B------:R-:W-:-:S02]  /*1ac30*/  PRMT R184, R11, 0x3340, R10 ;  /* 0x000033400bb87816 */ /* 0x000fc4000000000a */
[----:B------:R-:W-:Y:S02]  /*1ac40*/  LOP3.LUT R11, R241, 0xffff, RZ, 0xc0, !PT ;  /* 0x0000fffff10b7812 */ /* 0x000fe400078ec0ff */
[----:B------:R-:W-:Y:S02]  /*1ac50*/  PRMT R181, R9, 0x3340, R8 ;  /* 0x0000334009b57816 */ /* 0x000fe40000000008 */
[----:B------:R-:W-:Y:S02]  /*1ac60*/  LOP3.LUT R10, R238, 0xffff, RZ, 0xc0, !PT ;  /* 0x0000ffffee0a7812 */ /* 0x000fe400078ec0ff */
[----:B------:R-:W-:Y:S02]  /*1ac70*/  LOP3.LUT R9, R232, 0xffff, RZ, 0xc0, !PT ;  /* 0x0000ffffe8097812 */ /* 0x000fe400078ec0ff */
[----:B------:R-:W-:Y:S01]  /*1ac80*/  LOP3.LUT R8, R226, 0xffff, RZ, 0xc0, !PT ;  /* 0x0000ffffe2087812 */ /* 0x000fe200078ec0ff */
[----:B------:R-:W4:Y:S01]  /*1ac90*/  LDL R70, [R1+0x1488] ;  /* 0x0014880001467983 */ /* 0x000f220000100800 */
[----:B------:R-:W-:-:S02]  /*1aca0*/  PRMT R177, R11, 0x3340, R10 ;  /* 0x000033400bb17816 */ /* 0x000fc4000000000a */
[----:B------:R-:W-:Y:S02]  /*1acb0*/  LOP3.LUT R11, R222, 0xffff, RZ, 0xc0, !PT ;  /* 0x0000ffffde0b7812 */ /* 0x000fe400078ec0ff */
[----:B------:R-:W-:Y:S02]  /*1acc0*/  PRMT R173, R9, 0x3340, R8 ;  /* 0x0000334009ad7816 */ /* 0x000fe40000000008 */
[----:B------:R-:W-:Y:S02]  /*1acd0*/  LOP3.LUT R10, R216, 0xffff, RZ, 0xc0, !PT ;  /* 0x0000ffffd80a7812 */ /* 0x000fe400078ec0ff */
[----:B------:R-:W-:Y:S02]  /*1ace0*/  LOP3.LUT R9, R211, 0xffff, RZ, 0xc0, !PT ;  /* 0x0000ffffd3097812 */ /* 0x000fe400078ec0ff */
[----:B------:R-:W-:Y:S02]  /*1acf0*/  LOP3.LUT R8, R206, 0xffff, RZ, 0xc0, !PT ;  /* 0x0000ffffce087812 */ /* 0x000fe400078ec0ff */
[----:B------:R-:W-:-:S02]  /*1ad00*/  PRMT R169, R11, 0x3340, R10 ;  /* 0x000033400ba97816 */ /* 0x000fc4000000000a */
[----:B------:R-:W-:Y:S02]  /*1ad10*/  LOP3.LUT R11, R201, 0xffff, RZ, 0xc0, !PT ;  /* 0x0000ffffc90b7812 */ /* 0x000fe400078ec0ff */
[----:B------:R-:W-:Y:S02]  /*1ad20*/  PRMT R13, R9, 0x3340, R8 ;  /* 0x00003340090d7816 */ /* 0x000fe40000000008 */
[----:B------:R-:W-:Y:S02]  /*1ad30*/  LOP3.LUT R10, R198, 0xffff, RZ, 0xc0, !PT ;  /* 0x0000ffffc60a7812 */ /* 0x000fe400078ec0ff */
[----:B------:R-:W-:Y:S02]  /*1ad40*/  LOP3.LUT R9, R195, 0xffff, RZ, 0xc0, !PT ;  /* 0x0000ffffc3097812 */ /* 0x000fe400078ec0ff */
[----:B------:R-:W-:Y:S02]  /*1ad50*/  LOP3.LUT R8, R190, 0xffff, RZ, 0xc0, !PT ;  /* 0x0000ffffbe087812 */ /* 0x000fe400078ec0ff */
[----:B------:R-:W-:-:S02]  /*1ad60*/  PRMT R12, R11, 0x3340, R10 ;  /* 0x000033400b0c7816 */ /* 0x000fc4000000000a */
[----:B------:R-:W-:Y:S02]  /*1ad70*/  PRMT R11, R9, 0x3340, R8 ;  /* 0x00003340090b7816 */ /* 0x000fe40000000008 */
[----:B------:R-:W-:Y:S02]  /*1ad80*/  PRMT R8, R184, 0x5410, R181 ;  /* 0x00005410b8087816 */ /* 0x000fe400000000b5 */
[----:B------:R-:W-:Y:S02]  /*1ad90*/  PRMT R9, R177, 0x5410, R173 ;  /* 0x00005410b1097816 */ /* 0x000fe400000000ad */
[----:B------:R-:W-:Y:S02]  /*1ada0*/  PRMT R10, R169, 0x5410, R13 ;  /* 0x00005410a90a7816 */ /* 0x000fe4000000000d */
[----:B------:R-:W-:-:S05]  /*1adb0*/  PRMT R11, R12, 0x5410, R11 ;  /* 0x000054100c0b7816 */ /* 0x000fca000000000b */
[----:B------:R0:W-:Y:S02]  /*1adc0*/  STS.128 [R4+UR4+0x8000], R8 ;  /* 0x0080000804007988 */ /* 0x0001e40008000c04 */
[----:B0-----:R-:W0:Y:S01]  /*1add0*/  S2R R4, SR_TID.X ;  /* 0x0000000000047919 */ /* 0x001e220000002100 */
[----:B------:R-:W-:Y:S02]  /*1ade0*/  LOP3.LUT R11, R194, 0xffff, RZ, 0xc0, !PT ;  /* 0x0000ffffc20b7812 */ /* 0x000fe400078ec0ff */
[----:B------:R-:W-:Y:S02]  /*1adf0*/  LOP3.LUT R10, R189, 0xffff, RZ, 0xc0, !PT ;  /* 0x0000ffffbd0a7812 */ /* 0x000fe400078ec0ff */
[----:B------:R-:W-:Y:S02]  /*1ae00*/  LOP3.LUT R9, R186, 0xffff, RZ, 0xc0, !PT ;  /* 0x0000ffffba097812 */ /* 0x000fe400078ec0ff */
[----:B------:R-:W-:Y:S02]  /*1ae10*/  LOP3.LUT R8, R183, 0xffff, RZ, 0xc0, !PT ;  /* 0x0000ffffb7087812 */ /* 0x000fe400078ec0ff */
[----:B------:R-:W-:-:S02]  /*1ae20*/  PRMT R177, R11, 0x3340, R10 ;  /* 0x000033400bb17816 */ /* 0x000fc4000000000a */
[----:B------:R-:W-:Y:S02]  /*1ae30*/  LOP3.LUT R11, R180, 0xffff, RZ, 0xc0, !PT ;  /* 0x0000ffffb40b7812 */ /* 0x000fe400078ec0ff */
[----:B------:R-:W-:Y:S02]  /*1ae40*/  LOP3.LUT R10, R176, 0xffff, RZ, 0xc0, !PT ;  /* 0x0000ffffb00a7812 */ /* 0x000fe400078ec0ff */
[----:B------:R-:W-:Y:S02]  /*1ae50*/  PRMT R173, R9, 0x3340, R8 ;  /* 0x0000334009ad7816 */ /* 0x000fe40000000008 */
        /* <DEDUP_REMOVED lines=12> */
[----:B------:R-:W-:Y:S02]  /*1af20*/  PRMT R12, R11, 0x3340, R10 ;  /* 0x000033400b0c7816 */ /* 0x000fe4000000000a */
[----:B------:R-:W-:Y:S02]  /*1af30*/  PRMT R10, R155, 0x5410, R13 ;  /* 0x000054109b0a7816 */ /* 0x000fe4000000000d */
[----:B------:R-:W3:Y:S01]  /*1af40*/  LDL.LU R155, [R1+0x880] ;  /* 0x00088000019b7983 */ /* 0x000ee20000300800 */
[----:B0-----:R-:W-:-:S04]  /*1af50*/  LOP3.LUT R4, R4, 0x7f, RZ, 0xc0, !PT ;  /* 0x0000007f04047812 */ /* 0x001fc800078ec0ff */
[----:B------:R-:W-:Y:S02]  /*1af60*/  ISETP.GE.AND P0, PT, R4, R2, PT ;  /* 0x000000020400720c */ /* 0x000fe40003f06270 */
[----:B------:R-:W2:Y:S01]  /*1af70*/  LDL.LU R4, [R1+0x884] ;  /* 0x0008840001047983 */ /* 0x000ea20000300800 */
[----:B------:R-:W-:Y:S02]  /*1af80*/  LOP3.LUT R9, R21, 0xffff, RZ, 0xc0, !PT ;  /* 0x0000ffff15097812 */ /* 0x000fe400078ec0ff */
[----:B------:R-:W-:-:S04]  /*1af90*/  LOP3.LUT R8, R19, 0xffff, RZ, 0xc0, !PT ;  /* 0x0000ffff13087812 */ /* 0x000fc800078ec0ff */
[----:B------:R-:W-:Y:S02]  /*1afa0*/  PRMT R11, R9, 0x3340, R8 ;  /* 0x00003340090b7816 */ /* 0x000fe40000000008 */
[----:B------:R-:W-:Y:S02]  /*1afb0*/  PRMT R8, R177, 0x5410, R173 ;  /* 0x00005410b1087816 */ /* 0x000fe400000000ad */
[----:B------:R-:W-:Y:S02]  /*1afc0*/  PRMT R9, R169, 0x5410, R168 ;  /* 0x00005410a9097816 */ /* 0x000fe400000000a8 */
[----:B------:R-:W-:Y:S02]  /*1afd0*/  PRMT R11, R12, 0x5410, R11 ;  /* 0x000054100c0b7816 */ /* 0x000fe4000000000b */
[----:B------:R-:W-:Y:S02]  /*1afe0*/  LOP3.LUT R2, R205, 0xffff, RZ, 0xc0, !PT ;  /* 0x0000ffffcd027812 */ /* 0x000fe400078ec0ff */
[----:B------:R-:W-:Y:S01]  /*1aff0*/  PRMT R157, RZ, 0x7610, R157 ;  /* 0x00007610ff9d7816 */ /* 0x000fe2000000009d */
[----:B----4-:R0:W-:Y:S02]  /*1b000*/  STS.128 [R70+UR4], R8 ;  /* 0x0000000846007988 */ /* 0x0101e40008000c04 */
[----:B0-----:R-:W-:-:S02]  /*1b010*/  LOP3.LUT R10, R221, 0xffff, RZ, 0xc0, !PT ;  /* 0x0000ffffdd0a7812 */ /* 0x001fc400078ec0ff */
        /* <DEDUP_REMOVED lines=20> */
[----:B------:R-:W-:Y:S01]  /*1b160*/  PRMT R11, R10, 0x3340, R9 ;  /* 0x000033400a0b7816 */ /* 0x000fe20000000009 */
[----:B------:R-:W-:Y:S01]  /*1b170*/  IMAD.MOV.U32 R9, RZ, RZ, R73 ;  /* 0x000000ffff097224 */ /* 0x000fe200078e0049 */
[----:B------:R-:W-:Y:S02]  /*1b180*/  PRMT R2, R8, 0x3340, R2 ;  /* 0x0000334008027816 */ /* 0x000fe40000000002 */
[----:B------:R-:W-:Y:S01]  /*1b190*/  PRMT R8, R153, 0x5410, R23 ;  /* 0x0000541099087816 */ /* 0x000fe20000000017 */
[----:B------:R-:W-:Y:S01]  /*1b1a0*/  IMAD.MOV.U32 R153, RZ, RZ, R9 ;  /* 0x000000ffff997224 */ /* 0x000fe200078e0009 */
[----:B------:R-:W-:-:S02]  /*1b1b0*/  PRMT R9, R21, 0x5410, R19 ;  /* 0x0000541015097816 */ /* 0x000fc40000000013 */
[----:B------:R-:W-:Y:S02]  /*1b1c0*/  PRMT R10, R13, 0x5410, R12 ;  /* 0x000054100d0a7816 */ /* 0x000fe4000000000c */
[----:B------:R-:W-:Y:S01]  /*1b1d0*/  PRMT R11, R11, 0x5410, R2 ;  /* 0x000054100b0b7816 */ /* 0x000fe20000000002 */
[----:B------:R-:W4:Y:S04]  /*1b1e0*/  LDL.LU R73, [R1+0x1a14] ;  /* 0x001a140001497983 */ /* 0x000f280000300800 */
[----:B------:R0:W-:Y:S04]  /*1b1f0*/  STS.128 [R70+UR4+0x8000], R8 ;  /* 0x0080000846007988 */ /* 0x0001e80008000c04 */
[----:B0-----:R-:W4:Y:S01]  /*1b200*/  LDL.LU R70, [R1+0x1a10] ;  /* 0x001a100001467983 */ /* 0x001f220000300800 */
[----:B---3--:R-:W-:Y:S01]  /*1b210*/  @!P0 IMAD.MOV.U32 R9, RZ, RZ, R155 ;  /* 0x000000ffff098224 */ /* 0x008fe200078e009b */
[----:B------:R-:W-:Y:S01]  /*1b220*/  PRMT R71, RZ, 0x7610, R71 ;  /* 0x00007610ff477816 */ /* 0x000fe20000000047 */
[----:B------:R-:W-:-:S02]  /*1b230*/  IMAD.MOV.U32 R12, RZ, RZ, R153 ;  /* 0x000000ffff0c7224 */ /* 0x000fc400078e0099 */
[----:B------:R-:W-:Y:S01]  /*1b240*/  IMAD.MOV.U32 R19, RZ, RZ, R6 ;  /* 0x000000ffff137224 */ /* 0x000fe200078e0006 */
[----:B------:R-:W3:Y:S04]  /*1b250*/  LDL R153, [R1+0xc3c] ;  /* 0x000c3c0001997983 */ /* 0x000ee80000100800 */
[----:B------:R-:W4:Y:S04]  /*1b260*/  LDL R21, [R1+0xc18] ;  /* 0x000c180001157983 */ /* 0x000f280000100800 */
[----:B------:R-:W4:Y:S04]  /*1b270*/  LDL R13, [R1+0xc1c] ;  /* 0x000c1c00010d7983 */ /* 0x000f280000100800 */
[----:B------:R-:W4:Y:S04]  /*1b280*/  LDL R10, [R1+0xbf8] ;  /* 0x000bf800010a7983 */ /* 0x000f280000100800 */
[----:B------:R-:W4:Y:S01]  /*1b290*/  LDL R6, [R1+0xbfc] ;  /* 0x000bfc0001067983 */ /* 0x000f220000100800 */
[----:B--2---:R-:W-:-:S05]  /*1b2a0*/  @!P0 IMAD.MOV.U32 R8, RZ, RZ, R4 ;  /* 0x000000ffff088224 */ /* 0x004fca00078e0004 */
[----:B------:R0:W2:Y:S04]  /*1b2b0*/  @!P0 LDG.E.U8 R157, desc[UR6][R8.64] ;  /* 0x00000006089d8981 */ /* 0x0000a8000c1e1100 */
[----:B------:R-:W0:Y:S04]  /*1b2c0*/  LDL R8, [R1+0xf88] ;  /* 0x000f880001087983 */ /* 0x000e280000100800 */
[----:B------:R-:W0:Y:S02]  /*1b2d0*/  LDL R9, [R1+0xf8c] ;  /* 0x000f8c0001097983 */ /* 0x000e240000100800 */
[----:B0-----:R-:W-:-:S04]  /*1b2e0*/  @!P0 LOP3.LUT R9, R9, R8, RZ, 0x3c, !PT ;  /* 0x0000000809098212 */ /* 0x001fc800078e3cff */
[----:B------:R-:W-:-:S04]  /*1b2f0*/  @!P0 LOP3.LUT R8, R9, R8, RZ, 0x3c, !PT ;  /* 0x0000000809088212 */ /* 0x000fc800078e3cff */
[----:B------:R-:W-:-:S05]  /*1b300*/  @!P0 LOP3.LUT R9, R9, R8, RZ, 0x3c, !PT ;  /* 0x0000000809098212 */ /* 0x000fca00078e3cff */
[----:B------:R-:W3:Y:S04]  /*1b310*/  @!P0 LDG.E.U8 R71, desc[UR6][R8.64] ;  /* 0x0000000608478981 */ /* 0x000ee8000c1e1100 */
[----:B--2---:R-:W-:Y:S04]  /*1b320*/  STL [R1+0x193c], R157 ;  /* 0x00193c9d01007387 */ /* 0x004fe80000100800 */
[----:B---3--:R0:W-:Y:S04]  /*1b330*/  STL [R1+0x678], R71 ;  /* 0x0006784701007387 */ /* 0x0081e80000100800 */
[----:B0-----:R-:W2:Y:S04]  /*1b340*/  LDL.LU R71, [R1+0x1a0c] ;  /* 0x001a0c0001477983 */ /* 0x001ea80000300800 */
[----:B------:R-:W3:Y:S04]  /*1b350*/  LDL R8, [R1+0xf60] ;  /* 0x000f600001087983 */ /* 0x000ee80000100800 */
[----:B------:R-:W3:Y:S01]  /*1b360*/  LDL R9, [R1+0xf7c] ;  /* 0x000f7c0001097983 */ /* 0x000ee20000100800 */
[----:B------:R-:W-:-:S02]  /*1b370*/  PRMT R68, RZ, 0x7610, R68 ;  /* 0x00007610ff447816 */ /* 0x000fc40000000044 */
[----:B---3--:R-:W-:-:S04]  /*1b380*/  @!P0 LOP3.LUT R9, R9, R8, RZ, 0x3c, !PT ;  /* 0x0000000809098212 */ /* 0x008fc800078e3cff */
[----:B------:R-:W-:-:S04]  /*1b390*/  @!P0 LOP3.LUT R8, R9, R8, RZ, 0x3c, !PT ;  /* 0x0000000809088212 */ /* 0x000fc800078e3cff */
[----:B------:R-:W-:-:S05]  /*1b3a0*/  @!P0 LOP3.LUT R9, R9, R8, RZ, 0x3c, !PT ;  /* 0x0000000809098212 */ /* 0x000fca00078e3cff */
[----:B------:R-:W3:Y:S01]  /*1b3b0*/  @!P0 LDG.E.U8 R68, desc[UR6][R8.64] ;  /* 0x0000000608448981 */ /* 0x000ee2000c1e1100 */
[----:B------:R-:W-:-:S03]  /*1b3c0*/  PRMT R23, RZ, 0x7610, R23 ;  /* 0x00007610ff177816 */ /* 0x000fc60000000017 */
[----:B---3--:R0:W-:Y:S04]  /*1b3d0*/  STL [R1+0x674], R68 ;  /* 0x0006744401007387 */ /* 0x0081e80000100800 */
[----:B0-----:R-:W3:Y:S04]  /*1b3e0*/  LDL.LU R68, [R1+0x1a08] ;  /* 0x001a080001447983 */ /* 0x001ee80000300800 */
[----:B------:R-:W4:Y:S01]  /*1b3f0*/  LDL R9, [R1+0xc38] ;  /* 0x000c380001097983 */ /* 0x000f220000100800 */
[----:B------:R-:W-:Y:S01]  /*1b400*/  @!P0 IMAD.MOV.U32 R8, RZ, RZ, R153 ;  /* 0x000000ffff088224 */ /* 0x000fe200078e0099 */
[----:B------:R-:W-:-:S02]  /*1b410*/  PRMT R11, RZ, 0x7610, R11 ;  /* 0x00007610ff0b7816 */ /* 0x000fc4000000000b */
[----:B------:R-:W-:Y:S02]  /*1b420*/  PRMT R2, RZ, 0x7610, R2 ;  /* 0x00007610ff027816 */ /* 0x000fe40000000002 */
[----:B----4-:R0:W4:Y:S02]  /*1b430*/  @!P0 LDG.E.U8 R23, desc[UR6][R8.64] ;  /* 0x0000000608178981 */ /* 0x010124000c1e1100 */
[----:B0-----:R-:W-:Y:S02]  /*1b440*/  @!P0 IMAD.MOV.U32 R8, RZ, RZ, R13 ;  /* 0x000000ffff088224 */ /* 0x001fe400078e000d */
[----:B------:R-:W-:-:S05]  /*1b450*/  @!P0 IMAD.MOV.U32 R9, RZ, RZ, R21 ;  /* 0x000000ffff098224 */ /* 0x000fca00078e0015 */
[----:B------:R0:W2:Y:S02]  /*1b460*/  @!P0 LDG.E.U8 R11, desc[UR6][R8.64] ;  /* 0x00000006080b8981 */ /* 0x0000a4000c1e1100 */
[----:B0-----:R-:W-:Y:S02]  /*1b470*/  @!P0 IMAD.MOV.U32 R8, RZ, RZ, R6 ;  /* 0x000000ffff088224 */ /* 0x001fe400078e0006 */
[----:B------:R-:W-:-:S05]  /*1b480*/  @!P0 IMAD.MOV.U32 R9, RZ, RZ, R10 ;  /* 0x000000ffff098224 */ /* 0x000fca00078e000a */
[----:B------:R0:W3:Y:S01]  /*1b490*/  @!P0 LDG.E.U8 R2, desc[UR6][R8.64] ;  /* 0x0000000608028981 */ /* 0x0000e2000c1e1100 */
[----:B------:R-:W-:-:S03]  /*1b4a0*/  IMAD.MOV.U32 R6, RZ, RZ, R55 ;  /* 0x000000ffff067224 */ /* 0x000fc600078e0037 */
[----:B------:R-:W2:Y:S01]  /*1b4b0*/  LDL R55, [R1+0x1484] ;  /* 0x0014840001377983 */ /* 0x000ea20000100800 */
[----:B------:R-:W-:Y:S02]  /*1b4c0*/  LOP3.LUT R10, R178, 0xffff, RZ, 0xc0, !PT ;  /* 0x0000ffffb20a7812 */ /* 0x000fe400078ec0ff */
[----:B0-----:R-:W-:Y:S02]  /*1b4d0*/  LOP3.LUT R9, R174, 0xffff, RZ, 0xc0, !PT ;  /* 0x0000ffffae097812 */ /* 0x001fe400078ec0ff */
[----:B------:R-:W-:Y:S02]  /*1b4e0*/  LOP3.LUT R8, R170, 0xffff, RZ, 0xc0, !PT ;  /* 0x0000ffffaa087812 */ /* 0x000fe400078ec0ff */
[----:B------:R-:W-:Y:S02]  /*1b4f0*/  PRMT R153, R10, 0x3340, R9 ;  /* 0x000033400a997816 */ /* 0x000fe40000000009 */
[----:B------:R-:W-:Y:S02]  /*1b500*/  LOP3.LUT R10, R163, 0xffff, RZ, 0xc0, !PT ;  /* 0x0000ffffa30a7812 */ /* 0x000fe400078ec0ff */
[----:B------:R-:W-:-:S04]  /*1b510*/  LOP3.LUT R9, R160, 0xffff, RZ, 0xc0, !PT ;  /* 0x0000ffffa0097812 */ /* 0x000fc800078ec0ff */
[----:B------:R-:W-:Y:S02]  /*1b520*/  PRMT R21, R10, 0x3340, R9 ;  /* 0x000033400a157816 */ /* 0x000fe40000000009 */
[----:B------:R-:W-:Y:S02]  /*1b530*/  LOP3.LUT R10, R152, 0xffff, RZ, 0xc0, !PT ;  /* 0x0000ffff980a7812 */ /* 0x000fe400078ec0ff */
[----:B------:R-:W-:Y:S01]  /*1b540*/  LOP3.LUT R9, R22, 0xffff, RZ, 0xc0, !PT ;  /* 0x0000ffff16097812 */ /* 0x000fe200078ec0ff */
[----:B------:R-:W-:-:S03]  /*1b550*/  IMAD.MOV.U32 R152, RZ, RZ, R12 ;  /* 0x000000ffff987224 */ /* 0x000fc600078e000c */
[----:B------:R-:W-:Y:S02]  /*1b560*/  PRMT R13, R10, 0x3340, R9 ;  /* 0x000033400a0d7816 */ /* 0x000fe40000000009 */
[----:B------:R-:W-:Y:S02]  /*1b570*/  LOP3.LUT R10, R17, 0xffff, RZ, 0xc0, !PT ;  /* 0x0000ffff110a7812 */ /* 0x000fe400078ec0ff */
[----:B------:R-:W-:Y:S01]  /*1b580*/  LOP3.LUT R9, R16, 0xffff, RZ, 0xc0, !PT ;  /* 0x0000ffff10097812 */ /* 0x000fe200078ec0ff */
[----:B---3--:R0:W-:Y:S04]  /*1b590*/  STL [R1+0x668], R2 ;  /* 0x0006680201007387 */ /* 0x0081e80000100800 */
[----:B----4-:R1:W-:Y:S04]  /*1b5a0*/  STL [R1+0x670], R23 ;  /* 0x0006701701007387 */ /* 0x0103e80000100800 */
[----:B------:R-:W3:Y:S01]  /*1b5b0*/  LDL R17, [R1+0xb9c] ;  /* 0x000b9c0001117983 */ /* 0x000ee20000100800 */
[----:B0-----:R-:W-:-:S04]  /*1b5c0*/  LOP3.LUT R2, R166, 0xffff, RZ, 0xc0, !PT ;  /* 0x0000ffffa6027812 */ /* 0x001fc800078ec0ff */
[----:B-1----:R-:W-:Y:S02]  /*1b5d0*/  PRMT R23, R8, 0x3340, R2 ;  /* 0x0000334008177816 */ /* 0x002fe40000000002 */
[----:B------:R-:W-:Y:S02]  /*1b5e0*/  LOP3.LUT R8, R158, 0xffff, RZ, 0xc0, !PT ;  /* 0x0000ffff9e087812 */ /* 0x000fe400078ec0ff */
[----:B------:R-:W-:Y:S01]  /*1b5f0*/  LOP3.LUT R2, R154, 0xffff, RZ, 0xc0, !PT ;  /* 0x0000ffff9a027812 */ /* 0x000fe200078ec0ff */
[----:B------:R-:W-:-:S03]  /*1b600*/  IMAD.MOV.U32 R154, RZ, RZ, R19 ;  /* 0x000000ffff9a7224 */ /* 0x000fc600078e0013 */
[----:B------:R-:W-:Y:S02]  /*1b610*/  PRMT R19, R8, 0x3340, R2 ;  /* 0x0000334008137816 */ /* 0x000fe40000000002 */
[----:B------:R-:W-:Y:S02]  /*1b620*/  LOP3.LUT R8, R20, 0xffff, RZ, 0xc0, !PT ;  /* 0x0000ffff14087812 */ /* 0x000fe400078ec0ff */
[----:B------:R-:W-:Y:S01]  /*1b630*/  LOP3.LUT R2, R18, 0xffff, RZ, 0xc0, !PT ;  /* 0x0000ffff12027812 */ /* 0x000fe200078ec0ff */
[----:B--2---:R0:W-:Y:S03]  /*1b640*/  STL [R1+0x66c], R11 ;  /* 0x00066c0b01007387 */ /* 0x0041e60000100800 */
[----:B------:R-:W-:Y:S02]  /*1b650*/  PRMT R12, R8, 0x3340, R2 ;  /* 0x00003340080c7816 */ /* 0x000fe40000000002 */
[----:B0-----:R-:W-:-:S02]  /*1b660*/  PRMT R11, R10, 0x3340, R9 ;  /* 0x000033400a0b7816 */ /* 0x001fc40000000009 */
[----:B------:R-:W-:Y:S02]  /*1b670*/  PRMT R10, R13, 0x5410, R12 ;  /* 0x000054100d0a7816 */ /* 0x000fe4000000000c */
[----:B------:R-:W2:Y:S04]  /*1b680*/  LDL R13, [R1+0xbd8] ;  /* 0x000bd800010d7983 */ /* 0x000ea80000100800 */
[----:B------:R-:W2:Y:S01]  /*1b690*/  LDL R12, [R1+0xbdc] ;  /* 0x000bdc00010c7983 */ /* 0x000ea20000100800 */
[----:B------:R-:W-:Y:S02]  /*1b6a0*/  LOP3.LUT R8, R15, 0xffff, RZ, 0xc0, !PT ;  /* 0x0000ffff0f087812 */ /* 0x000fe400078ec0ff */
[----:B------:R-:W-:-:S04]  /*1b6b0*/  LOP3.LUT R2, R14, 0xffff, RZ, 0xc0, !PT ;  /* 0x0000ffff0e027812 */ /* 0x000fc800078ec0ff */
[----:B------:R-:W-:Y:S02]  /*1b6c0*/  PRMT R2, R8, 0x3340, R2 ;  /* 0x0000334008027816 */ /* 0x000fe40000000002 */
[----:B------:R-:W-:Y:S02]  /*1b6d0*/  PRMT R8, R153, 0x5410, R23 ;  /* 0x0000541099087816 */ /* 0x000fe40000000017 */
[----:B------:R-:W-:-:S06]  /*1b6e0*/  PRMT R153, RZ, 0x7610, R153 ;  /* 0x00007610ff997816 */ /* 0x000fcc0000000099 */
[----:B--2---:R-:W2:Y:S01]  /*1b6f0*/  @!P0 LDG.E.U8 R153, desc[UR6][R12.64] ;  /* 0x000000060c998981 */ /* 0x004ea2000c1e1100 */
[--C-:B------:R-:W-:Y:S02]  /*1b700*/  PRMT R9, R21, 0x5410, R19.reuse ;  /* 0x0000541015097816 */ /* 0x100fe40000000013 */
[----:B------:R-:W-:Y:S01]  /*1b710*/  PRMT R11, R11, 0x5410, R2 ;  /* 0x000054100b0b7816 */ /* 0x000fe20000000002 */
[----:B------:R-:W4:Y:S04]  /*1b720*/  LDL R21, [R1+0xb98] ;  /* 0x000b980001157983 */ /* 0x000f280000100800 */
[----:B------:R-:W-:Y:S04]  /*1b730*/  STS.128 [R55+UR4], R8 ;  /* 0x0000000837007988 */ /* 0x000fe80008000c04 */
[----:B------:R-:W4:Y:S04]  /*1b740*/  LDL R13, [R1+0xb7c] ;  /* 0x000b7c00010d7983 */ /* 0x000f280000100800 */
[----:B--2---:R0:W-:Y:S04]  /*1b750*/  STL [R1+0x664], R153 ;  /* 0x0006649901007387 */ /* 0x0041e80000100800 */
[----:B0-----:R-:W2:Y:S04]  /*1b760*/  LDL.LU R153, [R1+0xb1c] ;  /* 0x000b1c0001997983 */ /* 0x001ea80000300800 */
[----:B------:R-:W3:Y:S04]  /*1b770*/  LDL R8, [R1+0xbb8] ;  /* 0x000bb80001087983 */ /* 0x000ee80000100800 */
[----:B------:R-:W3:Y:S04]  /*1b780*/  LDL R9, [R1+0xbbc] ;  /* 0x000bbc0001097983 */ /* 0x000ee80000100800 */
[----:B------:R-:W2:Y:S01]  /*1b790*/  LDL R11, [R1+0xb78] ;  /* 0x000b7800010b7983 */ /* 0x000ea20000100800 */
[----:B------:R-:W-:-:S02]  /*1b7a0*/  PRMT R19, RZ, 0x7610, R19 ;  /* 0x00007610ff137816 */ /* 0x000fc40000000013 */
[----:B------:R-:W-:Y:S02]  /*1b7b0*/  PRMT R16, RZ, 0x7610, R16 ;  /* 0x00007610ff107816 */ /* 0x000fe40000000010 */
[----:B------:R-:W-:Y:S02]  /*1b7c0*/  PRMT R69, RZ, 0x7610, R69 ;  /* 0x00007610ff457816 */ /* 0x000fe40000000045 */
[----:B---3--:R-:W-:-:S04]  /*1b7d0*/  @!P0 LOP3.LUT R9, R9, R8, RZ, 0x3c, !PT ;  /* 0x0000000809098212 */ /* 0x008fc800078e3cff */
[----:B------:R-:W-:-:S04]  /*1b7e0*/  @!P0 LOP3.LUT R8, R9, R8, RZ, 0x3c, !PT ;  /* 0x0000000809088212 */ /* 0x000fc800078e3cff */
[----:B------:R-:W-:-:S05]  /*1b7f0*/  @!P0 LOP3.LUT R9, R9, R8, RZ, 0x3c, !PT ;  /* 0x0000000809098212 */ /* 0x000fca00078e3cff */
[----:B------:R0:W3:Y:S02]  /*1b800*/  @!P0 LDG.E.U8 R19, desc[UR6][R8.64] ;  /* 0x0000000608138981 */ /* 0x0000e4000c1e1100 */
[----:B0-----:R-:W-:Y:S02]  /*1b810*/  @!P0 IMAD.MOV.U32 R8, RZ, RZ, R17 ;  /* 0x000000ffff088224 */ /* 0x001fe400078e0011 */
[----:B----4-:R-:W-:-:S05]  /*1b820*/  @!P0 IMAD.MOV.U32 R9, RZ, RZ, R21 ;  /* 0x000000ffff098224 */ /* 0x010fca00078e0015 */
[----:B------:R0:W4:Y:S02]  /*1b830*/  @!P0 LDG.E.U8 R16, desc[UR6][R8.64] ;  /* 0x0000000608108981 */ /* 0x000124000c1e1100 */
[----:B0-----:R-:W-:Y:S02]  /*1b840*/  @!P0 IMAD.MOV.U32 R8, RZ, RZ, R13 ;  /* 0x000000ffff088224 */ /* 0x001fe400078e000d */
[----:B--2---:R-:W-:-:S05]  /*1b850*/  @!P0 IMAD.MOV.U32 R9, RZ, RZ, R11 ;  /* 0x000000ffff098224 */ /* 0x004fca00078e000b */
[----:B------:R-:W2:Y:S04]  /*1b860*/  @!P0 LDG.E.U8 R69, desc[UR6][R8.64] ;  /* 0x0000000608458981 */ /* 0x000ea8000c1e1100 */
[----:B---3--:R0:W-:Y:S04]  /*1b870*/  STL [R1+0x660], R19 ;  /* 0x0006601301007387 */ /* 0x0081e80000100800 */
[----:B0-----:R-:W3:Y:S04]  /*1b880*/  LDL.LU R19, [R1+0xafc] ;  /* 0x000afc0001137983 */ /* 0x001ee80000300800 */
[----:B------:R-:W3:Y:S04]  /*1b890*/  LDL R21, [R1+0xaf8] ;  /* 0x000af80001157983 */ /* 0x000ee80000100800 */
[----:B------:R-:W3:Y:S04]  /*1b8a0*/  LDL R17, [R1+0xad8] ;  /* 0x000ad80001117983 */ /* 0x000ee80000100800 */
[----:B----4-:R0:W-:Y:S04]  /*1b8b0*/  STL [R1+0x65c], R16 ;  /* 0x00065c1001007387 */ /* 0x0101e80000100800 */
[----:B------:R-:W4:Y:S04]  /*1b8c0*/  LDL R13, [R1+0xab8] ;  /* 0x000ab800010d7983 */ /* 0x000f280000100800 */
[----:B------:R-:W4:Y:S04]  /*1b8d0*/  LDL R11, [R1+0xabc] ;  /* 0x000abc00010b7983 */ /* 0x000f280000100800 */
[----:B0-----:R-:W4:Y:S04]  /*1b8e0*/  LDL R16, [R1+0xadc] ;  /* 0x000adc0001107983 */ /* 0x001f280000100800 */
[----:B--2---:R0:W-:Y:S04]  /*1b8f0*/  STL [R1+0x658], R69 ;  /* 0x0006584501007387 */ /* 0x0041e80000100800 */
[----:B0-----:R-:W2:Y:S04]  /*1b900*/  LDL.LU R69, [R1+0x1a04] ;  /* 0x001a040001457983 */ /* 0x001ea80000300800 */
[----:B------:R-:W3:Y:S04]  /*1b910*/  LDL R8, [R1+0xb58] ;  /* 0x000b580001087983 */ /* 0x000ee80000100800 */
[----:B------:R-:W3:Y:S01]  /*1b920*/  LDL R9, [R1+0xb5c] ;  /* 0x000b5c0001097983 */ /* 0x000ee20000100800 */
[----:B------:R-:W-:-:S02]  /*1b930*/  PRMT R66, RZ, 0x7610, R66 ;  /* 0x00007610ff427816 */ /* 0x000fc40000000042 */
[----:B---3--:R-:W-:-:S04]  /*1b940*/  @!P0 LOP3.LUT R9, R9, R8, RZ, 0x3c, !PT ;  /* 0x0000000809098212 */ /* 0x008fc800078e3cff */
[----:B------:R-:W-:-:S04]  /*1b950*/  @!P0 LOP3.LUT R8, R9, R8, RZ, 0x3c, !PT ;  /* 0x0000000809088212 */ /* 0x000fc800078e3cff */
[----:B------:R-:W-:-:S05]  /*1b960*/  @!P0 LOP3.LUT R9, R9, R8, RZ, 0x3c, !PT ;  /* 0x0000000809098212 */ /* 0x000fca00078e3cff */
[----:B------:R-:W3:Y:S04]  /*1b970*/  @!P0 LDG.E.U8 R66, desc[UR6][R8.64] ;  /* 0x0000000608428981 */ /* 0x000ee8000c1e1100 */
[----:B---3--:R0:W-:Y:S04]  /*1b980*/  STL [R1+0x654], R66 ;  /* 0x0006544201007387 */ /* 0x0081e80000100800 */
[----:B0-----:R-:W3:Y:S04]  /*1b990*/  LDL.LU R66, [R1+0x1a00] ;  /* 0x001a000001427983 */ /* 0x001ee80000300800 */
[----:B------:R-:W4:Y:S04]  /*1b9a0*/  LDL R8, [R1+0xb38] ;  /* 0x000b380001087983 */ /* 0x000f280000100800 */
[----:B------:R-:W4:Y:S01]  /*1b9b0*/  LDL R9, [R1+0xb3c] ;  /* 0x000b3c0001097983 */ /* 0x000f220000100800 */
[----:B------:R-:W-:-:S02]  /*1b9c0*/  PRMT R67, RZ, 0x7610, R67 ;  /* 0x00007610ff437816 */ /* 0x000fc40000000043 */
[----:B----4-:R-:W-:-:S04]  /*1b9d0*/  @!P0 LOP3.LUT R9, R9, R8, RZ, 0x3c, !PT ;  /* 0x0000000809098212 */ /* 0x010fc800078e3cff */
[----:B------:R-:W-:-:S04]  /*1b9e0*/  @!P0 LOP3.LUT R8, R9, R8, RZ, 0x3c, !PT ;  /* 0x0000000809088212 */ /* 0x000fc800078e3cff */
[----:B------:R-:W-:-:S05]  /*1b9f0*/  @!P0 LOP3.LUT R9, R9, R8, RZ, 0x3c, !PT ;  /* 0x0000000809098212 */ /* 0x000fca00078e3cff */
[----:B------:R-:W4:Y:S01]  /*1ba00*/  @!P0 LDG.E.U8 R67, desc[UR6][R8.64] ;  /* 0x0000000608438981 */ /* 0x000f22000c1e1100 */
[----:B------:R-:W-:-:S03]  /*1ba10*/  PRMT R64, RZ, 0x7610, R64 ;  /* 0x00007610ff407816 */ /* 0x000fc60000000040 */
[----:B----4-:R0:W-:Y:S04]  /*1ba20*/  STL [R1+0x650], R67 ;  /* 0x0006504301007387 */ /* 0x0101e80000100800 */
[----:B0-----:R-:W3:Y:S04]  /*1ba30*/  LDL.LU R67, [R1+0x19fc] ;  /* 0x0019fc0001437983 */ /* 0x001ee80000300800 */
[----:B------:R-:W4:Y:S01]  /*1ba40*/  LDL R9, [R1+0xb18] ;  /* 0x000b180001097983 */ /* 0x000f220000100800 */
[----:B------:R-:W-:Y:S01]  /*1ba50*/  @!P0 IMAD.MOV.U32 R8, RZ, RZ, R153 ;  /* 0x000000ffff088224 */ /* 0x000fe200078e0099 */
[----:B------:R-:W-:-:S02]  /*1ba60*/  PRMT R20, RZ, 0x7610, R20 ;  /* 0x00007610ff147816 */ /* 0x000fc40000000014 */
[----:B------:R-:W-:Y:S02]  /*1ba70*/  PRMT R14, RZ, 0x7610, R14 ;  /* 0x00007610ff0e7816 */ /* 0x000fe4000000000e */
[----:B------:R-:W-:Y:S01]  /*1ba80*/  PRMT R10, RZ, 0x7610, R10 ;  /* 0x00007610ff0a7816 */ /* 0x000fe2000000000a */
[----:B----4-:R0:W4:Y:S02]  /*1ba90*/  @!P0 LDG.E.U8 R64, desc[UR6][R8.64] ;  /* 0x0000000608408981 */ /* 0x010124000c1e1100 */
[----:B0-----:R-:W-:Y:S02]  /*1baa0*/  @!P0 IMAD.MOV.U32 R8, RZ, RZ, R19 ;  /* 0x000000ffff088224 */ /* 0x001fe400078e0013 */
[----:B------:R-:W-:-:S05]  /*1bab0*/  @!P0 IMAD.MOV.U32 R9, RZ, RZ, R21 ;  /* 0x000000ffff098224 */ /* 0x000fca00078e0015 */
[----:B------:R0:W2:Y:S02]  /*1bac0*/  @!P0 LDG.E.U8 R20, desc[UR6][R8.64] ;  /* 0x0000000608148981 */ /* 0x0000a4000c1e1100 */
[----:B0-----:R-:W-:Y:S02]  /*1bad0*/  @!P0 IMAD.MOV.U32 R8, RZ, RZ, R16 ;  /* 0x000000ffff088224 */ /* 0x001fe400078e0010 */
[----:B------:R-:W-:-:S05]  /*1bae0*/  @!P0 IMAD.MOV.U32 R9, RZ, RZ, R17 ;  /* 0x000000ffff098224 */ /* 0x000fca00078e0011 */
[----:B------:R0:W3:Y:S02]  /*1baf0*/  @!P0 LDG.E.U8 R14, desc[UR6][R8.64] ;  /* 0x00000006080e8981 */ /* 0x0000e4000c1e1100 */
[----:B0-----:R-:W-:Y:S02]  /*1bb00*/  @!P0 IMAD.MOV.U32 R8, RZ, RZ, R11 ;  /* 0x000000ffff088224 */ /* 0x001fe400078e000b */
[----:B------:R-:W-:-:S05]  /*1bb10*/  @!P0 IMAD.MOV.U32 R9, RZ, RZ, R13 ;  /* 0x000000ffff098224 */ /* 0x000fca00078e000d */
[----:B------:R0:W3:Y:S04]  /*1bb20*/  @!P0 LDG.E.U8 R10, desc[UR6][R8.64] ;  /* 0x00000006080a8981 */ /* 0x0000e8000c1e1100 */
[----:B----4-:R1:W-:Y:S04]  /*1bb30*/  STL [R1+0x64c], R64 ;  /* 0x00064c4001007387 */ /* 0x0103e80000100800 */
[----:B-1----:R-:W4:Y:S04]  /*1bb40*/  LDL.LU R64, [R1+0x19f8] ;  /* 0x0019f80001407983 */ /* 0x002f280000300800 */
[----:B------:R-:W0:Y:S04]  /*1bb50*/  LDL R8, [R1+0xa98] ;  /* 0x000a980001087983 */ /* 0x000e280000100800 */
[----:B------:R-:W0:Y:S01]  /*1bb60*/  LDL R9, [R1+0xa9c] ;  /* 0x000a9c0001097983 */ /* 0x000e220000100800 */
[----:B------:R-:W-:-:S03]  /*1bb70*/  PRMT R65, RZ, 0x7610, R65 ;  /* 0x00007610ff417816 */ /* 0x000fc60000000041 */
[----:B------:R-:W4:Y:S01]  /*1bb80*/  LDL R21, [R1+0xa58] ;  /* 0x000a580001157983 */ /* 0x000f220000100800 */
[----:B0-----:R-:W-:-:S04]  /*1bb90*/  @!P0 LOP3.LUT R9, R9, R8, RZ, 0x3c, !PT ;  /* 0x0000000809098212 */ /* 0x001fc800078e3cff */
[----:B------:R-:W-:-:S04]  /*1bba0*/  @!P0 LOP3.LUT R8, R9, R8, RZ, 0x3c, !PT ;  /* 0x0000000809088212 */ /* 0x000fc800078e3cff */
[----:B------:R-:W-:-:S05]  /*1bbb0*/  @!P0 LOP3.LUT R9, R9, R8, RZ, 0x3c, !PT ;  /* 0x0000000809098212 */ /* 0x000fca00078e3cff */
[----:B------:R-:W4:Y:S04]  /*1bbc0*/  @!P0 LDG.E.U8 R65, desc[UR6][R8.64] ;  /* 0x0000000608418981 */ /* 0x000f28000c1e1100 */
[----:B--2---:R0:W-:Y:S04]  /*1bbd0*/  STL [R1+0x648], R20 ;  /* 0x0006481401007387 */ /* 0x0041e80000100800 */
[----:B------:R-:W2:Y:S04]  /*1bbe0*/  LDL R17, [R1+0xa38] ;  /* 0x000a380001117983 */ /* 0x000ea80000100800 */
[----:B------:R-:W2:Y:S04]  /*1bbf0*/  LDL R16, [R1+0xa3c] ;  /* 0x000a3c0001107983 */ /* 0x000ea80000100800 */
[----:B0-----:R-:W2:Y:S04]  /*1bc00*/  LDL R20, [R1+0xa5c] ;  /* 0x000a5c0001147983 */ /* 0x001ea80000100800 */
[----:B---3--:R0:W-:Y:S04]  /*1bc10*/  STL [R1+0x644], R14 ;  /* 0x0006440e01007387 */ /* 0x0081e80000100800 */
[----:B------:R-:W3:Y:S04]  /*1bc20*/  LDL R13, [R1+0xa1c] ;  /* 0x000a1c00010d7983 */ /* 0x000ee80000100800 */
[----:B------:R-:W3:Y:S04]  /*1bc30*/  LDL R11, [R1+0x9f8] ;  /* 0x0009f800010b7983 */ /* 0x000ee80000100800 */
[----:B0-----:R-:W3:Y:S04]  /*1bc40*/  LDL R14, [R1+0xa18] ;  /* 0x000a1800010e7983 */ /* 0x001ee80000100800 */
[----:B------:R0:W-:Y:S04]  /*1bc50*/  STL [R1+0x640], R10 ;  /* 0x0006400a01007387 */ /* 0x0001e80000100800 */
[----:B0-----:R-:W3:Y:S04]  /*1bc60*/  LDL R10, [R1+0x9fc] ;  /* 0x0009fc00010a7983 */ /* 0x001ee80000100800 */
[----:B----4-:R0:W-:Y:S04]  /*1bc70*/  STL [R1+0x63c], R65 ;  /* 0x00063c4101007387 */ /* 0x0101e80000100800 */
[----:B0-----:R-:W4:Y:S04]  /*1bc80*/  LDL.LU R65, [R1+0x19f4] ;  /* 0x0019f40001417983 */ /* 0x001f280000300800 */
[----:B------:R-:W2:Y:S04]  /*1bc90*/  LDL R8, [R1+0xa78] ;  /* 0x000a780001087983 */ /* 0x000ea80000100800 */
[----:B------:R-:W2:Y:S01]  /*1bca0*/  LDL R9, [R1+0xa7c] ;  /* 0x000a7c0001097983 */ /* 0x000ea20000100800 */
[----:B------:R-:W-:-:S02]  /*1bcb0*/  PRMT R22, RZ, 0x7610, R22 ;  /* 0x00007610ff167816 */ /* 0x000fc40000000016 */
[----:B------:R-:W-:Y:S02]  /*1bcc0*/  PRMT R18, RZ, 0x7610, R18 ;  /* 0x00007610ff127816 */ /* 0x000fe40000000012 */
[----:B------:R-:W-:Y:S02]  /*1bcd0*/  PRMT R15, RZ, 0x7610, R15 ;  /* 0x00007610ff0f7816 */ /* 0x000fe4000000000f */
[----:B------:R-:W-:Y:S02]  /*1bce0*/  PRMT R12, RZ, 0x7610, R12 ;  /* 0x00007610ff0c7816 */ /* 0x000fe4000000000c */
[----:B------:R-:W-:Y:S02]  /*1bcf0*/  PRMT R2, RZ, 0x7610, R2 ;  /* 0x00007610ff027816 */ /* 0x000fe40000000002 */
[----:B--2---:R-:W-:-:S04]  /*1bd00*/  @!P0 LOP3.LUT R9, R9, R8, RZ, 0x3c, !PT ;  /* 0x0000000809098212 */ /* 0x004fc800078e3cff */
[----:B------:R-:W-:-:S04]  /*1bd10*/  @!P0 LOP3.LUT R8, R9, R8, RZ, 0x3c, !PT ;  /* 0x0000000809088212 */ /* 0x000fc800078e3cff */
[----:B------:R-:W-:-:S05]  /*1bd20*/  @!P0 LOP3.LUT R9, R9, R8, RZ, 0x3c, !PT ;  /* 0x0000000809098212 */ /* 0x000fca00078e3cff */
[----:B------:R0:W2:Y:S02]  /*1bd30*/  @!P0 LDG.E.U8 R22, desc[UR6][R8.64] ;  /* 0x0000000608168981 */ /* 0x0000a4000c1e1100 */
[----:B0-----:R-:W-:Y:S02]  /*1bd40*/  @!P0 IMAD.MOV.U32 R8, RZ, RZ, R20 ;  /* 0x000000ffff088224 */ /* 0x001fe400078e0014 */
[----:B------:R-:W-:-:S05]  /*1bd50*/  @!P0 IMAD.MOV.U32 R9, RZ, RZ, R21 ;  /* 0x000000ffff098224 */ /* 0x000fca00078e0015 */
[----:B------:R0:W4:Y:S02]  /*1bd60*/  @!P0 LDG.E.U8 R18, desc[UR6][R8.64] ;  /* 0x0000000608128981 */ /* 0x000124000c1e1100 */
[----:B0-----:R-:W-:Y:S02]  /*1bd70*/  @!P0 IMAD.MOV.U32 R8, RZ, RZ, R16 ;  /* 0x000000ffff088224 */ /* 0x001fe400078e0010 */
[----:B------:R-:W-:-:S05]  /*1bd80*/  @!P0 IMAD.MOV.U32 R9, RZ, RZ, R17 ;  /* 0x000000ffff098224 */ /* 0x000fca00078e0011 */
[----:B------:R3:W4:Y:S02]  /*1bd90*/  @!P0 LDG.E.U8 R15, desc[UR6][R8.64] ;  /* 0x00000006080f8981 */ /* 0x000724000c1e1100 */
[----:B---3--:R-:W-:Y:S02]  /*1bda0*/  @!P0 IMAD.MOV.U32 R8, RZ, RZ, R13 ;  /* 0x000000ffff088224 */ /* 0x008fe400078e000d */
[----:B------:R-:W-:-:S05]  /*1bdb0*/  @!P0 IMAD.MOV.U32 R9, RZ, RZ, R14 ;  /* 0x000000ffff098224 */ /* 0x000fca00078e000e */
[----:B------:R0:W3:Y:S02]  /*1bdc0*/  @!P0 LDG.E.U8 R12, desc[UR6][R8.64] ;  /* 0x00000006080c8981 */ /* 0x0000e4000c1e1100 */
[----:B0-----:R-:W-:Y:S02]  /*1bdd0*/  @!P0 IMAD.MOV.U32 R8, RZ, RZ, R10 ;  /* 0x000000ffff088224 */ /* 0x001fe400078e000a */
[----:B------:R-:W-:-:S05]  /*1bde0*/  @!P0 IMAD.MOV.U32 R9, RZ, RZ, R11 ;  /* 0x000000ffff098224 */ /* 0x000fca00078e000b */
[----:B------:R0:W2:Y:S01]  /*1bdf0*/  @!P0 LDG.E.U8 R2, desc[UR6][R8.64] ;  /* 0x0000000608028981 */ /* 0x0000a2000c1e1100 */
[----:B------:R-:W-:-:S03]  /*1be00*/  LOP3.LUT R10, R62, 0xffff, RZ, 0xc0, !PT ;  /* 0x0000ffff3e0a7812 */ /* 0x000fc600078ec0ff */
[----:B------:R-:W3:Y:S01]  /*1be10*/  LDL.LU R62, [R1+0x19f0] ;  /* 0x0019f000013e7983 */ /* 0x000ee20000300800 */
[----:B0-----:R-:W-:Y:S02]  /*1be20*/  LOP3.LUT R9, R63, 0xffff, RZ, 0xc0, !PT ;  /* 0x0000ffff3f097812 */ /* 0x001fe400078ec0ff */
[----:B------:R-:W-:Y:S01]  /*1be30*/  LOP3.LUT R8, R60, 0xffff, RZ, 0xc0, !PT ;  /* 0x0000ffff3c087812 */ /* 0x000fe200078ec0ff */
[----:B------:R-:W3:Y:S04]  /*1be40*/  LDL.LU R63, [R1+0x19ec] ;  /* 0x0019ec00013f7983 */ /* 0x000ee80000300800 */
[----:B------:R-:W3:Y:S01]  /*1be50*/  LDL.LU R60, [R1+0x19e8] ;  /* 0x0019e800013c7983 */ /* 0x000ee20000300800 */
[----:B------:R-:W-:Y:S02]  /*1be60*/  PRMT R17, R10, 0x3340, R9 ;  /* 0x000033400a117816 */ /* 0x000fe40000000009 */
[----:B------:R-:W-:-:S02]  /*1be70*/  LOP3.LUT R10, R58, 0xffff, RZ, 0xc0, !PT ;  /* 0x0000ffff3a0a7812 */ /* 0x000fc400078ec0ff */
[----:B------:R-:W-:Y:S01]  /*1be80*/  LOP3.LUT R9, R59, 0xffff, RZ, 0xc0, !PT ;  /* 0x0000ffff3b097812 */ /* 0x000fe200078ec0ff */
[----:B--2---:R0:W-:Y:S02]  /*1be90*/  STL [R1+0x628], R2 ;  /* 0x0006280201007387 */ /* 0x0041e40000100800 */
[----:B0-----:R-:W-:Y:S02]  /*1bea0*/  LOP3.LUT R2, R61, 0xffff, RZ, 0xc0, !PT ;  /* 0x0000ffff3d027812 */ /* 0x001fe400078ec0ff */
[----:B------:R-:W2:Y:S04]  /*1beb0*/  LDL.LU R61, [R1+0x19e4] ;  /* 0x0019e400013d7983 */ /* 0x000ea80000300800 */
[----:B------:R-:W2:Y:S01]  /*1bec0*/  LDL.LU R58, [R1+0x19e0] ;  /* 0x0019e000013a7983 */ /* 0x000ea20000300800 */
[----:B------:R-:W-:-:S03]  /*1bed0*/  PRMT R16, R8, 0x3340, R2 ;  /* 0x0000334008107816 */ /* 0x000fc60000000002 */
[----:B------:R-:W2:Y:S01]  /*1bee0*/  LDL.LU R59, [R1+0x19dc] ;  /* 0x0019dc00013b7983 */ /* 0x000ea20000300800 */
[----:B------:R-:W-:Y:S02]  /*1bef0*/  LOP3.LUT R8, R56, 0xffff, RZ, 0xc0, !PT ;  /* 0x0000ffff38087812 */ /* 0x000fe400078ec0ff */
[----:B------:R-:W-:Y:S01]  /*1bf00*/  LOP3.LUT R2, R57, 0xffff, RZ, 0xc0, !PT ;  /* 0x0000ffff39027812 */ /* 0x000fe200078ec0ff */
[----:B------:R-:W2:Y:S04]  /*1bf10*/  LDL.LU R56, [R1+0x19d8] ;  /* 0x0019d80001387983 */ /* 0x000ea80000300800 */
[----:B------:R-:W2:Y:S04]  /*1bf20*/  LDL.LU R57, [R1+0x19d4] ;  /* 0x0019d40001397983 */ /* 0x000ea80000300800 */
[----:B------:R-:W-:Y:S04]  /*1bf30*/  STL [R1+0x638], R22 ;  /* 0x0006381601007387 */ /* 0x000fe80000100800 */
[----:B----4-:R0:W-:Y:S04]  /*1bf40*/  STL [R1+0x634], R18 ;  /* 0x0006341201007387 */ /* 0x0101e80000100800 */
[----:B------:R-:W4:Y:S01]  /*1bf50*/  LDL R20, [R1+0x9bc] ;  /* 0x0009bc0001147983 */ /* 0x000f220000100800 */
[----:B------:R-:W-:-:S02]  /*1bf60*/  PRMT R14, R8, 0x3340, R2 ;  /* 0x00003340080e7816 */ /* 0x000fc40000000002 */
[----:B------:R-:W-:Y:S02]  /*1bf70*/  LOP3.LUT R8, R231, 0xffff, RZ, 0xc0, !PT ;  /* 0x0000ffffe7087812 */ /* 0x000fe400078ec0ff */
[----:B------:R-:W-:Y:S01]  /*1bf80*/  LOP3.LUT R2, R225, 0xffff, RZ, 0xc0, !PT ;  /* 0x0000ffffe1027812 */ /* 0x000fe200078ec0ff */
[----:B0-----:R-:W2:Y:S04]  /*1bf90*/  LDL R18, [R1+0x99c] ;  /* 0x00099c0001127983 */ /* 0x001ea80000100800 */
[----:B------:R0:W-:Y:S01]  /*1bfa0*/  STL [R1+0x630], R15 ;  /* 0x0006300f01007387 */ /* 0x0001e20000100800 */
[----:B------:R-:W-:Y:S02]  /*1bfb0*/  IMAD.MOV.U32 R22, RZ, RZ, R152 ;  /* 0x000000ffff167224 */ /* 0x000fe400078e0098 */
[----:B------:R-:W-:-:S02]  /*1bfc0*/  IMAD.MOV.U32 R152, RZ, RZ, R155 ;  /* 0x000000ffff987224 */ /* 0x000fc400078e009b */
[----:B------:R-:W-:Y:S01]  /*1bfd0*/  IMAD.MOV.U32 R155, RZ, RZ, R6 ;  /* 0x000000ffff9b7224 */ /* 0x000fe200078e0006 */
[----:B------:R-:W2:Y:S04]  /*1bfe0*/  LDL R21, [R1+0x978] ;  /* 0x0009780001157983 */ /* 0x000ea80000100800 */
[----:B------:R-:W2:Y:S01]  /*1bff0*/  LDL R6, [R1+0x97c] ;  /* 0x00097c0001067983 */ /* 0x000ea20000100800 */
[----:B0-----:R-:W-:Y:S02]  /*1c000*/  PRMT R15, R10, 0x3340, R9 ;  /* 0x000033400a0f7816 */ /* 0x001fe40000000009 */
[----:B------:R-:W-:Y:S02]  /*1c010*/  LOP3.LUT R10, R249, 0xffff, RZ, 0xc0, !PT ;  /* 0x0000fffff90a7812 */ /* 0x000fe400078ec0ff */
[----:B------:R-:W-:Y:S01]  /*1c020*/  LOP3.LUT R9, R237, 0xffff, RZ, 0xc0, !PT ;  /* 0x0000ffffed097812 */ /* 0x000fe200078ec0ff */
[----:B---3--:R0:W-:Y:S03]  /*1c030*/  STL [R1+0x62c], R12 ;  /* 0x00062c0c01007387 */ /* 0x0081e60000100800 */
[----:B------:R-:W-:-:S02]  /*1c040*/  PRMT R13, R10, 0x3340, R9 ;  /* 0x000033400a0d7816 */ /* 0x000fc40000000009 */
[----:B------:R-:W-:Y:S02]  /*1c050*/  LOP3.LUT R10, R220, 0xffff, RZ, 0xc0, !PT ;  /* 0x0000ffffdc0a7812 */ /* 0x000fe400078ec0ff */
[----:B------:R-:W-:Y:S02]  /*1c060*/  LOP3.LUT R9, R214, 0xffff, RZ, 0xc0, !PT ;  /* 0x0000ffffd6097812 */ /* 0x000fe400078ec0ff */
[----:B0-----:R-:W-:Y:S02]  /*1c070*/  PRMT R12, R8, 0x3340, R2 ;  /* 0x00003340080c7816 */ /* 0x001fe40000000002 */
[----:B------:R-:W-:Y:S02]  /*1c080*/  PRMT R11, R10, 0x3340, R9 ;  /* 0x000033400a0b7816 */ /* 0x000fe40000000009 */
[----:B------:R-:W-:Y:S02]  /*1c090*/  PRMT R10, R13, 0x5410, R12 ;  /* 0x000054100d0a7816 */ /* 0x000fe4000000000c */
[----:B------:R-:W3:Y:S04]  /*1c0a0*/  LDL R13, [R1+0x9d8] ;  /* 0x0009d800010d7983 */ /* 0x000ee80000100800 */
[----:B------:R-:W3:Y:S01]  /*1c0b0*/  LDL R12, [R1+0x9dc] ;  /* 0x0009dc00010c7983 */ /* 0x000ee20000100800 */
[----:B------:R-:W-:-:S02]  /*1c0c0*/  PRMT R54, RZ, 0x7610, R54 ;  /* 0x00007610ff367816 */ /* 0x000fc40000000036 */
[----:B------:R-:W-:Y:S02]  /*1c0d0*/  LOP3.LUT R8, R204, 0xffff, RZ, 0xc0, !PT ;  /* 0x0000ffffcc087812 */ /* 0x000fe400078ec0ff */
[----:B------:R-:W-:Y:S02]  /*1c0e0*/  LOP3.LUT R2, R192, 0xffff, RZ, 0xc0, !PT ;  /* 0x0000ffffc0027812 */ /* 0x000fe400078ec0ff */
[----:B---3--:R-:W3:Y:S02]  /*1c0f0*/  @!P0 LDG.E.U8 R54, desc[UR6][R12.64] ;  /* 0x000000060c368981 */ /* 0x008ee4000c1e1100 */
[----:B------:R-:W-:Y:S02]  /*1c100*/  PRMT R2, R8, 0x3340, R2 ;  /* 0x0000334008027816 */ /* 0x000fe40000000002 */
[----:B------:R-:W-:Y:S02]  /*1c110*/  PRMT R8, R17, 0x5410, R16 ;  /* 0x0000541011087816 */ /* 0x000fe40000000010 */
[----:B------:R-:W2:Y:S04]  /*1c120*/  LDL R16, [R1+0x998] ;  /* 0x0009980001107983 */ /* 0x000ea80000100800 */
[----:B---3--:R0:W-:Y:S04]  /*1c130*/  STL [R1+0x624], R54 ;  /* 0x0006243601007387 */ /* 0x0081e80000100800 */
[----:B0-----:R-:W3:Y:S04]  /*1c140*/  LDL.LU R54, [R1+0x19d0] ;  /* 0x0019d00001367983 */ /* 0x001ee80000300800 */
[----:B------:R-:W2:Y:S01]  /*1c150*/  LDL R12, [R1+0x9b8] ;  /* 0x0009b800010c7983 */ /* 0x000ea20000100800 */
[----:B------:R-:W-:-:S02]  /*1c160*/  PRMT R9, R15, 0x5410, R14 ;  /* 0x000054100f097816 */ /* 0x000fc4000000000e */
[----:B------:R-:W-:Y:S02]  /*1c170*/  PRMT R11, R11, 0x5410, R2 ;  /* 0x000054100b0b7816 */ /* 0x000fe40000000002 */
[----:B------:R-:W-:-:S03]  /*1c180*/  PRMT R23, RZ, 0x7610, R23 ;  /* 0x00007610ff177816 */ /* 0x000fc60000000017 */
[----:B------:R4:W-:Y:S01]  /*1c190*/  STS.128 [R55+UR4+0x8000], R8 ;  /* 0x0080000837007988 */ /* 0x0009e20008000c04 */
[----:B------:R-:W-:Y:S02]  /*1c1a0*/  PRMT R15, RZ, 0x7610, R15 ;  /* 0x00007610ff0f7816 */ /* 0x000fe4000000000f */
[----:B------:R-:W-:Y:S01]  /*1c1b0*/  PRMT R14, RZ, 0x7610, R14 ;  /* 0x00007610ff0e7816 */ /* 0x000fe2000000000e */
[----:B----4-:R-:W-:Y:S01]  /*1c1c0*/  @!P0 IMAD.MOV.U32 R8, RZ, RZ, R20 ;  /* 0x000000ffff088224 */ /* 0x010fe200078e0014 */
[----:B------:R-:W3:Y:S04]  /*1c1d0*/  LDL.LU R55, [R1+0x19cc] ;  /* 0x0019cc0001377983 */ /* 0x000ee80000300800 */
[----:B------:R-:W4:Y:S01]  /*1c1e0*/  LDL R20, [R1+0x958] ;  /* 0x0009580001147983 */ /* 0x000f220000100800 */
[----:B--2---:R-:W-:-:S03]  /*1c1f0*/  @!P0 IMAD.MOV.U32 R9, RZ, RZ, R12 ;  /* 0x000000ffff098224 */ /* 0x004fc600078e000c */
[----:B------:R-:W2:Y:S04]  /*1c200*/  LDL R12, [R1+0x95c] ;  /* 0x00095c00010c7983 */ /* 0x000ea80000100800 */
[----:B------:R0:W3:Y:S02]  /*1c210*/  @!P0 LDG.E.U8 R23, desc[UR6][R8.64] ;  /* 0x0000000608178981 */ /* 0x0000e4000c1e1100 */
[----:B0-----:R-:W-:Y:S02]  /*1c220*/  @!P0 IMAD.MOV.U32 R8, RZ, RZ, R18 ;  /* 0x000000ffff088224 */ /* 0x001fe400078e0012 */
[----:B------:R-:W-:-:S05]  /*1c230*/  @!P0 IMAD.MOV.U32 R9, RZ, RZ, R16 ;  /* 0x000000ffff098224 */ /* 0x000fca00078e0010 */
[----:B------:R0:W2:Y:S02]  /*1c240*/  @!P0 LDG.E.U8 R15, desc[UR6][R8.64] ;  /* 0x00000006080f8981 */ /* 0x0000a4000c1e1100 */
[----:B0-----:R-:W-:Y:S02]  /*1c250*/  @!P0 IMAD.MOV.U32 R8, RZ, RZ, R6 ;  /* 0x000000ffff088224 */ /* 0x001fe400078e0006 */
[----:B------:R-:W-:-:S05]  /*1c260*/  @!P0 IMAD.MOV.U32 R9, RZ, RZ, R21 ;  /* 0x000000ffff098224 */ /* 0x000fca00078e0015 */
[----:B------:R4:W2:Y:S01]  /*1c270*/  @!P0 LDG.E.U8 R14, desc[UR6][R8.64] ;  /* 0x00000006080e8981 */ /* 0x0008a2000c1e1100 */
[----:B------:R-:W-:Y:S01]  /*1c280*/  PRMT R10, RZ, 0x7610, R10 ;  /* 0x00007610ff0a7816 */ /* 0x000fe2000000000a */
[----:B----4-:R-:W-:Y:S02]  /*1c290*/  @!P0 IMAD.MOV.U32 R9, RZ, RZ, R20 ;  /* 0x000000ffff098224 */ /* 0x010fe400078e0014 */
[----:B---3--:R0:W-:Y:S01]  /*1c2a0*/  STL [R1+0x620], R23 ;  /* 0x0006201701007387 */ /* 0x0081e20000100800 */
[----:B--2---:R-:W-:-:S05]  /*1c2b0*/  @!P0 IMAD.MOV.U32 R8, RZ, RZ, R12 ;  /* 0x000000ffff088224 */ /* 0x004fca00078e000c */
[----:B------:R1:W2:Y:S04]  /*1c2c0*/  @!P0 LDG.E.U8 R10, desc[UR6][R8.64] ;  /* 0x00000006080a8981 */ /* 0x0002a8000c1e1100 */
[----:B0-----:R-:W3:Y:S04]  /*1c2d0*/  LDL.LU R23, [R1+0x8f8] ;  /* 0x0008f80001177983 */ /* 0x001ee80000300800 */
[----:B------:R-:W1:Y:S04]  /*1c2e0*/  LDL R18, [R1+0x93c] ;  /* 0x00093c0001127983 */ /* 0x000e680000100800 */
[----:B------:R-:W4:Y:S04]  /*1c2f0*/  LDL R16, [R1+0x918] ;  /* 0x0009180001107983 */ /* 0x000f280000100800 */
[----:B------:R0:W-:Y:S04]  /*1c300*/  STL [R1+0x61c], R15 ;  /* 0x00061c0f01007387 */ /* 0x0001e80000100800 */
[----:B0-----:R-:W2:Y:S04]  /*1c310*/  LDL R15, [R1+0x91c] ;  /* 0x00091c00010f7983 */ /* 0x001ea80000100800 */
[----:B------:R-:W3:Y:S04]  /*1c320*/  LDL.LU R6, [R1+0x8dc] ;  /* 0x0008dc0001067983 */ /* 0x000ee80000300800 */
[----:B------:R0:W-:Y:S04]  /*1c330*/  STL [R1+0x618], R14 ;  /* 0x0006180e01007387 */ /* 0x0001e80000100800 */
[----:B0-----:R-:W3:Y:S04]  /*1c340*/  LDL R14, [R1+0x8fc] ;  /* 0x0008fc00010e7983 */ /* 0x001ee80000100800 */
[----:B------:R-:W3:Y:S04]  /*1c350*/  LDL.LU R21, [R1+0x8bc] ;  /* 0x0008bc0001157983 */ /* 0x000ee80000300800 */
[----:B------:R-:W4:Y:S01]  /*1c360*/  LDL R9, [R1+0x938] ;  /* 0x0009380001097983 */ /* 0x000f220000100800 */
[----:B------:R-:W-:-:S03]  /*1c370*/  PRMT R17, RZ, 0x7610, R17 ;  /* 0x00007610ff117816 */ /* 0x000fc60000000011 */
[----:B------:R-:W3:Y:S01]  /*1c380*/  LDL R12, [R1+0x8d8] ;  /* 0x0008d800010c7983 */ /* 0x000ee20000100800 */
[----:B------:R-:W-:Y:S01]  /*1c390*/  PRMT R2, RZ, 0x7610, R2 ;  /* 0x00007610ff027816 */ /* 0x000fe20000000002 */
[----:B-1----:R-:W-:-:S05]  /*1c3a0*/  @!P0 IMAD.MOV.U32 R8, RZ, RZ, R18 ;  /* 0x000000ffff088224 */ /* 0x002fca00078e0012 */
[----:B----4-:R2:W4:Y:S02]  /*1c3b0*/  @!P0 LDG.E.U8 R17, desc[UR6][R8.64] ;  /* 0x0000000608118981 */ /* 0x010524000c1e1100 */
[----:B--2---:R-:W-:Y:S02]  /*1c3c0*/  @!P0 IMAD.MOV.U32 R8, RZ, RZ, R15 ;  /* 0x000000ffff088224 */ /* 0x004fe400078e000f */
[----:B------:R-:W-:-:S05]  /*1c3d0*/  @!P0 IMAD.MOV.U32 R9, RZ, RZ, R16 ;  /* 0x000000ffff098224 */ /* 0x000fca00078e0010 */
[----:B------:R3:W2:Y:S01]  /*1c3e0*/  @!P0 LDG.E.U8 R2, desc[UR6][R8.64] ;  /* 0x0000000608028981 */ /* 0x0006a2000c1e1100 */
[----:B------:R-:W-:Y:S02]  /*1c3f0*/  PRMT R13, RZ, 0x7610, R13 ;  /* 0x00007610ff0d7816 */ /* 0x000fe4000000000d */
[----:B------:R-:W-:Y:S01]  /*1c400*/  PRMT R11, RZ, 0x7610, R11 ;  /* 0x00007610ff0b7816 */ /* 0x000fe2000000000b */
[----:B---3--:R-:W-:Y:S02]  /*1c410*/  @!P0 IMAD.MOV.U32 R8, RZ, RZ, R14 ;  /* 0x000000ffff088224 */ /* 0x008fe400078e000e */
[----:B------:R-:W-:-:S05]  /*1c420*/  @!P0 IMAD.MOV.U32 R9, RZ, RZ, R23 ;  /* 0x000000ffff098224 */ /* 0x000fca00078e0017 */
[----:B------:R0:W3:Y:S04]  /*1c430*/  @!P0 LDG.E.U8 R13, desc[UR6][R8.64] ;  /* 0x00000006080d8981 */ /* 0x0000e8000c1e1100 */
[----:B------:R1:W-:Y:S01]  /*1c440*/  STL [R1+0x614], R10 ;  /* 0x0006140a01007387 */ /* 0x0003e20000100800 */
[----:B0-----:R-:W-:Y:S02]  /*1c450*/  @!P0 IMAD.MOV.U32 R8, RZ, RZ, R6 ;  /* 0x000000ffff088224 */ /* 0x001fe400078e0006 */
[----:B------:R-:W-:Y:S01]  /*1c460*/  @!P0 IMAD.MOV.U32 R9, RZ, RZ, R12 ;  /* 0x000000ffff098224 */ /* 0x000fe200078e000c */
[----:B-1----:R-:W3:Y:S04]  /*1c470*/  LDL R10, [R1+0x8b8] ;  /* 0x0008b800010a7983 */ /* 0x002ee80000100800 */
[----:B------:R-:W3:Y:S04]  /*1c480*/  LDL.LU R20, [R1+0x89c] ;  /* 0x00089c0001147983 */ /* 0x000ee80000300800 */
[----:B------:R0:W3:Y:S04]  /*1c490*/  @!P0 LDG.E.U8 R11, desc[UR6][R8.64] ;  /* 0x00000006080b8981 */ /* 0x0000e8000c1e1100 */
[----:B--2---:R1:W-:Y:S04]  /*1c4a0*/  STL [R1+0x60c], R2 ;  /* 0x00060c0201007387 */ /* 0x0043e80000100800 */
[----:B------:R-:W2:Y:S04]  /*1c4b0*/  LDL R18, [R1+0xc50] ;  /* 0x000c500001127983 */ /* 0x000ea80000100800 */
[----:B-1----:R-:W2:Y:S04]  /*1c4c0*/  LDL R2, [R1+0x898] ;  /* 0x0008980001027983 */ /* 0x002ea80000100800 */
[----:B----4-:R1:W-:Y:S04]  /*1c4d0*/  STL [R1+0x610], R17 ;  /* 0x0006101101007387 */ /* 0x0103e80000100800 */
[----:B------:R-:W4:Y:S04]  /*1c4e0*/  LDL R16, [R1+0xf5c] ;  /* 0x000f5c0001107983 */ /* 0x000f280000100800 */
[----:B------:R-:W4:Y:S04]  /*1c4f0*/  LDL R15, [R1+0xf78] ;  /* 0x000f7800010f7983 */ /* 0x000f280000100800 */
[----:B------:R-:W4:Y:S04]  /*1c500*/  LDL R14, [R1+0xc30] ;  /* 0x000c3000010e7983 */ /* 0x000f280000100800 */
[----:B-1----:R-:W4:Y:S04]  /*1c510*/  LDL R17, [R1+0xf6c] ;  /* 0x000f6c0001117983 */ /* 0x002f280000100800 */
[----:B---3--:R1:W-:Y:S01]  /*1c520*/  STL [R1+0x608], R13 ;  /* 0x0006080d01007387 */ /* 0x0083e20000100800 */
[----:B------:R-:W-:-:S03]  /*1c530*/  PRMT R157, RZ, 0x7610, R157 ;  /* 0x00007610ff9d7816 */ /* 0x000fc6000000009d */
[----:B------:R-:W3:Y:S01]  /*1c540*/  LDL R12, [R1+0xc10] ;  /* 0x000c1000010c7983 */ /* 0x000ee20000100800 */
[----:B0-----:R-:W-:-:S03]  /*1c550*/  @!P0 IMAD.MOV.U32 R8, RZ, RZ, R21 ;  /* 0x000000ffff088224 */ /* 0x001fc600078e0015 */
[----:B-1----:R-:W3:Y:S01]  /*1c560*/  LDL R13, [R1+0xc34] ;  /* 0x000c3400010d7983 */ /* 0x002ee20000100800 */
[----:B------:R-:W-:-:S03]  /*1c570*/  @!P0 IMAD.MOV.U32 R9, RZ, RZ, R10 ;  /* 0x000000ffff098224 */ /* 0x000fc600078e000a */
[----:B------:R0:W-:Y:S04]  /*1c580*/  STL [R1+0x604], R11 ;  /* 0x0006040b01007387 */ /* 0x0001e80000100800 */
[----:B------:R-:W3:Y:S04]  /*1c590*/  LDL R10, [R1+0xbf0] ;  /* 0x000bf000010a7983 */ /* 0x000ee80000100800 */
[----:B------:R2:W3:Y:S04]  /*1c5a0*/  @!P0 LDG.E.U8 R157, desc[UR6][R8.64] ;  /* 0x00000006089d8981 */ /* 0x0004e8000c1e1100 */
[----:B0-----:R-:W3:Y:S01]  /*1c5b0*/  LDL R11, [R1+0xc14] ;  /* 0x000c1400010b7983 */ /* 0x001ee20000100800 */
[----:B--2---:R-:W-:-:S03]  /*1c5c0*/  @!P0 IMAD.MOV.U32 R9, RZ, RZ, R2 ;  /* 0x000000ffff098224 */ /* 0x004fc600078e0002 */
[----:B------:R-:W2:Y:S01]  /*1c5d0*/  LDL R2, [R1+0xbf4] ;  /* 0x000bf40001027983 */ /* 0x000ea20000100800 */
[----:B------:R-:W-:Y:S01]  /*1c5e0*/  PRMT R252, RZ, 0x7610, R252 ;  /* 0x00007610fffc7816 */ /* 0x000fe200000000fc */
[----:B------:R-:W-:Y:S01]  /*1c5f0*/  @!P0 IMAD.MOV.U32 R8, RZ, RZ, R20 ;  /* 0x000000ffff088224 */ /* 0x000fe200078e0014 */
[----:B------:R-:W-:-:S04]  /*1c600*/  PRMT R251, RZ, 0x7610, R251 ;  /* 0x00007610fffb7816 */ /* 0x000fc800000000fb */
[----:B------:R4:W2:Y:S01]  /*1c610*/  @!P0 LDG.E.U8 R252, desc[UR6][R8.64] ;  /* 0x0000000608fc8981 */ /* 0x0008a2000c1e1100 */
[----:B------:R-:W-:Y:S01]  /*1c620*/  PRMT R250, RZ, 0x7610, R250 ;  /* 0x00007610fffa7816 */ /* 0x000fe200000000fa */
[----:B----4-:R-:W-:Y:S02]  /*1c630*/  @!P0 IMAD.MOV.U32 R8, RZ, RZ, R17 ;  /* 0x000000ffff088224 */ /* 0x010fe400078e0011 */
[----:B------:R-:W-:-:S05]  /*1c640*/  @!P0 IMAD.MOV.U32 R9, RZ, RZ, R18 ;  /* 0x000000ffff098224 */ /* 0x000fca00078e0012 */
[----:B------:R0:W4:Y:S01]  /*1c650*/  @!P0 LDG.E.U8 R251, desc[UR6][R8.64] ;  /* 0x0000000608fb8981 */ /* 0x000122000c1e1100 */
[----:B------:R-:W-:Y:S01]  /*1c660*/  PRMT R249, RZ, 0x7610, R249 ;  /* 0x00007610fff97816 */ /* 0x000fe200000000f9 */
[----:B0-----:R-:W-:Y:S02]  /*1c670*/  @!P0 IMAD.MOV.U32 R8, RZ, RZ, R15 ;  /* 0x000000ffff088224 */ /* 0x001fe400078e000f */
[----:B------:R-:W-:-:S05]  /*1c680*/  @!P0 IMAD.MOV.U32 R9, RZ, RZ, R16 ;  /* 0x000000ffff098224 */ /* 0x000fca00078e0010 */
[----:B------:R3:W4:Y:S01]  /*1c690*/  @!P0 LDG.E.U8 R250, desc[UR6][R8.64] ;  /* 0x0000000608fa8981 */ /* 0x000722000c1e1100 */
[----:B------:R-:W-:Y:S01]  /*1c6a0*/  PRMT R248, RZ, 0x7610, R248 ;  /* 0x00007610fff87816 */ /* 0x000fe200000000f8 */
[----:B---3--:R-:W-:Y:S02]  /*1c6b0*/  @!P0 IMAD.MOV.U32 R8, RZ, RZ, R13 ;  /* 0x000000ffff088224 */ /* 0x008fe400078e000d */
[----:B------:R-:W-:-:S05]  /*1c6c0*/  @!P0 IMAD.MOV.U32 R9, RZ, RZ, R14 ;  /* 0x000000ffff098224 */ /* 0x000fca00078e000e */
[----:B------:R0:W3:Y:S01]  /*1c6d0*/  @!P0 LDG.E.U8 R249, desc[UR6][R8.64] ;  /* 0x0000000608f98981 */ /* 0x0000e2000c1e1100 */
[----:B------:R-:W-:Y:S01]  /*1c6e0*/  PRMT R247, RZ, 0x7610, R247 ;  /* 0x00007610fff77816 */ /* 0x000fe200000000f7 */
[----:B0-----:R-:W-:Y:S02]  /*1c6f0*/  @!P0 IMAD.MOV.U32 R8, RZ, RZ, R11 ;  /* 0x000000ffff088224 */ /* 0x001fe400078e000b */
[----:B------:R-:W-:-:S05]  /*1c700*/  @!P0 IMAD.MOV.U32 R9, RZ, RZ, R12 ;  /* 0x000000ffff098224 */ /* 0x000fca00078e000c */
[----:B------:R0:W3:Y:S02]  /*1c710*/  @!P0 LDG.E.U8 R248, desc[UR6][R8.64] ;  /* 0x0000000608f88981 */ /* 0x0000e4000c1e1100 */
[----:B0-----:R-:W-:Y:S01]  /*1c720*/  @!P0 IMAD.MOV.U32 R9, RZ, RZ, R10 ;  /* 0x000000ffff098224 */ /* 0x001fe200078e000a */
[----:B------:R-:W-:Y:S02]  /*1c730*/  LOP3.LUT R10, R52, 0xffff, RZ, 0xc0, !PT ;  /* 0x0000ffff340a7812 */ /* 0x000fe400078ec0ff */
[----:B------:R-:W4:Y:S01]  /*1c740*/  LDL.LU R52, [R1+0x19c8] ;  /* 0x0019c80001347983 */ /* 0x000f220000300800 */
[----:B--2---:R-:W-:-:S05]  /*1c750*/  @!P0 IMAD.MOV.U32 R8, RZ, RZ, R2 ;  /* 0x000000ffff088224 */ /* 0x004fca00078e0002 */
[----:B------:R0:W2:Y:S01]  /*1c760*/  @!P0 LDG.E.U8 R247, desc[UR6][R8.64] ;  /* 0x0000000608f78981 */ /* 0x0000a2000c1e1100 */
[----:B------:R-:W-:Y:S02]  /*1c770*/  LOP3.LUT R2, R51, 0xffff, RZ, 0xc0, !PT ;  /* 0x0000ffff33027812 */ /* 0x000fe400078ec0ff */
[----:B0-----:R-:W-:Y:S02]  /*1c780*/  LOP3.LUT R9, R53, 0xffff, RZ, 0xc0, !PT ;  /* 0x0000ffff35097812 */ /* 0x001fe400078ec0ff */
[----:B------:R-:W-:Y:S01]  /*1c790*/  LOP3.LUT R8, R50, 0xffff, RZ, 0xc0, !PT ;  /* 0x0000ffff32087812 */ /* 0x000fe200078ec0ff */
[----:B------:R-:W4:Y:S04]  /*1c7a0*/  LDL.LU R53, [R1+0x19c4] ;  /* 0x0019c40001357983 */ /* 0x000f280000300800 */
[----:B------:R-:W3:Y:S01]  /*1c7b0*/  LDL.LU R50, [R1+0x19c0] ;  /* 0x0019c00001327983 */ /* 0x000ee20000300800 */
[----:B------:R-:W-:-:S02]  /*1c7c0*/  PRMT R17, R10, 0x3340, R9 ;  /* 0x000033400a117816 */ /* 0x000fc40000000009 */
[----:B------:R-:W-:Y:S02]  /*1c7d0*/  LOP3.LUT R10, R48, 0xffff, RZ, 0xc0, !PT ;  /* 0x0000ffff300a7812 */ /* 0x000fe400078ec0ff */
[----:B------:R-:W-:Y:S02]  /*1c7e0*/  LOP3.LUT R9, R49, 0xffff, RZ, 0xc0, !PT ;  /* 0x0000ffff31097812 */ /* 0x000fe400078ec0ff */
[----:B------:R-:W-:Y:S02]  /*1c7f0*/  PRMT R16, R8, 0x3340, R2 ;  /* 0x0000334008107816 */ /* 0x000fe40000000002 */
[----:B------:R-:W-:Y:S01]  /*1c800*/  LOP3.LUT R8, R46, 0xffff, RZ, 0xc0, !PT ;  /* 0x0000ffff2e087812 */ /* 0x000fe200078ec0ff */
[----:B------:R-:W3:Y:S01]  /*1c810*/  LDL.LU R51, [R1+0x19bc] ;  /* 0x0019bc0001337983 */ /* 0x000ee20000300800 */
[----:B------:R-:W-:Y:S02]  /*1c820*/  PRMT R15, R10, 0x3340, R9 ;  /* 0x000033400a0f7816 */ /* 0x000fe40000000009 */
[----:B------:R-:W-:-:S02]  /*1c830*/  LOP3.LUT R10, R44, 0xffff, RZ, 0xc0, !PT ;  /* 0x0000ffff2c0a7812 */ /* 0x000fc400078ec0ff */
[----:B------:R-:W-:Y:S02]  /*1c840*/  LOP3.LUT R9, R45, 0xffff, RZ, 0xc0, !PT ;  /* 0x0000ffff2d097812 */ /* 0x000fe400078ec0ff */
[----:B------:R-:W-:Y:S01]  /*1c850*/  LOP3.LUT R2, R47, 0xffff, RZ, 0xc0, !PT ;  /* 0x0000ffff2f027812 */ /* 0x000fe200078ec0ff */
[----:B------:R-:W2:Y:S04]  /*1c860*/  LDL.LU R48, [R1+0x19b8] ;  /* 0x0019b80001307983 */ /* 0x000ea80000300800 */
[----:B------:R-:W2:Y:S01]  /*1c870*/  LDL.LU R49, [R1+0x19b4] ;  /* 0x0019b40001317983 */ /* 0x000ea20000300800 */
[----:B------:R-:W-:Y:S02]  /*1c880*/  PRMT R13, R10, 0x3340, R9 ;  /* 0x000033400a0d7816 */ /* 0x000fe40000000009 */
[----:B------:R-:W-:-:S02]  /*1c890*/  PRMT R14, R8, 0x3340, R2 ;  /* 0x00003340080e7816 */ /* 0x000fc40000000002 */
[----:B------:R-:W-:Y:S02]  /*1c8a0*/  LOP3.LUT R10, R230, 0xffff, RZ, 0xc0, !PT ;  /* 0x0000ffffe60a7812 */ /* 0x000fe400078ec0ff */
[----:B------:R-:W-:Y:S01]  /*1c8b0*/  LOP3.LUT R9, R224, 0xffff, RZ, 0xc0, !PT ;  /* 0x0000ffffe0097812 */ /* 0x000fe200078ec0ff */
[----:B------:R-:W2:Y:S04]  /*1c8c0*/  LDL.LU R46, [R1+0x19b0] ;  /* 0x0019b000012e7983 */ /* 0x000ea80000300800 */
[----:B------:R-:W2:Y:S04]  /*1c8d0*/  LDL.LU R47, [R1+0x19ac] ;  /* 0x0019ac00012f7983 */ /* 0x000ea80000300800 */
[----:B------:R-:W2:Y:S04]  /*1c8e0*/  LDL.LU R44, [R1+0x19a8] ;  /* 0x0019a800012c7983 */ /* 0x000ea80000300800 */
[----:B------:R-:W2:Y:S01]  /*1c8f0*/  LDL.LU R45, [R1+0x19a4] ;  /* 0x0019a400012d7983 */ /* 0x000ea20000300800 */
[----:B------:R-:W-:-:S02]  /*1c900*/  LOP3.LUT R8, R42, 0xffff, RZ, 0xc0, !PT ;  /* 0x0000ffff2a087812 */ /* 0x000fc400078ec0ff */
[----:B------:R-:W-:Y:S01]  /*1c910*/  PRMT R11, R10, 0x3340, R9 ;  /* 0x000033400a0b7816 */ /* 0x000fe20000000009 */
[----:B------:R-:W2:Y:S01]  /*1c920*/  LDL.LU R42, [R1+0x19a0] ;  /* 0x0019a000012a7983 */ /* 0x000ea20000300800 */
[----:B------:R-:W-:-:S03]  /*1c930*/  PRMT R9, R15, 0x5410, R14 ;  /* 0x000054100f097816 */ /* 0x000fc6000000000e */
[----:B------:R-:W4:Y:S04]  /*1c940*/  LDL R15, [R1+0xbd0] ;  /* 0x000bd000010f7983 */ /* 0x000f280000100800 */
[----:B------:R-:W3:Y:S04]  /*1c950*/  LDL R14, [R1+0xbd4] ;  /* 0x000bd400010e7983 */ /* 0x000ee80000100800 */
[----:B------:R-:W2:Y:S01]  /*1c960*/  LDL R18, [R1+0x1480] ;  /* 0x0014800001127983 */ /* 0x000ea20000100800 */
[----:B------:R-:W-:-:S04]  /*1c970*/  LOP3.LUT R2, R236, 0xffff, RZ, 0xc0, !PT ;  /* 0x0000ffffec027812 */ /* 0x000fc800078ec0ff */
[----:B------:R-:W-:Y:S02]  /*1c980*/  PRMT R12, R8, 0x3340, R2 ;  /* 0x00003340080c7816 */ /* 0x000fe40000000002 */
[----:B------:R-:W-:Y:S02]  /*1c990*/  LOP3.LUT R8, R218, 0xffff, RZ, 0xc0, !PT ;  /* 0x0000ffffda087812 */ /* 0x000fe400078ec0ff */
[----:B------:R-:W-:Y:S02]  /*1c9a0*/  LOP3.LUT R2, R209, 0xffff, RZ, 0xc0, !PT ;  /* 0x0000ffffd1027812 */ /* 0x000fe400078ec0ff */
[----:B------:R-:W-:Y:S02]  /*1c9b0*/  PRMT R246, RZ, 0x7610, R246 ;  /* 0x00007610fff67816 */ /* 0x000fe400000000f6 */
[----:B------:R-:W-:Y:S02]  /*1c9c0*/  PRMT R2, R8, 0x3340, R2 ;  /* 0x0000334008027816 */ /* 0x000fe40000000002 */
[----:B------:R-:W-:-:S02]  /*1c9d0*/  PRMT R10, R13, 0x5410, R12 ;  /* 0x000054100d0a7816 */ /* 0x000fc4000000000c */
[----:B------:R-:W-:Y:S02]  /*1c9e0*/  PRMT R8, R17, 0x5410, R16 ;  /* 0x0000541011087816 */ /* 0x000fe40000000010 */
[----:B------:R-:W-:Y:S01]  /*1c9f0*/  PRMT R11, R11, 0x5410, R2 ;  /* 0x000054100b0b7816 */ /* 0x000fe20000000002 */
[----:B------:R-:W2:Y:S04]  /*1ca00*/  LDL R17, [R1+0xb94] ;  /* 0x000b940001117983 */ /* 0x000ea80000100800 */
[----:B------:R-:W2:Y:S04]  /*1ca10*/  LDL R16, [R1+0xb74] ;  /* 0x000b740001107983 */ /* 0x000ea80000100800 */
[----:B------:R-:W2:Y:S01]  /*1ca20*/  LDL R2, [R1+0xb70] ;  /* 0x000b700001027983 */ /* 0x000ea20000100800 */
[----:B----4-:R-:W-:-:S02]  /*1ca30*/  @!P0 IMAD.MOV.U32 R13, RZ, RZ, R15 ;  /* 0x000000ffff0d8224 */ /* 0x010fc400078e000f */
[----:B---3--:R-:W-:Y:S01]  /*1ca40*/  @!P0 IMAD.MOV.U32 R12, RZ, RZ, R14 ;  /* 0x000000ffff0c8224 */ /* 0x008fe200078e000e */
[----:B--2---:R0:W-:Y:S04]  /*1ca50*/  STS.128 [R18+UR4], R8 ;  /* 0x0000000812007988 */ /* 0x0041e80008000c04 */
[----:B------:R-:W2:Y:S04]  /*1ca60*/  LDL R15, [R1+0xb50] ;  /* 0x000b5000010f7983 */ /* 0x000ea80000100800 */
[----:B------:R-:W3:Y:S04]  /*1ca70*/  @!P0 LDG.E.U8 R246, desc[UR6][R12.64] ;  /* 0x000000060cf68981 */ /* 0x000ee8000c1e1100 */
[----:B------:R-:W4:Y:S04]  /*1ca80*/  LDL R14, [R1+0xb54] ;  /* 0x000b5400010e7983 */ /* 0x000f280000100800 */
[----:B------:R-:W2:Y:S04]  /*1ca90*/  LDL R12, [R1+0xbb4] ;  /* 0x000bb400010c7983 */ /* 0x000ea80000100800 */
[----:B------:R-:W3:Y:S04]  /*1caa0*/  LDL R13, [R1+0xb90] ;  /* 0x000b9000010d7983 */ /* 0x000ee80000100800 */
[----:B0-----:R-:W4:Y:S01]  /*1cab0*/  LDL R11, [R1+0xbb0] ;  /* 0x000bb000010b7983 */ /* 0x001f220000100800 */
[----:B------:R-:W-:-:S02]  /*1cac0*/  PRMT R245, RZ, 0x7610, R245 ;  /* 0x00007610fff57816 */ /* 0x000fc400000000f5 */
[----:B------:R-:W-:Y:S02]  /*1cad0*/  PRMT R244, RZ, 0x7610, R244 ;  /* 0x00007610fff47816 */ /* 0x000fe400000000f4 */
[----:B------:R-:W-:Y:S02]  /*1cae0*/  PRMT R243, RZ, 0x7610, R243 ;  /* 0x00007610fff37816 */ /* 0x000fe400000000f3 */
[----:B------:R-:W-:Y:S01]  /*1caf0*/  PRMT R242, RZ, 0x7610, R242 ;  /* 0x00007610fff27816 */ /* 0x000fe200000000f2 */
[----:B------:R-:W3:Y:S01]  /*1cb00*/  LDL R10, [R1+0xb10] ;  /* 0x000b1000010a7983 */ /* 0x000ee20000100800 */
[----:B--2---:R-:W-:Y:S02]  /*1cb10*/  @!P0 IMAD.MOV.U32 R8, RZ, RZ, R12 ;  /* 0x000000ffff088224 */ /* 0x004fe400078e000c */
[----:B----4-:R-:W-:Y:S01]  /*1cb20*/  @!P0 IMAD.MOV.U32 R9, RZ, RZ, R11 ;  /* 0x000000ffff098224 */ /* 0x010fe200078e000b */
[----:B------:R-:W-:Y:S01]  /*1cb30*/  PRMT R241, RZ, 0x7610, R241 ;  /* 0x00007610fff17816 */ /* 0x000fe200000000f1 */
[----:B------:R-:W2:Y:S04]  /*1cb40*/  LDL R12, [R1+0xab0] ;  /* 0x000ab000010c7983 */ /* 0x000ea80000100800 */
[----:B------:R0:W4:Y:S04]  /*1cb50*/  @!P0 LDG.E.U8 R245, desc[UR6][R8.64] ;  /* 0x0000000608f58981 */ /* 0x000128000c1e1100 */
[----:B------:R-:W2:Y:S01]  /*1cb60*/  LDL R11, [R1+0xab4] ;  /* 0x000ab400010b7983 */ /* 0x000ea20000100800 */
[----:B0-----:R-:W-:-:S02]  /*1cb70*/  @!P0 IMAD.MOV.U32 R8, RZ, RZ, R17 ;  /* 0x000000ffff088224 */ /* 0x001fc400078e0011 */
[----:B---3--:R-:W-:Y:S01]  /*1cb80*/  @!P0 IMAD.MOV.U32 R9, RZ, RZ, R13 ;  /* 0x000000ffff098224 */ /* 0x008fe200078e000d */
[----:B------:R-:W3:Y:S04]  /*1cb90*/  LDL R17, [R1+0xb34] ;  /* 0x000b340001117983 */ /* 0x000ee80000100800 */
[----:B------:R-:W4:Y:S04]  /*1cba0*/  LDL R13, [R1+0xad4] ;  /* 0x000ad400010d7983 */ /* 0x000f280000100800 */
[----:B------:R0:W2:Y:S02]  /*1cbb0*/  @!P0 LDG.E.U8 R244, desc[UR6][R8.64] ;  /* 0x0000000608f48981 */ /* 0x0000a4000c1e1100 */
[----:B0-----:R-:W-:-:S02]  /*1cbc0*/  @!P0 IMAD.MOV.U32 R8, RZ, RZ, R16 ;  /* 0x000000ffff088224 */ /* 0x001fc400078e0010 */
[----:B------:R-:W-:Y:S01]  /*1cbd0*/  @!P0 IMAD.MOV.U32 R9, RZ, RZ, R2 ;  /* 0x000000ffff098224 */ /* 0x000fe200078e0002 */
[----:B------:R-:W4:Y:S04]  /*1cbe0*/  LDL R16, [R1+0xaf0] ;  /* 0x000af00001107983 */ /* 0x000f280000100800 */
[----:B------:R-:W2:Y:S04]  /*1cbf0*/  LDL R2, [R1+0xb14] ;  /* 0x000b140001027983 */ /* 0x000ea80000100800 */
[----:B------:R0:W4:Y:S02]  /*1cc00*/  @!P0 LDG.E.U8 R243, desc[UR6][R8.64] ;  /* 0x0000000608f38981 */ /* 0x000124000c1e1100 */
[----:B0-----:R-:W-:-:S02]  /*1cc10*/  @!P0 IMAD.MOV.U32 R8, RZ, RZ, R14 ;  /* 0x000000ffff088224 */ /* 0x001fc400078e000e */
[----:B------:R-:W-:Y:S01]  /*1cc20*/  @!P0 IMAD.MOV.U32 R9, RZ, RZ, R15 ;  /* 0x000000ffff098224 */ /* 0x000fe200078e000f */
[----:B------:R-:W4:Y:S04]  /*1cc30*/  LDL R14, [R1+0xad0] ;  /* 0x000ad000010e7983 */ /* 0x000f280000100800 */
[----:B------:R-:W4:Y:S04]  /*1cc40*/  LDL R15, [R1+0xaf4] ;  /* 0x000af400010f7983 */ /* 0x000f280000100800 */
[----:B------:R3:W4:Y:S04]  /*1cc50*/  @!P0 LDG.E.U8 R242, desc[UR6][R8.64] ;  /* 0x0000000608f28981 */ /* 0x000728000c1e1100 */
[----:B------:R-:W2:Y:S01]  /*1cc60*/  LDL R9, [R1+0xb30] ;  /* 0x000b300001097983 */ /* 0x000ea20000100800 */
[----:B---3--:R-:W-:Y:S01]  /*1cc70*/  @!P0 IMAD.MOV.U32 R8, RZ, RZ, R17 ;  /* 0x000000ffff088224 */ /* 0x008fe200078e0011 */
[----:B------:R-:W-:-:S02]  /*1cc80*/  PRMT R240, RZ, 0x7610, R240 ;  /* 0x00007610fff07816 */ /* 0x000fc400000000f0 */
[----:B------:R-:W-:Y:S02]  /*1cc90*/  PRMT R239, RZ, 0x7610, R239 ;  /* 0x00007610ffef7816 */ /* 0x000fe400000000ef */
[----:B------:R-:W-:Y:S02]  /*1cca0*/  PRMT R238, RZ, 0x7610, R238 ;  /* 0x00007610ffee7816 */ /* 0x000fe400000000ee */
[----:B------:R-:W-:Y:S02]  /*1ccb0*/  PRMT R237, RZ, 0x7610, R237 ;  /* 0x00007610ffed7816 */ /* 0x000fe400000000ed */
[----:B------:R-:W-:Y:S01]  /*1ccc0*/  PRMT R236, RZ, 0x7610, R236 ;  /* 0x00007610ffec7816 */ /* 0x000fe200000000ec */
[----:B------:R-:W3:Y:S04]  /*1ccd0*/  LDL R17, [R1+0xa74] ;  /* 0x000a740001117983 */ /* 0x000ee80000100800 */
[----:B--2---:R0:W2:Y:S02]  /*1cce0*/  @!P0 LDG.E.U8 R241, desc[UR6][R8.64] ;  /* 0x0000000608f18981 */ /* 0x0040a4000c1e1100 */
[----:B0-----:R-:W-:-:S02]  /*1ccf0*/  @!P0 IMAD.MOV.U32 R8, RZ, RZ, R2 ;  /* 0x000000ffff088224 */ /* 0x001fc400078e0002 */
[----:B------:R-:W-:Y:S01]  /*1cd00*/  @!P0 IMAD.MOV.U32 R9, RZ, RZ, R10 ;  /* 0x000000ffff098224 */ /* 0x000fe200078e000a */
[----:B------:R-:W3:Y:S04]  /*1cd10*/  LDL R2, [R1+0xa94] ;  /* 0x000a940001027983 */ /* 0x000ee80000100800 */
[----:B------:R-:W2:Y:S04]  /*1cd20*/  LDL R10, [R1+0xa90] ;  /* 0x000a9000010a7983 */ /* 0x000ea80000100800 */
[----:B------:R4:W2:Y:S02]  /*1cd30*/  @!P0 LDG.E.U8 R240, desc[UR6][R8.64] ;  /* 0x0000000608f08981 */ /* 0x0008a4000c1e1100 */
[----:B----4-:R-:W-:-:S02]  /*1cd40*/  @!P0 IMAD.MOV.U32 R8, RZ, RZ, R15 ;  /* 0x000000ffff088224 */ /* 0x010fc400078e000f */
[----:B------:R-:W-:Y:S01]  /*1cd50*/  @!P0 IMAD.MOV.U32 R9, RZ, RZ, R16 ;  /* 0x000000ffff098224 */ /* 0x000fe200078e0010 */
[----:B------:R-:W4:Y:S04]  /*1cd60*/  LDL R15, [R1+0xa54] ;  /* 0x000a5400010f7983 */ /* 0x000f280000100800 */
[----:B------:R-:W4:Y:S04]  /*1cd70*/  LDL R16, [R1+0xa50] ;  /* 0x000a500001107983 */ /* 0x000f280000100800 */
[----:B------:R0:W4:Y:S02]  /*1cd80*/  @!P0 LDG.E.U8 R239, desc[UR6][R8.64] ;  /* 0x0000000608ef8981 */ /* 0x000124000c1e1100 */
[----:B0-----:R-:W-:-:S02]  /*1cd90*/  @!P0 IMAD.MOV.U32 R8, RZ, RZ, R13 ;  /* 0x000000ffff088224 */ /* 0x001fc400078e000d */
        /* <DEDUP_REMOVED lines=9> */
[----:B---3--:R-:W-:-:S02]  /*1ce30*/  @!P0 IMAD.MOV.U32 R8, RZ, RZ, R2 ;  /* 0x000000ffff088224 */ /* 0x008fc400078e0002 */
[----:B--2---:R-:W-:Y:S01]  /*1ce40*/  @!P0 IMAD.MOV.U32 R9, RZ, RZ, R10 ;  /* 0x000000ffff098224 */ /* 0x004fe200078e000a */
[----:B------:R-:W2:Y:S04]  /*1ce50*/  LDL R2, [R1+0x9f4] ;  /* 0x0009f40001027983 */ /* 0x000ea80000100800 */
[----:B------:R-:W3:Y:S04]  /*1ce60*/  LDL R10, [R1+0x9f0] ;  /* 0x0009f000010a7983 */ /* 0x000ee80000100800 */
[----:B------:R0:W3:Y:S04]  /*1ce70*/  @!P0 LDG.E.U8 R236, desc[UR6][R8.64] ;  /* 0x0000000608ec8981 */ /* 0x0000e8000c1e1100 */
[----:B------:R-:W4:Y:S01]  /*1ce80*/  LDL R9, [R1+0xa70] ;  /* 0x000a700001097983 */ /* 0x000f220000100800 */
[----:B------:R-:W-:Y:S01]  /*1ce90*/  PRMT R235, RZ, 0x7610, R235 ;  /* 0x00007610ffeb7816 */ /* 0x000fe200000000eb */
[----:B0-----:R-:W-:Y:S01]  /*1cea0*/  @!P0 IMAD.MOV.U32 R8, RZ, RZ, R17 ;  /* 0x000000ffff088224 */ /* 0x001fe200078e0011 */
[----:B------:R-:W-:-:S02]  /*1ceb0*/  PRMT R234, RZ, 0x7610, R234 ;  /* 0x00007610ffea7816 */ /* 0x000fc400000000ea */
[----:B------:R-:W-:Y:S02]  /*1cec0*/  PRMT R233, RZ, 0x7610, R233 ;  /* 0x00007610ffe97816 */ /* 0x000fe400000000e9 */
[----:B------:R-:W-:Y:S02]  /*1ced0*/  PRMT R232, RZ, 0x7610, R232 ;  /* 0x00007610ffe87816 */ /* 0x000fe400000000e8 */
[----:B------:R-:W-:Y:S01]  /*1cee0*/  PRMT R231, RZ, 0x7610, R231 ;  /* 0x00007610ffe77816 */ /* 0x000fe200000000e7 */
[----:B----4-:R0:W4:Y:S02]  /*1cef0*/  @!P0 LDG.E.U8 R235, desc[UR6][R8.64] ;  /* 0x0000000608eb8981 */ /* 0x010124000c1e1100 */
[----:B0-----:R-:W-:Y:S02]  /*1cf00*/  @!P0 IMAD.MOV.U32 R8, RZ, RZ, R15 ;  /* 0x000000ffff088224 */ /* 0x001fe400078e000f */
[----:B------:R-:W-:-:S05]  /*1cf10*/  @!P0 IMAD.MOV.U32 R9, RZ, RZ, R16 ;  /* 0x000000ffff098224 */ /* 0x000fca00078e0010 */
[----:B------:R0:W4:Y:S02]  /*1cf20*/  @!P0 LDG.E.U8 R234, desc[UR6][R8.64] ;  /* 0x0000000608ea8981 */ /* 0x000124000c1e1100 */
[----:B0-----:R-:W-:Y:S02]  /*1cf30*/  @!P0 IMAD.MOV.U32 R8, RZ, RZ, R13 ;  /* 0x000000ffff088224 */ /* 0x001fe400078e000d */
[----:B------:R-:W-:-:S05]  /*1cf40*/  @!P0 IMAD.MOV.U32 R9, RZ, RZ, R14 ;  /* 0x000000ffff098224 */ /* 0x000fca00078e000e */
[----:B------:R0:W4:Y:S02]  /*1cf50*/  @!P0 LDG.E.U8 R233, desc[UR6][R8.64] ;  /* 0x0000000608e98981 */ /* 0x000124000c1e1100 */
[----:B0-----:R-:W-:Y:S02]  /*1cf60*/  @!P0 IMAD.MOV.U32 R8, RZ, RZ, R11 ;  /* 0x000000ffff088224 */ /* 0x001fe400078e000b */
[----:B------:R-:W-:-:S05]  /*1cf70*/  @!P0 IMAD.MOV.U32 R9, RZ, RZ, R12 ;  /* 0x000000ffff098224 */ /* 0x000fca00078e000c */
[----:B------:R2:W4:Y:S02]  /*1cf80*/  @!P0 LDG.E.U8 R232, desc[UR6][R8.64] ;  /* 0x0000000608e88981 */ /* 0x000524000c1e1100 */
[----:B--2---:R-:W-:Y:S02]  /*1cf90*/  @!P0 IMAD.MOV.U32 R8, RZ, RZ, R2 ;  /* 0x000000ffff088224 */ /* 0x004fe400078e0002 */
[----:B---3--:R-:W-:Y:S01]  /*1cfa0*/  @!P0 IMAD.MOV.U32 R9, RZ, RZ, R10 ;  /* 0x000000ffff098224 */ /* 0x008fe200078e000a */
[----:B------:R-:W-:Y:S02]  /*1cfb0*/  LOP3.LUT R10, R43, 0xffff, RZ, 0xc0, !PT ;  /* 0x0000ffff2b0a7812 */ /* 0x000fe400078ec0ff */
[----:B------:R-:W-:Y:S01]  /*1cfc0*/  LOP3.LUT R2, R38, 0xffff, RZ, 0xc0, !PT ;  /* 0x0000ffff26027812 */ /* 0x000fe200078ec0ff */
[----:B------:R-:W2:Y:S04]  /*1cfd0*/  LDL.LU R43, [R1+0x199c] ;  /* 0x00199c00012b7983 */ /* 0x000ea80000300800 */
[----:B------:R0:W3:Y:S02]  /*1cfe0*/  @!P0 LDG.E.U8 R231, desc[UR6][R8.64] ;  /* 0x0000000608e78981 */ /* 0x0000e4000c1e1100 */
[----:B0-----:R-:W-:-:S02]  /*1cff0*/  LOP3.LUT R9, R40, 0xffff, RZ, 0xc0, !PT ;  /* 0x0000ffff28097812 */ /* 0x001fc400078ec0ff */
[----:B------:R-:W-:Y:S01]  /*1d000*/  LOP3.LUT R8, R41, 0xffff, RZ, 0xc0, !PT ;  /* 0x0000ffff29087812 */ /* 0x000fe200078ec0ff */
[----:B------:R-:W4:Y:S04]  /*1d010*/  LDL.LU R40, [R1+0x1998] ;  /* 0x0019980001287983 */ /* 0x000f280000300800 */
[----:B------:R-:W4:Y:S01]  /*1d020*/  LDL.LU R41, [R1+0x1994] ;  /* 0x0019940001297983 */ /* 0x000f220000300800 */
[----:B------:R-:W-:Y:S02]  /*1d030*/  PRMT R17, R10, 0x3340, R9 ;  /* 0x000033400a117816 */ /* 0x000fe40000000009 */
[----:B------:R-:W-:Y:S02]  /*1d040*/  LOP3.LUT R10, R39, 0xffff, RZ, 0xc0, !PT ;  /* 0x0000ffff270a7812 */ /* 0x000fe400078ec0ff */
[----:B------:R-:W-:-:S02]  /*1d050*/  LOP3.LUT R9, R36, 0xffff, RZ, 0xc0, !PT ;  /* 0x0000ffff24097812 */ /* 0x000fc400078ec0ff */
[----:B------:R-:W-:Y:S02]  /*1d060*/  PRMT R16, R8, 0x3340, R2 ;  /* 0x0000334008107816 */ /* 0x000fe40000000002 */
[----:B------:R-:W-:Y:S02]  /*1d070*/  LOP3.LUT R8, R37, 0xffff, RZ, 0xc0, !PT ;  /* 0x0000ffff25087812 */ /* 0x000fe400078ec0ff */
[----:B------:R-:W-:Y:S02]  /*1d080*/  LOP3.LUT R2, R34, 0xffff, RZ, 0xc0, !PT ;  /* 0x0000ffff22027812 */ /* 0x000fe400078ec0ff */
[----:B------:R-:W-:Y:S02]  /*1d090*/  PRMT R15, R10, 0x3340, R9 ;  /* 0x000033400a0f7816 */ /* 0x000fe40000000009 */
[----:B------:R-:W-:Y:S02]  /*1d0a0*/  LOP3.LUT R10, R35, 0xffff, RZ, 0xc0, !PT ;  /* 0x0000ffff230a7812 */ /* 0x000fe400078ec0ff */
[----:B------:R-:W-:Y:S01]  /*1d0b0*/  LOP3.LUT R9, R32, 0xffff, RZ, 0xc0, !PT ;  /* 0x0000ffff20097812 */ /* 0x000fe200078ec0ff */
[----:B------:R-:W3:Y:S04]  /*1d0c0*/  LDL.LU R38, [R1+0x1990] ;  /* 0x0019900001267983 */ /* 0x000ee80000300800 */
[----:B------:R-:W3:Y:S01]  /*1d0d0*/  LDL.LU R39, [R1+0x198c] ;  /* 0x00198c0001277983 */ /* 0x000ee20000300800 */
[----:B------:R-:W-:-:S03]  /*1d0e0*/  PRMT R14, R8, 0x3340, R2 ;  /* 0x00003340080e7816 */ /* 0x000fc60000000002 */
[----:B------:R-:W3:Y:S01]  /*1d0f0*/  LDL.LU R36, [R1+0x1988] ;  /* 0x0019880001247983 */ /* 0x000ee20000300800 */
[----:B------:R-:W-:Y:S02]  /*1d100*/  LOP3.LUT R8, R33, 0xffff, RZ, 0xc0, !PT ;  /* 0x0000ffff21087812 */ /* 0x000fe400078ec0ff */
[----:B------:R-:W-:Y:S01]  /*1d110*/  LOP3.LUT R2, R144, 0xffff, RZ, 0xc0, !PT ;  /* 0x0000ffff90027812 */ /* 0x000fe200078ec0ff */
[----:B------:R-:W3:Y:S01]  /*1d120*/  LDL.LU R37, [R1+0x1984] ;  /* 0x0019840001257983 */ /* 0x000ee20000300800 */
[----:B------:R-:W-:-:S03]  /*1d130*/  PRMT R13, R10, 0x3340, R9 ;  /* 0x000033400a0d7816 */ /* 0x000fc60000000009 */
[----:B------:R-:W3:Y:S01]  /*1d140*/  LDL.LU R34, [R1+0x1980] ;  /* 0x0019800001227983 */ /* 0x000ee20000300800 */
        /* <DEDUP_REMOVED lines=8> */
[----:B------:R-:W2:Y:S01]  /*1d1d0*/  LDL R144, [R1+0x9d4] ;  /* 0x0009d40001907983 */ /* 0x000ea20000100800 */
[----:B------:R-:W-:-:S03]  /*1d1e0*/  PRMT R11, R10, 0x3340, R9 ;  /* 0x000033400a0b7816 */ /* 0x000fc60000000009 */
[----:B------:R-:W3:Y:S01]  /*1d1f0*/  LDL.LU R30, [R1+0x1970] ;  /* 0x00197000011e7983 */ /* 0x000ee20000300800 */
[----:B------:R-:W-:-:S03]  /*1d200*/  IMAD.MOV.U32 R9, RZ, RZ, R26 ;  /* 0x000000ffff097224 */ /* 0x000fc600078e001a */
[----:B------:R-:W3:Y:S04]  /*1d210*/  LDL.LU R31, [R1+0x196c] ;  /* 0x00196c00011f7983 */ /* 0x000ee80000300800 */
[----:B------:R-:W3:Y:S01]  /*1d220*/  LDL.LU R28, [R1+0x1968] ;  /* 0x00196800011c7983 */ /* 0x000ee20000300800 */
[----:B------:R-:W-:Y:S01]  /*1d230*/  IMAD.MOV.U32 R10, RZ, RZ, R27 ;  /* 0x000000ffff0a7224 */ /* 0x000fe200078e001b */
[----:B------:R-:W-:Y:S02]  /*1d240*/  PRMT R2, R8, 0x3340, R2 ;  /* 0x0000334008027816 */ /* 0x000fe40000000002 */
[----:B------:R-:W3:Y:S01]  /*1d250*/  LDL.LU R29, [R1+0x1964] ;  /* 0x00196400011d7983 */ /* 0x000ee20000300800 */
[----:B------:R-:W-:-:S03]  /*1d260*/  PRMT R8, R17, 0x5410, R16 ;  /* 0x0000541011087816 */ /* 0x000fc60000000010 */
[----:B------:R-:W3:Y:S01]  /*1d270*/  LDL.LU R26, [R1+0x1960] ;  /* 0x00196000011a7983 */ /* 0x000ee20000300800 */
[----:B------:R-:W-:-:S03]  /*1d280*/  IMAD.MOV.U32 R17, RZ, RZ, R9 ;  /* 0x000000ffff117224 */ /* 0x000fc600078e0009 */
[----:B------:R-:W3:Y:S01]  /*1d290*/  LDL.LU R27, [R1+0x195c] ;  /* 0x00195c00011b7983 */ /* 0x000ee20000300800 */
[----:B------:R-:W-:Y:S01]  /*1d2a0*/  IMAD.MOV.U32 R16, RZ, RZ, R24 ;  /* 0x000000ffff107224 */ /* 0x000fe200078e0018 */
[----:B------:R-:W-:Y:S02]  /*1d2b0*/  PRMT R9, R15, 0x5410, R14 ;  /* 0x000054100f097816 */ /* 0x000fe4000000000e */
[----:B------:R-:W3:Y:S01]  /*1d2c0*/  LDL.LU R24, [R1+0x1958] ;  /* 0x0019580001187983 */ /* 0x000ee20000300800 */
[----:B------:R-:W-:Y:S02]  /*1d2d0*/  IMAD.MOV.U32 R14, RZ, RZ, R25 ;  /* 0x000000ffff0e7224 */ /* 0x000fe400078e0019 */
[----:B------:R-:W-:Y:S01]  /*1d2e0*/  IMAD.MOV.U32 R15, RZ, RZ, R10 ;  /* 0x000000ffff0f7224 */ /* 0x000fe200078e000a */
[----:B------:R-:W3:Y:S01]  /*1d2f0*/  LDL.LU R25, [R1+0x1954] ;  /* 0x0019540001197983 */ /* 0x000ee20000300800 */
[----:B------:R-:W-:-:S03]  /*1d300*/  PRMT R10, R13, 0x5410, R12 ;  /* 0x000054100d0a7816 */ /* 0x000fc6000000000c */
[----:B------:R-:W4:Y:S01]  /*1d310*/  LDL R12, [R1+0x9d0] ;  /* 0x0009d000010c7983 */ /* 0x000f220000100800 */
[----:B------:R-:W-:Y:S02]  /*1d320*/  PRMT R11, R11, 0x5410, R2 ;  /* 0x000054100b0b7816 */ /* 0x000fe40000000002 */
[----:B------:R-:W-:Y:S02]  /*1d330*/  PRMT R229, RZ, 0x7610, R229 ;  /* 0x00007610ffe57816 */ /* 0x000fe400000000e5 */
[----:B------:R-:W-:Y:S02]  /*1d340*/  PRMT R230, RZ, 0x7610, R230 ;  /* 0x00007610ffe67816 */ /* 0x000fe400000000e6 */
[----:B------:R-:W-:Y:S01]  /*1d350*/  PRMT R228, RZ, 0x7610, R228 ;  /* 0x00007610ffe47816 */ /* 0x000fe200000000e4 */
[----:B------:R-:W3:Y:S04]  /*1d360*/  LDL R2, [R1+0x934] ;  /* 0x0009340001027983 */ /* 0x000ee80000100800 */
[----:B------:R0:W-:Y:S04]  /*1d370*/  STS.128 [R18+UR4+0x8000], R8 ;  /* 0x0080000812007988 */ /* 0x0001e80008000c04 */
[----:B0-----:R-:W3:Y:S04]  /*1d380*/  LDL R11, [R1+0x9b0] ;  /* 0x0009b000010b7983 */ /* 0x001ee80000100800 */
[----:B------:R-:W3:Y:S04]  /*1d390*/  LDL R18, [R1+0x990] ;  /* 0x0009900001127983 */ /* 0x000ee80000100800 */
[----:B------:R-:W3:Y:S01]  /*1d3a0*/  LDL R10, [R1+0x994] ;  /* 0x00099400010a7983 */ /* 0x000ee20000100800 */
[----:B----4-:R-:W-:-:S02]  /*1d3b0*/  @!P0 IMAD.MOV.U32 R13, RZ, RZ, R12 ;  /* 0x000000ffff0d8224 */ /* 0x010fc400078e000c */
[----:B--2---:R-:W-:Y:S02]  /*1d3c0*/  @!P0 IMAD.MOV.U32 R12, RZ, RZ, R144 ;  /* 0x000000ffff0c8224 */ /* 0x004fe400078e0090 */
[----:B------:R-:W2:Y:S04]  /*1d3d0*/  LDL R144, [R1+0x9b4] ;  /* 0x0009b40001907983 */ /* 0x000ea80000100800 */
[----:B------:R0:W4:Y:S02]  /*1d3e0*/  @!P0 LDG.E.U8 R230, desc[UR6][R12.64] ;  /* 0x000000060ce68981 */ /* 0x000124000c1e1100 */
[----:B0-----:R-:W-:Y:S02]  /*1d3f0*/  IMAD.MOV.U32 R13, RZ, RZ, R4 ;  /* 0x000000ffff0d7224 */ /* 0x001fe400078e0004 */
[----:B------:R-:W4:Y:S04]  /*1d400*/  LDL R12, [R1+0x930] ;  /* 0x00093000010c7983 */ /* 0x000f280000100800 */
[----:B------:R-:W4:Y:S01]  /*1d410*/  LDL.LU R4, [R1+0x910] ;  /* 0x0009100001047983 */ /* 0x000f220000300800 */
[----:B---3--:R-:W-:-:S03]  /*1d420*/  @!P0 IMAD.MOV.U32 R9, RZ, RZ, R11 ;  /* 0x000000ffff098224 */ /* 0x008fc600078e000b */
[----:B------:R-:W3:Y:S01]  /*1d430*/  LDL R11, [R1+0x914] ;  /* 0x00091400010b7983 */ /* 0x000ee20000100800 */
[----:B--2---:R-:W-:-:S05]  /*1d440*/  @!P0 IMAD.MOV.U32 R8, RZ, RZ, R144 ;  /* 0x000000ffff088224 */ /* 0x004fca00078e0090 */
[----:B------:R0:W2:Y:S02]  /*1d450*/  @!P0 LDG.E.U8 R229, desc[UR6][R8.64] ;  /* 0x0000000608e58981 */ /* 0x0000a4000c1e1100 */
[----:B0-----:R-:W-:Y:S02]  /*1d460*/  @!P0 IMAD.MOV.U32 R8, RZ, RZ, R10 ;  /* 0x000000ffff088224 */ /* 0x001fe400078e000a */
[----:B------:R-:W-:Y:S01]  /*1d470*/  @!P0 IMAD.MOV.U32 R9, RZ, RZ, R18 ;  /* 0x000000ffff098224 */ /* 0x000fe200078e0012 */
[----:B------:R-:W2:Y:S04]  /*1d480*/  LDL R10, [R1+0x8f4] ;  /* 0x0008f400010a7983 */ /* 0x000ea80000100800 */
[----:B------:R-:W2:Y:S04]  /*1d490*/  LDL.LU R18, [R1+0x8f0] ;  /* 0x0008f00001127983 */ /* 0x000ea80000300800 */
[----:B------:R-:W2:Y:S04]  /*1d4a0*/  LDL.LU R144, [R1+0x8d0] ;  /* 0x0008d00001907983 */ /* 0x000ea80000300800 */
[----:B------:R0:W2:Y:S04]  /*1d4b0*/  @!P0 LDG.E.U8 R228, desc[UR6][R8.64] ;  /* 0x0000000608e48981 */ /* 0x0000a8000c1e1100 */
[----:B------:R-:W0:Y:S04]  /*1d4c0*/  LDL R8, [R1+0x970] ;  /* 0x0009700001087983 */ /* 0x000e280000100800 */
[----:B------:R-:W0:Y:S01]  /*1d4d0*/  LDL R9, [R1+0x974] ;  /* 0x0009740001097983 */ /* 0x000e220000100800 */
[----:B------:R-:W-:-:S02]  /*1d4e0*/  PRMT R227, RZ, 0x7610, R227 ;  /* 0x00007610ffe37816 */ /* 0x000fc400000000e3 */
[----:B0-----:R-:W-:-:S04]  /*1d4f0*/  @!P0 LOP3.LUT R9, R9, R8, RZ, 0x3c, !PT ;  /* 0x0000000809098212 */ /* 0x001fc800078e3cff */
[----:B------:R-:W-:-:S04]  /*1d500*/  @!P0 LOP3.LUT R8, R9, R8, RZ, 0x3c, !PT ;  /* 0x0000000809088212 */ /* 0x000fc800078e3cff */
[----:B------:R-:W-:-:S05]  /*1d510*/  @!P0 LOP3.LUT R9, R9, R8, RZ, 0x3c, !PT ;  /* 0x0000000809098212 */ /* 0x000fca00078e3cff */
[----:B------:R0:W2:Y:S04]  /*1d520*/  @!P0 LDG.E.U8 R227, desc[UR6][R8.64] ;  /* 0x0000000608e38981 */ /* 0x0000a8000c1e1100 */
[----:B------:R-:W0:Y:S04]  /*1d530*/  LDL R8, [R1+0x950] ;  /* 0x0009500001087983 */ /* 0x000e280000100800 */
[----:B------:R-:W0:Y:S01]  /*1d540*/  LDL R9, [R1+0x954] ;  /* 0x0009540001097983 */ /* 0x000e220000100800 */
[----:B------:R-:W-:Y:S02]  /*1d550*/  PRMT R226, RZ, 0x7610, R226 ;  /* 0x00007610ffe27816 */ /* 0x000fe400000000e2 */
[----:B------:R-:W-:-:S02]  /*1d560*/  PRMT R225, RZ, 0x7610, R225 ;  /* 0x00007610ffe17816 */ /* 0x000fc400000000e1 */
[----:B------:R-:W-:Y:S02]  /*1d570*/  PRMT R224, RZ, 0x7610, R224 ;  /* 0x00007610ffe07816 */ /* 0x000fe400000000e0 */
[----:B0-----:R-:W-:-:S04]  /*1d580*/  @!P0 LOP3.LUT R9, R9, R8, RZ, 0x3c, !PT ;  /* 0x0000000809098212 */ /* 0x001fc800078e3cff */
[----:B------:R-:W-:-:S04]  /*1d590*/  @!P0 LOP3.LUT R8, R9, R8, RZ, 0x3c, !PT ;  /* 0x0000000809088212 */ /* 0x000fc800078e3cff */
[----:B------:R-:W-:-:S05]  /*1d5a0*/  @!P0 LOP3.LUT R9, R9, R8, RZ, 0x3c, !PT ;  /* 0x0000000809098212 */ /* 0x000fca00078e3cff */
[----:B------:R0:W2:Y:S02]  /*1d5b0*/  @!P0 LDG.E.U8 R226, desc[UR6][R8.64] ;  /* 0x0000000608e28981 */ /* 0x0000a4000c1e1100 */
[----:B0-----:R-:W-:Y:S02]  /*1d5c0*/  @!P0 IMAD.MOV.U32 R8, RZ, RZ, R2 ;  /* 0x000000ffff088224 */ /* 0x001fe400078e0002 */
[----:B----4-:R-:W-:Y:S01]  /*1d5d0*/  @!P0 IMAD.MOV.U32 R9, RZ, RZ, R12 ;  /* 0x000000ffff098224 */ /* 0x010fe200078e000c */
[----:B------:R-:W4:Y:S04]  /*1d5e0*/  LDL.LU R2, [R1+0x8d4] ;  /* 0x0008d40001027983 */ /* 0x000f280000300800 */
[----:B------:R3:W4:Y:S04]  /*1d5f0*/  @!P0 LDG.E.U8 R225, desc[UR6][R8.64] ;  /* 0x0000000608e18981 */ /* 0x000728000c1e1100 */
[----:B------:R0:W-:Y:S04]  /*1d600*/  STL [R1+0x14b0], R4 ;  /* 0x0014b00401007387 */ /* 0x0001e80000100800 */
[----:B------:R-:W4:Y:S01]  /*1d610*/  LDL R12, [R1+0xc2c] ;  /* 0x000c2c00010c7983 */ /* 0x000f220000100800 */
[----:B---3--:R-:W-:-:S02]  /*1d620*/  @!P0 IMAD.MOV.U32 R8, RZ, RZ, R11 ;  /* 0x000000ffff088224 */ /* 0x008fc400078e000b */
[----:B------:R-:W-:Y:S02]  /*1d630*/  @!P0 IMAD.MOV.U32 R9, RZ, RZ, R4 ;  /* 0x000000ffff098224 */ /* 0x000fe400078e0004 */
[----:B------:R-:W-:Y:S01]  /*1d640*/  IMAD.MOV.U32 R11, RZ, RZ, R13 ;  /* 0x000000ffff0b7224 */ /* 0x000fe200078e000d */
[----:B0-----:R-:W3:Y:S04]  /*1d650*/  LDL R4, [R1+0xc4c] ;  /* 0x000c4c0001047983 */ /* 0x001ee80000100800 */
[----:B------:R2:W3:Y:S04]  /*1d660*/  @!P0 LDG.E.U8 R224, desc[UR6][R8.64] ;  /* 0x0000000608e08981 */ /* 0x0004e8000c1e1100 */
[----:B------:R-:W3:Y:S01]  /*1d670*/  LDL R13, [R1+0xc28] ;  /* 0x000c2800010d7983 */ /* 0x000ee20000100800 */
[----:B--2---:R-:W-:-:S03]  /*1d680*/  @!P0 IMAD.MOV.U32 R8, RZ, RZ, R10 ;  /* 0x000000ffff088224 */ /* 0x004fc600078e000a */
[----:B------:R-:W2:Y:S04]  /*1d690*/  LDL R10, [R1+0xc48] ;  /* 0x000c4800010a7983 */ /* 0x000ea80000100800 */
[----:B------:R0:W-:Y:S04]  /*1d6a0*/  STL.64 [R1+0x1720], R150 ;  /* 0x0017209601007387 */ /* 0x0001e80000100a00 */
[----:B0-----:R-:W3:Y:S04]  /*1d6b0*/  LDL R150, [R1+0xf68] ;  /* 0x000f680001967983 */ /* 0x001ee80000100800 */
[----:B------:R-:W2:Y:S04]  /*1d6c0*/  LDL R151, [R1+0xf84] ;  /* 0x000f840001977983 */ /* 0x000ea80000100800 */
[----:B------:R0:W-:Y:S04]  /*1d6d0*/  STL.64 [R1+0x1718], R148 ;  /* 0x0017189401007387 */ /* 0x0001e80000100a00 */
[----:B0-----:R-:W3:Y:S04]  /*1d6e0*/  LDL R149, [R1+0x8b0] ;  /* 0x0008b00001957983 */ /* 0x001ee80000100800 */
[----:B------:R0:W-:Y:S04]  /*1d6f0*/  STL.64 [R1+0x1710], R146 ;  /* 0x0017109201007387 */ /* 0x0001e80000100a00 */
[----:B0-----:R-:W2:Y:S04]  /*1d700*/  LDL.LU R146, [R1+0x894] ;  /* 0x0008940001927983 */ /* 0x001ea80000300800 */
[----:B------:R-:W-:Y:S04]  /*1d710*/  STL.64 [R1+0x1708], R144 ;  /* 0x0017089001007387 */ /* 0x000fe80000100a00 */
[----:B------:R-:W-:Y:S04]  /*1d720*/  STL.64 [R1+0x1700], R142 ;  /* 0x0017008e01007387 */ /* 0x000fe80000100a00 */
[----:B------:R0:W-:Y:S04]  /*1d730*/  STL.64 [R1+0x16f8], R140 ;  /* 0x0016f88c01007387 */ /* 0x0001e80000100a00 */
[----:B0-----:R-:W2:Y:S04]  /*1d740*/  LDL.LU R140, [R1+0x8b4] ;  /* 0x0008b400018c7983 */ /* 0x001ea80000300800 */
[----:B------:R-:W-:Y:S04]  /*1d750*/  STL.64 [R1+0x16f0], R138 ;  /* 0x0016f08a01007387 */ /* 0x000fe80000100a00 */
[----:B------:R-:W-:Y:S04]  /*1d760*/  STL.64 [R1+0x16e8], R136 ;  /* 0x0016e88801007387 */ /* 0x000fe80000100a00 */
        /* <DEDUP_REMOVED lines=35> */
[----:B------:R-:W-:Y:S01]  /*1d9a0*/  STL.64 [R1+0x15d0], R66 ;  /* 0x0015d04201007387 */ /* 0x000fe20000100a00 */
[----:B------:R-:W-:-:S03]  /*1d9b0*/  PRMT R223, RZ, 0x7610, R223 ;  /* 0x00007610ffdf7816 */ /* 0x000fc600000000df */
[----:B------:R-:W-:Y:S01]  /*1d9c0*/  STL.64 [R1+0x15c8], R64 ;  /* 0x0015c84001007387 */ /* 0x000fe20000100a00 */
[----:B------:R-:W-:-:S03]  /*1d9d0*/  @!P0 IMAD.MOV.U32 R9, RZ, RZ, R18 ;  /* 0x000000ffff098224 */ /* 0x000fc600078e0012 */
[----:B------:R-:W-:Y:S04]  /*1d9e0*/  STL.64 [R1+0x15c0], R62 ;  /* 0x0015c03e01007387 */ /* 0x000fe80000100a00 */
[----:B------:R-:W-:Y:S04]  /*1d9f0*/  STL.64 [R1+0x15b8], R60 ;  /* 0x0015b83c01007387 */ /* 0x000fe80000100a00 */
[----:B------:R-:W-:Y:S04]  /*1da00*/  STL.64 [R1+0x15b0], R58 ;  /* 0x0015b03a01007387 */ /* 0x000fe80000100a00 */
[----:B------:R-:W-:Y:S04]  /*1da10*/  STL.64 [R1+0x15a8], R56 ;  /* 0x0015a83801007387 */ /* 0x000fe80000100a00 */
[----:B------:R-:W-:Y:S04]  /*1da20*/  STL.64 [R1+0x15a0], R54 ;  /* 0x0015a03601007387 */ /* 0x000fe80000100a00 */
[----:B------:R0:W2:Y:S01]  /*1da30*/  @!P0 LDG.E.U8 R223, desc[UR6][R8.64] ;  /* 0x0000000608df8981 */ /* 0x0000a2000c1e1100 */
[----:B------:R-:W-:-:S03]  /*1da40*/  PRMT R222, RZ, 0x7610, R222 ;  /* 0x00007610ffde7816 */ /* 0x000fc600000000de */
[----:B------:R-:W-:Y:S04]  /*1da50*/  STL.64 [R1+0x1598], R52 ;  /* 0x0015983401007387 */ /* 0x000fe80000100a00 */
[----:B------:R-:W-:Y:S04]  /*1da60*/  STL.64 [R1+0x1590], R50 ;  /* 0x0015903201007387 */ /* 0x000fe80000100a00 */
[----:B------:R-:W-:Y:S04]  /*1da70*/  STL.64 [R1+0x1588], R48 ;  /* 0x0015883001007387 */ /* 0x000fe80000100a00 */
[----:B------:R-:W-:Y:S04]  /*1da80*/  STL.64 [R1+0x1580], R46 ;  /* 0x0015802e01007387 */ /* 0x000fe80000100a00 */
[----:B------:R-:W-:Y:S01]  /*1da90*/  STL.64 [R1+0x1578], R44 ;  /* 0x0015782c01007387 */ /* 0x000fe20000100a00 */
[----:B0-----:R-:W-:-:S03]  /*1daa0*/  @!P0 IMAD.MOV.U32 R9, RZ, RZ, R144 ;  /* 0x000000ffff098224 */ /* 0x001fc600078e0090 */
[----:B------:R-:W-:Y:S04]  /*1dab0*/  STL.64 [R1+0x1570], R42 ;  /* 0x0015702a01007387 */ /* 0x000fe80000100a00 */
[----:B------:R-:W-:Y:S01]  /*1dac0*/  STL.64 [R1+0x1568], R40 ;  /* 0x0015682801007387 */ /* 0x000fe20000100a00 */
[----:B------:R-:W-:-:S03]  /*1dad0*/  PRMT R221, RZ, 0x7610, R221 ;  /* 0x00007610ffdd7816 */ /* 0x000fc600000000dd */
[----:B------:R-:W-:Y:S04]  /*1dae0*/  STL.64 [R1+0x1560], R38 ;  /* 0x0015602601007387 */ /* 0x000fe80000100a00 */
[----:B------:R-:W-:Y:S04]  /*1daf0*/  STL.64 [R1+0x1558], R36 ;  /* 0x0015582401007387 */ /* 0x000fe80000100a00 */
[----:B------:R-:W-:Y:S04]  /*1db00*/  STL.64 [R1+0x1550], R34 ;  /* 0x0015502201007387 */ /* 0x000fe80000100a00 */
[----:B------:R-:W-:Y:S04]  /*1db10*/  STL.64 [R1+0x1548], R32 ;  /* 0x0015482001007387 */ /* 0x000fe80000100a00 */
[----:B------:R-:W-:Y:S04]  /*1db20*/  STL.64 [R1+0x1540], R30 ;  /* 0x0015401e01007387 */ /* 0x000fe80000100a00 */
[----:B------:R-:W-:Y:S01]  /*1db30*/  STL.64 [R1+0x1538], R28 ;  /* 0x0015381c01007387 */ /* 0x000fe20000100a00 */
[----:B------:R-:W-:-:S03]  /*1db40*/  PRMT R220, RZ, 0x7610, R220 ;  /* 0x00007610ffdc7816 */ /* 0x000fc600000000dc */
[----:B------:R0:W-:Y:S04]  /*1db50*/  STL.64 [R1+0x1530], R26 ;  /* 0x0015301a01007387 */ /* 0x0001e80000100a00 */
[----:B------:R1:W-:Y:S01]  /*1db60*/  STL.64 [R1+0x1528], R24 ;  /* 0x0015281801007387 */ /* 0x0003e20000100a00 */
[----:B------:R-:W-:-:S03]  /*1db70*/  PRMT R219, RZ, 0x7610, R219 ;  /* 0x00007610ffdb7816 */ /* 0x000fc600000000db */
[----:B0-----:R-:W2:Y:S04]  /*1db80*/  LDL R27, [R1+0xc08] ;  /* 0x000c0800011b7983 */ /* 0x001ea80000100800 */
[----:B------:R-:W2:Y:S04]  /*1db90*/  LDL R26, [R1+0xc0c] ;  /* 0x000c0c00011a7983 */ /* 0x000ea80000100800 */
[----:B-1----:R-:W2:Y:S04]  /*1dba0*/  LDL R25, [R1+0xbe8] ;  /* 0x000be80001197983 */ /* 0x002ea80000100800 */
[----:B------:R-:W2:Y:S01]  /*1dbb0*/  LDL R24, [R1+0xbec] ;  /* 0x000bec0001187983 */ /* 0x000ea20000100800 */
[----:B------:R-:W-:Y:S01]  /*1dbc0*/  PRMT R218, RZ, 0x7610, R218 ;  /* 0x00007610ffda7816 */ /* 0x000fe200000000da */
[----:B----4-:R-:W-:-:S05]  /*1dbd0*/  @!P0 IMAD.MOV.U32 R8, RZ, RZ, R2 ;  /* 0x000000ffff088224 */ /* 0x010fca00078e0002 */
[----:B------:R3:W4:Y:S01]  /*1dbe0*/  @!P0 LDG.E.U8 R222, desc[UR6][R8.64] ;  /* 0x0000000608de8981 */ /* 0x000722000c1e1100 */
[----:B------:R-:W-:Y:S02]  /*1dbf0*/  IMAD.MOV.U32 R148, RZ, RZ, R2 ;  /* 0x000000ffff947224 */ /* 0x000fe400078e0002 */
[----:B---3--:R-:W-:Y:S02]  /*1dc00*/  @!P0 IMAD.MOV.U32 R9, RZ, RZ, R149 ;  /* 0x000000ffff098224 */ /* 0x008fe400078e0095 */
[----:B------:R-:W-:Y:S02]  /*1dc10*/  IMAD.MOV.U32 R149, RZ, RZ, R15 ;  /* 0x000000ffff957224 */ /* 0x000fe400078e000f */
[----:B--2---:R-:W-:-:S05]  /*1dc20*/  @!P0 IMAD.MOV.U32 R8, RZ, RZ, R140 ;  /* 0x000000ffff088224 */ /* 0x004fca00078e008c */
[----:B------:R0:W2:Y:S02]  /*1dc30*/  @!P0 LDG.E.U8 R221, desc[UR6][R8.64] ;  /* 0x0000000608dd8981 */ /* 0x0000a4000c1e1100 */
[----:B0-----:R-:W-:Y:S02]  /*1dc40*/  @!P0 IMAD.MOV.U32 R8, RZ, RZ, R146 ;  /* 0x000000ffff088224 */ /* 0x001fe400078e0092 */
[----:B------:R-:W-:-:S05]  /*1dc50*/  @!P0 IMAD.MOV.U32 R9, RZ, RZ, R131 ;  /* 0x000000ffff098224 */ /* 0x000fca00078e0083 */
[----:B------:R0:W3:Y:S02]  /*1dc60*/  @!P0 LDG.E.U8 R220, desc[UR6][R8.64] ;  /* 0x0000000608dc8981 */ /* 0x0000e4000c1e1100 */
[----:B0-----:R-:W-:Y:S02]  /*1dc70*/  @!P0 IMAD.MOV.U32 R8, RZ, RZ, R151 ;  /* 0x000000ffff088224 */ /* 0x001fe400078e0097 */
[----:B------:R-:W-:Y:S02]  /*1dc80*/  @!P0 IMAD.MOV.U32 R9, RZ, RZ, R150 ;  /* 0x000000ffff098224 */ /* 0x000fe400078e0096 */
[----:B------:R-:W-:-:S03]  /*1dc90*/  IMAD.MOV.U32 R150, RZ, RZ, R11 ;  /* 0x000000ffff967224 */ /* 0x000fc600078e000b */
[----:B------:R0:W3:Y:S01]  /*1dca0*/  @!P0 LDG.E.U8 R219, desc[UR6][R8.64] ;  /* 0x0000000608db8981 */ /* 0x0000e2000c1e1100 */
[----:B------:R-:W-:Y:S02]  /*1dcb0*/  IMAD.MOV.U32 R11, RZ, RZ, R16 ;  /* 0x000000ffff0b7224 */ /* 0x000fe400078e0010 */
[----:B0-----:R-:W-:Y:S02]  /*1dcc0*/  @!P0 IMAD.MOV.U32 R9, RZ, RZ, R10 ;  /* 0x000000ffff098224 */ /* 0x001fe400078e000a */
[----:B------:R-:W-:Y:S01]  /*1dcd0*/  @!P0 IMAD.MOV.U32 R8, RZ, RZ, R4 ;  /* 0x000000ffff088224 */ /* 0x000fe200078e0004 */
[----:B------:R-:W4:Y:S04]  /*1dce0*/  LDL.LU R10, [R1+0x738] ;  /* 0x00073800010a7983 */ /* 0x000f280000300800 */
[----:B------:R-:W2:Y:S01]  /*1dcf0*/  LDL.LU R2, [R1+0x734] ;  /* 0x0007340001027983 */ /* 0x000ea20000300800 */
[----:B------:R-:W-:-:S03]  /*1dd00*/  IMAD.MOV.U32 R4, RZ, RZ, R17 ;  /* 0x000000ffff047224 */ /* 0x000fc600078e0011 */
[----:B------:R-:W3:Y:S04]  /*1dd10*/  LDL.LU R17, [R1+0x72c] ;  /* 0x00072c0001117983 */ /* 0x000ee80000300800 */
[----:B------:R-:W3:Y:S04]  /*1dd20*/  LDL.LU R16, [R1+0x724] ;  /* 0x0007240001107983 */ /* 0x000ee80000300800 */
[----:B------:R-:W3:Y:S04]  /*1dd30*/  LDL.LU R143, [R1+0x71c] ;  /* 0x00071c00018f7983 */ /* 0x000ee80000300800 */
[----:B------:R-:W3:Y:S01]  /*1dd40*/  LDL.LU R144, [R1+0x714] ;  /* 0x0007140001907983 */ /* 0x000ee20000300800 */
[----:B------:R-:W-:-:S03]  /*1dd50*/  IMAD.MOV.U32 R151, RZ, RZ, R14 ;  /* 0x000000ffff977224 */ /* 0x000fc600078e000e */
[----:B------:R-:W3:Y:S04]  /*1dd60*/  LDL.LU R15, [R1+0x70c] ;  /* 0x00070c00010f7983 */ /* 0x000ee80000300800 */
[----:B------:R-:W3:Y:S04]  /*1dd70*/  LDL.LU R14, [R1+0x704] ;  /* 0x00070400010e7983 */ /* 0x000ee80000300800 */
[----:B------:R-:W3:Y:S04]  /*1dd80*/  LDL.LU R145, [R1+0x6fc] ;  /* 0x0006fc0001917983 */ /* 0x000ee80000300800 */
[----:B------:R0:W3:Y:S04]  /*1dd90*/  @!P0 LDG.E.U8 R218, desc[UR6][R8.64] ;  /* 0x0000000608da8981 */ /* 0x0000e8000c1e1100 */
[----:B------:R-:W3:Y:S01]  /*1dda0*/  LDL.LU R147, [R1+0x6f4] ;  /* 0x0006f40001937983 */ /* 0x000ee20000300800 */
[----:B0-----:R-:W-:-:S02]  /*1ddb0*/  @!P0 IMAD.MOV.U32 R8, RZ, RZ, R12 ;  /* 0x000000ffff088224 */ /* 0x001fc400078e000c */
[----:B------:R-:W-:Y:S01]  /*1ddc0*/  @!P0 IMAD.MOV.U32 R9, RZ, RZ, R13 ;  /* 0x000000ffff098224 */ /* 0x000fe200078e000d */
[----:B------:R-:W3:Y:S04]  /*1ddd0*/  LDL.LU R12, [R1+0x6ec] ;  /* 0x0006ec00010c7983 */ /* 0x000ee80000300800 */
[----:B------:R-:W3:Y:S01]  /*1dde0*/  LDL.LU R13, [R1+0x6e4] ;  /* 0x0006e400010d7983 */ /* 0x000ee20000300800 */
[----:B------:R-:W-:Y:S02]  /*1ddf0*/  PRMT R217, RZ, 0x7610, R217 ;  /* 0x00007610ffd97816 */ /* 0x000fe400000000d9 */
[----:B------:R-:W-:-:S04]  /*1de00*/  PRMT R216, RZ, 0x7610, R216 ;  /* 0x00007610ffd87816 */ /* 0x000fc800000000d8 */
[----:B------:R0:W3:Y:S01]  /*1de10*/  @!P0 LDG.E.U8 R217, desc[UR6][R8.64] ;  /* 0x0000000608d98981 */ /* 0x0000e2000c1e1100 */
[----:B------:R-:W-:Y:S01]  /*1de20*/  PRMT R215, RZ, 0x7610, R215 ;  /* 0x00007610ffd77816 */ /* 0x000fe200000000d7 */
[----:B0-----:R-:W-:Y:S02]  /*1de30*/  @!P0 IMAD.MOV.U32 R8, RZ, RZ, R26 ;  /* 0x000000ffff088224 */ /* 0x001fe400078e001a */
[----:B------:R-:W-:-:S05]  /*1de40*/  @!P0 IMAD.MOV.U32 R9, RZ, RZ, R27 ;  /* 0x000000ffff098224 */ /* 0x000fca00078e001b */
[----:B------:R0:W3:Y:S02]  /*1de50*/  @!P0 LDG.E.U8 R216, desc[UR6][R8.64] ;  /* 0x0000000608d88981 */ /* 0x0000e4000c1e1100 */
[----:B0-----:R-:W-:Y:S02]  /*1de60*/  @!P0 IMAD.MOV.U32 R8, RZ, RZ, R24 ;  /* 0x000000ffff088224 */ /* 0x001fe400078e0018 */
[----:B------:R-:W-:-:S05]  /*1de70*/  @!P0 IMAD.MOV.U32 R9, RZ, RZ, R25 ;  /* 0x000000ffff098224 */ /* 0x000fca00078e0019 */
[----:B------:R2:W3:Y:S01]  /*1de80*/  @!P0 LDG.E.U8 R215, desc[UR6][R8.64] ;  /* 0x0000000608d78981 */ /* 0x0004e2000c1e1100 */
[----:B----4-:R-:W-:Y:S02]  /*1de90*/  LOP3.LUT R10, R10, 0xffff, RZ, 0xc0, !PT ;  /* 0x0000ffff0a0a7812 */ /* 0x010fe400078ec0ff */
[----:B--2---:R-:W-:Y:S02]  /*1dea0*/  LOP3.LUT R9, R2, 0xffff, RZ, 0xc0, !PT ;  /* 0x0000ffff02097812 */ /* 0x004fe400078ec0ff */
[----:B---3--:R-:W-:Y:S02]  /*1deb0*/  LOP3.LUT R8, R17, 0xffff, RZ, 0xc0, !PT ;  /* 0x0000ffff11087812 */ /* 0x008fe400078ec0ff */
[----:B------:R-:W-:Y:S02]  /*1dec0*/  LOP3.LUT R2, R16, 0xffff, RZ, 0xc0, !PT ;  /* 0x0000ffff10027812 */ /* 0x000fe400078ec0ff */
[----:B------:R-:W-:Y:S02]  /*1ded0*/  PRMT R17, R10, 0x3340, R9 ;  /* 0x000033400a117816 */ /* 0x000fe40000000009 */
[----:B------:R-:W-:-:S02]  /*1dee0*/  LOP3.LUT R10, R143, 0xffff, RZ, 0xc0, !PT ;  /* 0x0000ffff8f0a7812 */ /* 0x000fc400078ec0ff */
[----:B------:R-:W-:Y:S02]  /*1def0*/  LOP3.LUT R9, R144, 0xffff, RZ, 0xc0, !PT ;  /* 0x0000ffff90097812 */ /* 0x000fe400078ec0ff */
[----:B------:R-:W-:Y:S02]  /*1df00*/  PRMT R16, R8, 0x3340, R2 ;  /* 0x0000334008107816 */ /* 0x000fe40000000002 */
[----:B------:R-:W-:Y:S02]  /*1df10*/  LOP3.LUT R8, R15, 0xffff, RZ, 0xc0, !PT ;  /* 0x0000ffff0f087812 */ /* 0x000fe400078ec0ff */
[----:B------:R-:W-:Y:S02]  /*1df20*/  LOP3.LUT R2, R14, 0xffff, RZ, 0xc0, !PT ;  /* 0x0000ffff0e027812 */ /* 0x000fe400078ec0ff */
[----:B------:R-:W-:Y:S02]  /*1df30*/  PRMT R15, R10, 0x3340, R9 ;  /* 0x000033400a0f7816 */ /* 0x000fe40000000009 */
[----:B------:R-:W-:-:S02]  /*1df40*/  LOP3.LUT R10, R145, 0xffff, RZ, 0xc0, !PT ;  /* 0x0000ffff910a7812 */ /* 0x000fc400078ec0ff */
[----:B------:R-:W-:Y:S02]  /*1df50*/  LOP3.LUT R9, R147, 0xffff, RZ, 0xc0, !PT ;  /* 0x0000ffff93097812 */ /* 0x000fe400078ec0ff */
[----:B------:R-:W-:Y:S02]  /*1df60*/  PRMT R14, R8, 0x3340, R2 ;  /* 0x00003340080e7816 */ /* 0x000fe40000000002 */
[----:B------:R-:W-:Y:S02]  /*1df70*/  LOP3.LUT R2, R13, 0xffff, RZ, 0xc0, !PT ;  /* 0x0000ffff0d027812 */ /* 0x000fe400078ec0ff */
[----:B------:R-:W-:Y:S02]  /*1df80*/  PRMT R13, R10, 0x3340, R9 ;  /* 0x000033400a0d7816 */ /* 0x000fe40000000009 */
[----:B------:R-:W-:Y:S02]  /*1df90*/  LOP3.LUT R10, R3, 0xffff, RZ, 0xc0, !PT ;  /* 0x0000ffff030a7812 */ /* 0x000fe400078ec0ff */
[----:B------:R-:W-:Y:S01]  /*1dfa0*/  LOP3.LUT R9, R5, 0xffff, RZ, 0xc0, !PT ;  /* 0x0000ffff05097812 */ /* 0x000fe200078ec0ff */
[----:B------:R-:W2:Y:S04]  /*1dfb0*/  LDL.LU R3, [R1+0x1950] ;  /* 0x0019500001037983 */ /* 0x000ea80000300800 */
[----:B------:R-:W3:Y:S04]  /*1dfc0*/  LDL R27, [R1+0xbc8] ;  /* 0x000bc800011b7983 */ /* 0x000ee80000100800 */
[----:B------:R-:W4:Y:S04]  /*1dfd0*/  LDL R26, [R1+0xbcc] ;  /* 0x000bcc00011a7983 */ /* 0x000f280000100800 */
[----:B------:R-:W3:Y:S04]  /*1dfe0*/  LDL.LU R5, [R1+0x194c] ;  /* 0x00194c0001057983 */ /* 0x000ee80000300800 */
[----:B------:R-:W4:Y:S01]  /*1dff0*/  LDL R32, [R1+0x147c] ;  /* 0x00147c0001207983 */ /* 0x000f220000100800 */
[----:B------:R-:W-:-:S04]  /*1e000*/  LOP3.LUT R8, R12, 0xffff, RZ, 0xc0, !PT ;  /* 0x0000ffff0c087812 */ /* 0x000fc800078ec0ff */
[----:B------:R-:W-:Y:S02]  /*1e010*/  PRMT R12, R8, 0x3340, R2 ;  /* 0x00003340080c7816 */ /* 0x000fe40000000002 */
[----:B------:R-:W-:Y:S02]  /*1e020*/  LOP3.LUT R8, R7, 0xffff, RZ, 0xc0, !PT ;  /* 0x0000ffff07087812 */ /* 0x000fe400078ec0ff */
[----:B------:R-:W-:Y:S01]  /*1e030*/  LOP3.LUT R2, R156, 0xffff, RZ, 0xc0, !PT ;  /* 0x0000ffff9c027812 */ /* 0x000fe200078ec0ff */
[----:B------:R-:W4:Y:S04]  /*1e040*/  LDL.LU R7, [R1+0x1948] ;  /* 0x0019480001077983 */ /* 0x000f280000300800 */
[----:B------:R-:W4:Y:S04]  /*1e050*/  LDL.LU R156, [R1+0x1944] ;  /* 0x00194400019c7983 */ /* 0x000f280000300800 */
[----:B------:R-:W4:Y:S04]  /*1e060*/  LDL R29, [R1+0xba8] ;  /* 0x000ba800011d7983 */ /* 0x000f280000100800 */
[----:B------:R-:W4:Y:S04]  /*1e070*/  LDL R28, [R1+0xbac] ;  /* 0x000bac00011c7983 */ /* 0x000f280000100800 */
[----:B------:R-:W4:Y:S04]  /*1e080*/  LDL R25, [R1+0xb88] ;  /* 0x000b880001197983 */ /* 0x000f280000100800 */
[----:B------:R-:W4:Y:S01]  /*1e090*/  LDL R24, [R1+0xb8c] ;  /* 0x000b8c0001187983 */ /* 0x000f220000100800 */
[----:B------:R-:W-:-:S02]  /*1e0a0*/  IMAD.MOV.U32 R144, RZ, RZ, R149 ;  /* 0x000000ffff907224 */ /* 0x000fc400078e0095 */
[----:B------:R-:W-:Y:S02]  /*1e0b0*/  IMAD.MOV.U32 R145, RZ, RZ, R4 ;  /* 0x000000ffff917224 */ /* 0x000fe400078e0004 */
[----:B------:R-:W-:Y:S02]  /*1e0c0*/  IMAD.MOV.U32 R149, RZ, RZ, R155 ;  /* 0x000000ffff957224 */ /* 0x000fe400078e009b */
[----:B------:R-:W-:Y:S02]  /*1e0d0*/  IMAD.MOV.U32 R147, RZ, RZ, R151 ;  /* 0x000000ffff937224 */ /* 0x000fe400078e0097 */
[----:B------:R-:W-:Y:S01]  /*1e0e0*/  IMAD.MOV.U32 R143, RZ, RZ, R11 ;  /* 0x000000ffff8f7224 */ /* 0x000fe200078e000b */
[----:B------:R-:W4:Y:S01]  /*1e0f0*/  LDL.LU R4, [R1+0x920] ;  /* 0x0009200001047983 */ /* 0x000f220000300800 */
[----:B------:R-:W-:Y:S02]  /*1e100*/  PRMT R11, R10, 0x3340, R9 ;  /* 0x000033400a0b7816 */ /* 0x000fe40000000009 */
[----:B------:R-:W-:-:S02]  /*1e110*/  PRMT R2, R8, 0x3340, R2 ;  /* 0x0000334008027816 */ /* 0x000fc40000000002 */
[----:B------:R-:W-:Y:S02]  /*1e120*/  PRMT R8, R17, 0x5410, R16 ;  /* 0x0000541011087816 */ /* 0x000fe40000000010 */
[----:B------:R-:W-:Y:S02]  /*1e130*/  PRMT R9, R15, 0x5410, R14 ;  /* 0x000054100f097816 */ /* 0x000fe4000000000e */
[----:B------:R-:W-:Y:S02]  /*1e140*/  PRMT R10, R13, 0x5410, R12 ;  /* 0x000054100d0a7816 */ /* 0x000fe4000000000c */
[----:B------:R-:W-:Y:S01]  /*1e150*/  PRMT R11, R11, 0x5410, R2 ;  /* 0x000054100b0b7816 */ /* 0x000fe20000000002 */
[----:B--2---:R-:W-:Y:S02]  /*1e160*/  IMAD.MOV.U32 R151, RZ, RZ, R3 ;  /* 0x000000ffff977224 */ /* 0x004fe400078e0003 */
[----:B---3--:R-:W-:Y:S02]  /*1e170*/  IMAD.MOV.U32 R155, RZ, RZ, R5 ;  /* 0x000000ffff9b7224 */ /* 0x008fe400078e0005 */
[----:B------:R-:W2:Y:S04]  /*1e180*/  LDL.LU R5, [R1+0x8ec] ;  /* 0x0008ec0001057983 */ /* 0x000ea80000300800 */
[----:B------:R-:W3:Y:S04]  /*1e190*/  LDL.LU R3, [R1+0x8e4] ;  /* 0x0008e40001037983 */ /* 0x000ee80000300800 */
[----:B------:R-:W2:Y:S04]  /*1e1a0*/  LDL R16, [R1+0xb68] ;  /* 0x000b680001107983 */ /* 0x000ea80000100800 */
[----:B------:R-:W3:Y:S01]  /*1e1b0*/  LDL R15, [R1+0xb6c] ;  /* 0x000b6c00010f7983 */ /* 0x000ee20000100800 */
[----:B----4-:R-:W-:-:S02]  /*1e1c0*/  @!P0 IMAD.MOV.U32 R12, RZ, RZ, R26 ;  /* 0x000000ffff0c8224 */ /* 0x010fc400078e001a */
[----:B------:R-:W-:Y:S01]  /*1e1d0*/  @!P0 IMAD.MOV.U32 R13, RZ, RZ, R27 ;  /* 0x000000ffff0d8224 */ /* 0x000fe200078e001b */
[----:B------:R-:W4:Y:S04]  /*1e1e0*/  LDL R26, [R1+0xb4c] ;  /* 0x000b4c00011a7983 */ /* 0x000f280000100800 */
[----:B------:R-:W4:Y:S04]  /*1e1f0*/  LDL R27, [R1+0xb48] ;  /* 0x000b4800011b7983 */ /* 0x000f280000100800 */
[----:B------:R0:W-:Y:S01]  /*1e200*/  STS.128 [R32+UR4], R8 ;  /* 0x0000000820007988 */ /* 0x0001e20008000c04 */
[----:B------:R-:W-:-:S03]  /*1e210*/  PRMT R213, RZ, 0x7610, R213 ;  /* 0x00007610ffd57816 */ /* 0x000fc600000000d5 */
[----:B------:R-:W4:Y:S01]  /*1e220*/  LDL R14, [R1+0xb28] ;  /* 0x000b2800010e7983 */ /* 0x000f220000100800 */
[----:B------:R-:W-:Y:S02]  /*1e230*/  PRMT R214, RZ, 0x7610, R214 ;  /* 0x00007610ffd67816 */ /* 0x000fe400000000d6 */
[----:B------:R-:W-:Y:S01]  /*1e240*/  PRMT R212, RZ, 0x7610, R212 ;  /* 0x00007610ffd47816 */ /* 0x000fe200000000d4 */
[----:B------:R-:W4:Y:S04]  /*1e250*/  LDL R17, [R1+0xae8] ;  /* 0x000ae80001117983 */ /* 0x000f280000100800 */
[----:B------:R-:W4:Y:S04]  /*1e260*/  @!P0 LDG.E.U8 R214, desc[UR6][R12.64] ;  /* 0x000000060cd68981 */ /* 0x000f28000c1e1100 */
[----:B0-----:R-:W4:Y:S01]  /*1e270*/  LDL R10, [R1+0xb2c] ;  /* 0x000b2c00010a7983 */ /* 0x001f220000100800 */
[----:B------:R-:W-:-:S02]  /*1e280*/  @!P0 IMAD.MOV.U32 R8, RZ, RZ, R28 ;  /* 0x000000ffff088224 */ /* 0x000fc400078e001c */
[----:B------:R-:W-:Y:S01]  /*1e290*/  @!P0 IMAD.MOV.U32 R9, RZ, RZ, R29 ;  /* 0x000000ffff098224 */ /* 0x000fe200078e001d */
[----:B------:R-:W4:Y:S01]  /*1e2a0*/  LDL R13, [R1+0xaec] ;  /* 0x000aec00010d7983 */ /* 0x000f220000100800 */
[----:B------:R-:W-:-:S03]  /*1e2b0*/  PRMT R211, RZ, 0x7610, R211 ;  /* 0x00007610ffd37816 */ /* 0x000fc600000000d3 */
[----:B------:R-:W4:Y:S04]  /*1e2c0*/  LDL R12, [R1+0xaa8] ;  /* 0x000aa800010c7983 */ /* 0x000f280000100800 */
[----:B------:R0:W4:Y:S04]  /*1e2d0*/  @!P0 LDG.E.U8 R213, desc[UR6][R8.64] ;  /* 0x0000000608d58981 */ /* 0x000128000c1e1100 */
[----:B------:R-:W4:Y:S01]  /*1e2e0*/  LDL R11, [R1+0xaac] ;  /* 0x000aac00010b7983 */ /* 0x000f220000100800 */
[----:B0-----:R-:W-:Y:S02]  /*1e2f0*/  @!P0 IMAD.MOV.U32 R8, RZ, RZ, R24 ;  /* 0x000000ffff088224 */ /* 0x001fe400078e0018 */
[----:B------:R-:W-:Y:S01]  /*1e300*/  @!P0 IMAD.MOV.U32 R9, RZ, RZ, R25 ;  /* 0x000000ffff098224 */ /* 0x000fe200078e0019 */
[----:B------:R-:W4:Y:S04]  /*1e310*/  LDL R24, [R1+0xb0c] ;  /* 0x000b0c0001187983 */ /* 0x000f280000100800 */
[----:B------:R-:W4:Y:S04]  /*1e320*/  LDL R25, [R1+0xb08] ;  /* 0x000b080001197983 */ /* 0x000f280000100800 */
[----:B------:R2:W4:Y:S01]  /*1e330*/  @!P0 LDG.E.U8 R212, desc[UR6][R8.64] ;  /* 0x0000000608d48981 */ /* 0x000522000c1e1100 */
[----:B------:R-:W-:Y:S01]  /*1e340*/  PRMT R210, RZ, 0x7610, R210 ;  /* 0x00007610ffd27816 */ /* 0x000fe200000000d2 */
[----:B--2---:R-:W-:-:S02]  /*1e350*/  @!P0 IMAD.MOV.U32 R9, RZ, RZ, R16 ;  /* 0x000000ffff098224 */ /* 0x004fc400078e0010 */
[----:B---3--:R-:W-:Y:S01]  /*1e360*/  @!P0 IMAD.MOV.U32 R8, RZ, RZ, R15 ;  /* 0x000000ffff088224 */ /* 0x008fe200078e000f */
[----:B------:R-:W2:Y:S04]  /*1e370*/  LDL R16, [R1+0xac8] ;  /* 0x000ac80001107983 */ /* 0x000ea80000100800 */
[----:B------:R-:W3:Y:S04]  /*1e380*/  LDL R15, [R1+0xacc] ;  /* 0x000acc00010f7983 */ /* 0x000ee80000100800 */
[----:B------:R4:W3:Y:S02]  /*1e390*/  @!P0 LDG.E.U8 R211, desc[UR6][R8.64] ;  /* 0x0000000608d38981 */ /* 0x0008e4000c1e1100 */
[----:B----4-:R-:W-:-:S02]  /*1e3a0*/  @!P0 IMAD.MOV.U32 R8, RZ, RZ, R26 ;  /* 0x000000ffff088224 */ /* 0x010fc400078e001a */
[----:B------:R-:W-:-:S05]  /*1e3b0*/  @!P0 IMAD.MOV.U32 R9, RZ, RZ, R27 ;  /* 0x000000ffff098224 */ /* 0x000fca00078e001b */
[----:B------:R0:W4:Y:S02]  /*1e3c0*/  @!P0 LDG.E.U8 R210, desc[UR6][R8.64] ;  /* 0x0000000608d28981 */ /* 0x000124000c1e1100 */
[----:B0-----:R-:W-:Y:S02]  /*1e3d0*/  @!P0 IMAD.MOV.U32 R8, RZ, RZ, R10 ;  /* 0x000000ffff088224 */ /* 0x001fe400078e000a */
[----:B------:R-:W4:Y:S01]  /*1e3e0*/  LDL R10, [R1+0xa8c] ;  /* 0x000a8c00010a7983 */ /* 0x000f220000100800 */
[----:B------:R-:W-:Y:S01]  /*1e3f0*/  PRMT R209, RZ, 0x7610, R209 ;  /* 0x00007610ffd17816 */ /* 0x000fe200000000d1 */
[----:B------:R-:W-:Y:S01]  /*1e400*/  @!P0 IMAD.MOV.U32 R9, RZ, RZ, R14 ;  /* 0x000000ffff098224 */ /* 0x000fe200078e000e */
[----:B------:R-:W-:Y:S01]  /*1e410*/  PRMT R208, RZ, 0x7610, R208 ;  /* 0x00007610ffd07816 */ /* 0x000fe200000000d0 */
[----:B------:R-:W4:Y:S04]  /*1e420*/  LDL R14, [R1+0xa88] ;  /* 0x000a8800010e7983 */ /* 0x000f280000100800 */
[----:B------:R0:W4:Y:S01]  /*1e430*/  @!P0 LDG.E.U8 R209, desc[UR6][R8.64] ;  /* 0x0000000608d18981 */ /* 0x000122000c1e1100 */
[----:B------:R-:W-:Y:S01]  /*1e440*/  PRMT R207, RZ, 0x7610, R207 ;  /* 0x00007610ffcf7816 */ /* 0x000fe200000000cf */
[----:B0-----:R-:W-:-:S02]  /*1e450*/  @!P0 IMAD.MOV.U32 R8, RZ, RZ, R24 ;  /* 0x000000ffff088224 */ /* 0x001fc400078e0018 */
[----:B------:R-:W-:Y:S01]  /*1e460*/  @!P0 IMAD.MOV.U32 R9, RZ, RZ, R25 ;  /* 0x000000ffff098224 */ /* 0x000fe200078e0019 */
[----:B------:R-:W-:Y:S01]  /*1e470*/  PRMT R206, RZ, 0x7610, R206 ;  /* 0x00007610ffce7816 */ /* 0x000fe200000000ce */
[----:B------:R-:W4:Y:S04]  /*1e480*/  LDL R25, [R1+0xa68] ;  /* 0x000a680001197983 */ /* 0x000f280000100800 */
[----:B------:R0:W4:Y:S04]  /*1e490*/  @!P0 LDG.E.U8 R208, desc[UR6][R8.64] ;  /* 0x0000000608d08981 */ /* 0x000128000c1e1100 */
[----:B------:R-:W4:Y:S01]  /*1e4a0*/  LDL R24, [R1+0xa48] ;  /* 0x000a480001187983 */ /* 0x000f220000100800 */
[----:B0-----:R-:W-:-:S02]  /*1e4b0*/  @!P0 IMAD.MOV.U32 R8, RZ, RZ, R13 ;  /* 0x000000ffff088224 */ /* 0x001fc400078e000d */
        /* <DEDUP_REMOVED lines=9> */
[----:B------:R0:W2:Y:S02]  /*1e550*/  @!P0 LDG.E.U8 R206, desc[UR6][R8.64] ;  /* 0x0000000608ce8981 */ /* 0x0000a4000c1e1100 */
[----:B0-----:R-:W-:-:S02]  /*1e560*/  @!P0 IMAD.MOV.U32 R8, RZ, RZ, R11 ;  /* 0x000000ffff088224 */ /* 0x001fc400078e000b */
[----:B------:R-:W-:Y:S01]  /*1e570*/  @!P0 IMAD.MOV.U32 R9, RZ, RZ, R12 ;  /* 0x000000ffff098224 */ /* 0x000fe200078e000c */
[----:B------:R-:W3:Y:S04]  /*1e580*/  LDL R11, [R1+0xa2c] ;  /* 0x000a2c00010b7983 */ /* 0x000ee80000100800 */
[----:B------:R-:W2:Y:S04]  /*1e590*/  LDL R12, [R1+0xa28] ;  /* 0x000a2800010c7983 */ /* 0x000ea80000100800 */
[----:B------:R4:W2:Y:S02]  /*1e5a0*/  @!P0 LDG.E.U8 R205, desc[UR6][R8.64] ;  /* 0x0000000608cd8981 */ /* 0x0008a4000c1e1100 */
[----:B----4-:R-:W-:-:S02]  /*1e5b0*/  @!P0 IMAD.MOV.U32 R8, RZ, RZ, R10 ;  /* 0x000000ffff088224 */ /* 0x010fc400078e000a */
[----:B------:R-:W4:Y:S01]  /*1e5c0*/  LDL R10, [R1+0x9ec] ;  /* 0x0009ec00010a7983 */ /* 0x000f220000100800 */
[----:B------:R-:W-:Y:S01]  /*1e5d0*/  PRMT R204, RZ, 0x7610, R204 ;  /* 0x00007610ffcc7816 */ /* 0x000fe200000000cc */
[----:B------:R-:W-:Y:S01]  /*1e5e0*/  @!P0 IMAD.MOV.U32 R9, RZ, RZ, R14 ;  /* 0x000000ffff098224 */ /* 0x000fe200078e000e */
[----:B------:R-:W-:Y:S01]  /*1e5f0*/  PRMT R203, RZ, 0x7610, R203 ;  /* 0x00007610ffcb7816 */ /* 0x000fe200000000cb */
[----:B------:R-:W4:Y:S04]  /*1e600*/  LDL R14, [R1+0x9e8] ;  /* 0x0009e800010e7983 */ /* 0x000f280000100800 */
[----:B------:R0:W4:Y:S01]  /*1e610*/  @!P0 LDG.E.U8 R204, desc[UR6][R8.64] ;  /* 0x0000000608cc8981 */ /* 0x000122000c1e1100 */
[----:B------:R-:W-:Y:S01]  /*1e620*/  IMAD.MOV.U32 R142, RZ, RZ, R149 ;  /* 0x000000ffff8e7224 */ /* 0x000fe200078e0095 */
[----:B------:R-:W-:Y:S01]  /*1e630*/  PRMT R202, RZ, 0x7610, R202 ;  /* 0x00007610ffca7816 */ /* 0x000fe200000000ca */
[----:B------:R-:W-:-:S02]  /*1e640*/  IMAD.MOV.U32 R149, RZ, RZ, R6 ;  /* 0x000000ffff957224 */ /* 0x000fc400078e0006 */
[----:B------:R-:W4:Y:S01]  /*1e650*/  LDL R6, [R1+0x9cc] ;  /* 0x0009cc0001067983 */ /* 0x000f220000100800 */
[----:B0-----:R-:W-:Y:S01]  /*1e660*/  @!P0 IMAD.MOV.U32 R9, RZ, RZ, R25 ;  /* 0x000000ffff098224 */ /* 0x001fe200078e0019 */
[----:B------:R-:W-:Y:S01]  /*1e670*/  PRMT R201, RZ, 0x7610, R201 ;  /* 0x00007610ffc97816 */ /* 0x000fe200000000c9 */
[----:B------:R-:W-:Y:S02]  /*1e680*/  @!P0 IMAD.MOV.U32 R8, RZ, RZ, R13 ;  /* 0x000000ffff088224 */ /* 0x000fe400078e000d */
[----:B------:R-:W4:Y:S04]  /*1e690*/  LDL R13, [R1+0x9c8] ;  /* 0x0009c800010d7983 */ /* 0x000f280000100800 */
[----:B------:R0:W4:Y:S02]  /*1e6a0*/  @!P0 LDG.E.U8 R203, desc[UR6][R8.64] ;  /* 0x0000000608cb8981 */ /* 0x000124000c1e1100 */
[----:B0-----:R-:W-:-:S02]  /*1e6b0*/  @!P0 IMAD.MOV.U32 R8, RZ, RZ, R17 ;  /* 0x000000ffff088224 */ /* 0x001fc400078e0011 */
[----:B------:R-:W-:-:S05]  /*1e6c0*/  @!P0 IMAD.MOV.U32 R9, RZ, RZ, R24 ;  /* 0x000000ffff098224 */ /* 0x000fca00078e0018 */
[----:B------:R3:W4:Y:S01]  /*1e6d0*/  @!P0 LDG.E.U8 R202, desc[UR6][R8.64] ;  /* 0x0000000608ca8981 */ /* 0x000722000c1e1100 */
[----:B------:R-:W-:Y:S01]  /*1e6e0*/  PRMT R200, RZ, 0x7610, R200 ;  /* 0x00007610ffc87816 */ /* 0x000fe200000000c8 */
[----:B---3--:R-:W-:Y:S02]  /*1e6f0*/  @!P0 IMAD.MOV.U32 R8, RZ, RZ, R11 ;  /* 0x000000ffff088224 */ /* 0x008fe400078e000b */
[----:B--2---:R-:W-:Y:S01]  /*1e700*/  @!P0 IMAD.MOV.U32 R9, RZ, RZ, R12 ;  /* 0x000000ffff098224 */ /* 0x004fe200078e000c */
[----:B------:R-:W2:Y:S04]  /*1e710*/  LDL R11, [R1+0x9ac] ;  /* 0x0009ac00010b7983 */ /* 0x000ea80000100800 */
[----:B------:R-:W3:Y:S04]  /*1e720*/  LDL R12, [R1+0x9a8] ;  /* 0x0009a800010c7983 */ /* 0x000ee80000100800 */
[----:B------:R0:W3:Y:S02]  /*1e730*/  @!P0 LDG.E.U8 R201, desc[UR6][R8.64] ;  /* 0x0000000608c98981 */ /* 0x0000e4000c1e1100 */
[----:B0-----:R-:W-:-:S02]  /*1e740*/  @!P0 IMAD.MOV.U32 R8, RZ, RZ, R15 ;  /* 0x000000ffff088224 */ /* 0x001fc400078e000f */
[----:B------:R-:W-:Y:S01]  /*1e750*/  @!P0 IMAD.MOV.U32 R9, RZ, RZ, R16 ;  /* 0x000000ffff098224 */ /* 0x000fe200078e0010 */
[----:B------:R-:W-:Y:S01]  /*1e760*/  PRMT R199, RZ, 0x7610, R199 ;  /* 0x00007610ffc77816 */ /* 0x000fe200000000c7 */
[----:B------:R-:W3:Y:S04]  /*1e770*/  LDL R16, [R1+0x988] ;  /* 0x0009880001107983 */ /* 0x000ee80000100800 */
[----:B------:R4:W3:Y:S04]  /*1e780*/  @!P0 LDG.E.U8 R200, desc[UR6][R8.64] ;  /* 0x0000000608c88981 */ /* 0x0008e8000c1e1100 */
[----:B------:R-:W3:Y:S01]  /*1e790*/  LDL R15, [R1+0x968] ;  /* 0x00096800010f7983 */ /* 0x000ee20000100800 */
[----:B----4-:R-:W-:-:S03]  /*1e7a0*/  @!P0 IMAD.MOV.U32 R8, RZ, RZ, R10 ;  /* 0x000000ffff088224 */ /* 0x010fc600078e000a */
[----:B------:R-:W4:Y:S01]  /*1e7b0*/  LDL R10, [R1+0x98c] ;  /* 0x00098c00010a7983 */ /* 0x000f220000100800 */
[----:B------:R-:W-:Y:S01]  /*1e7c0*/  @!P0 IMAD.MOV.U32 R9, RZ, RZ, R14 ;  /* 0x000000ffff098224 */ /* 0x000fe200078e000e */
[----:B------:R-:W-:Y:S02]  /*1e7d0*/  PRMT R198, RZ, 0x7610, R198 ;  /* 0x00007610ffc67816 */ /* 0x000fe400000000c6 */
[----:B------:R-:W4:Y:S04]  /*1e7e0*/  LDL R14, [R1+0x948] ;  /* 0x00094800010e7983 */ /* 0x000f280000100800 */
[----:B------:R0:W4:Y:S02]  /*1e7f0*/  @!P0 LDG.E.U8 R199, desc[UR6][R8.64] ;  /* 0x0000000608c78981 */ /* 0x000124000c1e1100 */
[----:B0-----:R-:W-:-:S02]  /*1e800*/  @!P0 IMAD.MOV.U32 R8, RZ, RZ, R6 ;  /* 0x000000ffff088224 */ /* 0x001fc400078e0006 */
[----:B------:R-:W4:Y:S01]  /*1e810*/  LDL R6, [R1+0x96c] ;  /* 0x00096c0001067983 */ /* 0x000f220000100800 */
[----:B------:R-:W-:-:S03]  /*1e820*/  @!P0 IMAD.MOV.U32 R9, RZ, RZ, R13 ;  /* 0x000000ffff098224 */ /* 0x000fc600078e000d */
[----:B------:R-:W4:Y:S01]  /*1e830*/  LDL R13, [R1+0x94c] ;  /* 0x00094c00010d7983 */ /* 0x000f220000100800 */
[----:B------:R-:W-:-:S03]  /*1e840*/  PRMT R197, RZ, 0x7610, R197 ;  /* 0x00007610ffc57816 */ /* 0x000fc600000000c5 */
[----:B------:R2:W4:Y:S01]  /*1e850*/  @!P0 LDG.E.U8 R198, desc[UR6][R8.64] ;  /* 0x0000000608c68981 */ /* 0x000522000c1e1100 */
[----:B------:R-:W-:Y:S02]  /*1e860*/  IMAD.MOV.U32 R141, RZ, RZ, R18 ;  /* 0x000000ffff8d7224 */ /* 0x000fe400078e0012 */
[----:B------:R-:W-:Y:S02]  /*1e870*/  IMAD.MOV.U32 R18, RZ, RZ, R156 ;  /* 0x000000ffff127224 */ /* 0x000fe400078e009c */
[----:B--2---:R-:W-:Y:S02]  /*1e880*/  @!P0 IMAD.MOV.U32 R8, RZ, RZ, R11 ;  /* 0x000000ffff088224 */ /* 0x004fe400078e000b */
[----:B---3--:R-:W-:Y:S01]  /*1e890*/  @!P0 IMAD.MOV.U32 R9, RZ, RZ, R12 ;  /* 0x000000ffff098224 */ /* 0x008fe200078e000c */
[----:B------:R-:W2:Y:S04]  /*1e8a0*/  LDL R11, [R1+0x92c] ;  /* 0x00092c00010b7983 */ /* 0x000ea80000100800 */
[----:B------:R-:W3:Y:S04]  /*1e8b0*/  LDL R12, [R1+0x928] ;  /* 0x00092800010c7983 */ /* 0x000ee80000100800 */
[----:B------:R-:W3:Y:S04]  /*1e8c0*/  LDL.LU R25, [R1+0x908] ;  /* 0x0009080001197983 */ /* 0x000ee80000300800 */
[----:B------:R4:W3:Y:S04]  /*1e8d0*/  @!P0 LDG.E.U8 R197, desc[UR6][R8.64] ;  /* 0x0000000608c58981 */ /* 0x0008e8000c1e1100 */
[----:B------:R-:W3:Y:S01]  /*1e8e0*/  LDL.LU R156, [R1+0x8e8] ;  /* 0x0008e800019c7983 */ /* 0x000ee20000300800 */
[----:B----4-:R-:W-:-:S03]  /*1e8f0*/  @!P0 IMAD.MOV.U32 R8, RZ, RZ, R10 ;  /* 0x000000ffff088224 */ /* 0x010fc600078e000a */
[----:B------:R-:W4:Y:S01]  /*1e900*/  LDL R10, [R1+0x90c] ;  /* 0x00090c00010a7983 */ /* 0x000f220000100800 */
[----:B------:R-:W-:Y:S01]  /*1e910*/  PRMT R196, RZ, 0x7610, R196 ;  /* 0x00007610ffc47816 */ /* 0x000fe200000000c4 */
[----:B------:R-:W-:Y:S01]  /*1e920*/  @!P0 IMAD.MOV.U32 R9, RZ, RZ, R16 ;  /* 0x000000ffff098224 */ /* 0x000fe200078e0010 */
[----:B------:R-:W-:-:S04]  /*1e930*/  PRMT R195, RZ, 0x7610, R195 ;  /* 0x00007610ffc37816 */ /* 0x000fc800000000c3 */
[----:B------:R0:W4:Y:S01]  /*1e940*/  @!P0 LDG.E.U8 R196, desc[UR6][R8.64] ;  /* 0x0000000608c48981 */ /* 0x000122000c1e1100 */
[----:B------:R-:W-:Y:S01]  /*1e950*/  PRMT R194, RZ, 0x7610, R194 ;  /* 0x00007610ffc27816 */ /* 0x000fe200000000c2 */
[----:B0-----:R-:W-:Y:S02]  /*1e960*/  @!P0 IMAD.MOV.U32 R8, RZ, RZ, R6 ;  /* 0x000000ffff088224 */ /* 0x001fe400078e0006 */
[----:B------:R-:W-:Y:S01]  /*1e970*/  @!P0 IMAD.MOV.U32 R9, RZ, RZ, R15 ;  /* 0x000000ffff098224 */ /* 0x000fe200078e000f */
[----:B------:R-:W4:Y:S04]  /*1e980*/  LDL.LU R6, [R1+0x8cc] ;  /* 0x0008cc0001067983 */ /* 0x000f280000300800 */
[----:B------:R-:W4:Y:S04]  /*1e990*/  LDL.LU R28, [R1+0x8ac] ;  /* 0x0008ac00011c7983 */ /* 0x000f280000300800 */
[----:B------:R0:W4:Y:S01]  /*1e9a0*/  @!P0 LDG.E.U8 R195, desc[UR6][R8.64] ;  /* 0x0000000608c38981 */ /* 0x000122000c1e1100 */
[----:B------:R-:W-:Y:S01]  /*1e9b0*/  PRMT R193, RZ, 0x7610, R193 ;  /* 0x00007610ffc17816 */ /* 0x000fe200000000c1 */
[----:B0-----:R-:W-:-:S02]  /*1e9c0*/  @!P0 IMAD.MOV.U32 R8, RZ, RZ, R13 ;  /* 0x000000ffff088224 */ /* 0x001fc400078e000d */
[----:B------:R-:W-:Y:S01]  /*1e9d0*/  @!P0 IMAD.MOV.U32 R9, RZ, RZ, R14 ;  /* 0x000000ffff098224 */ /* 0x000fe200078e000e */
[----:B------:R-:W4:Y:S04]  /*1e9e0*/  LDL R13, [R1+0x8c8] ;  /* 0x0008c800010d7983 */ /* 0x000f280000100800 */
[----:B------:R-:W4:Y:S01]  /*1e9f0*/  LDL.LU R24, [R1+0x88c] ;  /* 0x00088c0001187983 */ /* 0x000f220000300800 */
[----:B------:R-:W-:Y:S02]  /*1ea00*/  PRMT R192, RZ, 0x7610, R192 ;  /* 0x00007610ffc07816 */ /* 0x000fe400000000c0 */
[----:B------:R-:W-:Y:S01]  /*1ea10*/  PRMT R191, RZ, 0x7610, R191 ;  /* 0x00007610ffbf7816 */ /* 0x000fe200000000bf */
[----:B------:R2:W4:Y:S04]  /*1ea20*/  @!P0 LDG.E.U8 R194, desc[UR6][R8.64] ;  /* 0x0000000608c28981 */ /* 0x000528000c1e1100 */
[----:B------:R-:W4:Y:S01]  /*1ea30*/  LDL R14, [R1+0xf64] ;  /* 0x000f6400010e7983 */ /* 0x000f220000100800 */
[----:B--2---:R-:W-:-:S02]  /*1ea40*/  @!P0 IMAD.MOV.U32 R8, RZ, RZ, R11 ;  /* 0x000000ffff088224 */ /* 0x004fc400078e000b */
[----:B---3--:R-:W-:Y:S01]  /*1ea50*/  @!P0 IMAD.MOV.U32 R9, RZ, RZ, R12 ;  /* 0x000000ffff098224 */ /* 0x008fe200078e000c */
[----:B------:R-:W2:Y:S04]  /*1ea60*/  LDL R11, [R1+0xf80] ;  /* 0x000f8000010b7983 */ /* 0x000ea80000100800 */
[----:B------:R-:W3:Y:S04]  /*1ea70*/  LDL R12, [R1+0x8a8] ;  /* 0x0008a800010c7983 */ /* 0x000ee80000100800 */
[----:B------:R4:W2:Y:S02]  /*1ea80*/  @!P0 LDG.E.U8 R193, desc[UR6][R8.64] ;  /* 0x0000000608c18981 */ /* 0x0008a4000c1e1100 */
[----:B----4-:R-:W-:-:S02]  /*1ea90*/  @!P0 IMAD.MOV.U32 R8, RZ, RZ, R10 ;  /* 0x000000ffff088224 */ /* 0x010fc400078e000a */
[----:B------:R-:W4:Y:S01]  /*1eaa0*/  LDL R10, [R1+0x888] ;  /* 0x00088800010a7983 */ /* 0x000f220000100800 */
[----:B------:R-:W-:-:S05]  /*1eab0*/  @!P0 IMAD.MOV.U32 R9, RZ, RZ, R25 ;  /* 0x000000ffff098224 */ /* 0x000fca00078e0019 */
[----:B------:R0:W2:Y:S04]  /*1eac0*/  @!P0 LDG.E.U8 R192, desc[UR6][R8.64] ;  /* 0x0000000608c08981 */ /* 0x0000a8000c1e1100 */
[----:B------:R1:W-:Y:S01]  /*1ead0*/  STL [R1+0x14b4], R5 ;  /* 0x0014b40501007387 */ /* 0x0003e20000100800 */
[----:B------:R-:W-:Y:S01]  /*1eae0*/  PRMT R190, RZ, 0x7610, R190 ;  /* 0x00007610ffbe7816 */ /* 0x000fe200000000be */
[----:B0-----:R-:W-:Y:S02]  /*1eaf0*/  @!P0 IMAD.MOV.U32 R8, RZ, RZ, R5 ;  /* 0x000000ffff088224 */ /* 0x001fe400078e0005 */
[----:B------:R-:W-:Y:S01]  /*1eb00*/  @!P0 IMAD.MOV.U32 R9, RZ, RZ, R156 ;  /* 0x000000ffff098224 */ /* 0x000fe200078e009c */
[----:B-1----:R-:W2:Y:S04]  /*1eb10*/  LDL.LU R5, [R1+0x904] ;  /* 0x0009040001057983 */ /* 0x002ea80000300800 */
[----:B------:R-:W2:Y:S01]  /*1eb20*/  LDL R17, [R1+0xc40] ;  /* 0x000c400001117983 */ /* 0x000ea20000100800 */
[----:B------:R-:W-:-:S03]  /*1eb30*/  PRMT R189, RZ, 0x7610, R189 ;  /* 0x00007610ffbd7816 */ /* 0x000fc600000000bd */
[----:B------:R-:W2:Y:S04]  /*1eb40*/  LDL R16, [R1+0xc20] ;  /* 0x000c200001107983 */ /* 0x000ea80000100800 */
[----:B------:R0:W2:Y:S04]  /*1eb50*/  @!P0 LDG.E.U8 R191, desc[UR6][R8.64] ;  /* 0x0000000608bf8981 */ /* 0x0000a8000c1e1100 */
[----:B------:R-:W2:Y:S01]  /*1eb60*/  LDL R15, [R1+0xc24] ;  /* 0x000c2400010f7983 */ /* 0x000ea20000100800 */
[----:B0-----:R-:W-:Y:S02]  /*1eb70*/  @!P0 IMAD.MOV.U32 R8, RZ, RZ, R6 ;  /* 0x000000ffff088224 */ /* 0x001fe400078e0006 */
[----:B------:R-:W-:-:S02]  /*1eb80*/  @!P0 IMAD.MOV.U32 R9, RZ, RZ, R13 ;  /* 0x000000ffff098224 */ /* 0x000fc400078e000d */
[----:B------:R-:W2:Y:S04]  /*1eb90*/  LDL R13, [R1+0xc44] ;  /* 0x000c4400010d7983 */ /* 0x000ea80000100800 */
[----:B------:R0:W2:Y:S02]  /*1eba0*/  @!P0 LDG.E.U8 R190, desc[UR6][R8.64] ;  /* 0x0000000608be8981 */ /* 0x0000a4000c1e1100 */
[----:B0-----:R-:W-:Y:S02]  /*1ebb0*/  @!P0 IMAD.MOV.U32 R8, RZ, RZ, R28 ;  /* 0x000000ffff088224 */ /* 0x001fe400078e001c */
[----:B---3--:R-:W-:Y:S02]  /*1ebc0*/  @!P0 IMAD.MOV.U32 R9, RZ, RZ, R12 ;  /* 0x000000ffff098224 */ /* 0x008fe400078e000c */
[----:B------:R-:W3:Y:S04]  /*1ebd0*/  LDL R12, [R1+0xc00] ;  /* 0x000c0000010c7983 */ /* 0x000ee80000100800 */
[----:B------:R4:W3:Y:S02]  /*1ebe0*/  @!P0 LDG.E.U8 R189, desc[UR6][R8.64] ;  /* 0x0000000608bd8981 */ /* 0x0008e4000c1e1100 */
[----:B----4-:R-:W-:-:S02]  /*1ebf0*/  @!P0 IMAD.MOV.U32 R9, RZ, RZ, R10 ;  /* 0x000000ffff098224 */ /* 0x010fc400078e000a */
[----:B------:R-:W4:Y:S01]  /*1ec00*/  LDL R10, [R1+0xc04] ;  /* 0x000c0400010a7983 */ /* 0x000f220000100800 */
[----:B------:R-:W-:Y:S01]  /*1ec10*/  PRMT R188, RZ, 0x7610, R188 ;  /* 0x00007610ffbc7816 */ /* 0x000fe200000000bc */
[----:B------:R-:W-:Y:S01]  /*1ec20*/  @!P0 IMAD.MOV.U32 R8, RZ, RZ, R24 ;  /* 0x000000ffff088224 */ /* 0x000fe200078e0018 */
[----:B------:R-:W-:-:S04]  /*1ec30*/  PRMT R187, RZ, 0x7610, R187 ;  /* 0x00007610ffbb7816 */ /* 0x000fc800000000bb */
[----:B------:R2:W4:Y:S01]  /*1ec40*/  @!P0 LDG.E.U8 R188, desc[UR6][R8.64] ;  /* 0x0000000608bc8981 */ /* 0x000522000c1e1100 */
[----:B------:R-:W-:Y:S01]  /*1ec50*/  PRMT R186, RZ, 0x7610, R186 ;  /* 0x00007610ffba7816 */ /* 0x000fe200000000ba */
[----:B--2---:R-:W-:Y:S02]  /*1ec60*/  @!P0 IMAD.MOV.U32 R8, RZ, RZ, R11 ;  /* 0x000000ffff088224 */ /* 0x004fe400078e000b */
[----:B------:R-:W-:Y:S01]  /*1ec70*/  @!P0 IMAD.MOV.U32 R9, RZ, RZ, R14 ;  /* 0x000000ffff098224 */ /* 0x000fe200078e000e */
[----:B------:R-:W2:Y:S04]  /*1ec80*/  LDL R11, [R1+0xbe4] ;  /* 0x000be400010b7983 */ /* 0x000ea80000100800 */
[----:B------:R-:W2:Y:S04]  /*1ec90*/  LDL R14, [R1+0xbe0] ;  /* 0x000be000010e7983 */ /* 0x000ea80000100800 */
[----:B------:R0:W2:Y:S01]  /*1eca0*/  @!P0 LDG.E.U8 R187, desc[UR6][R8.64] ;  /* 0x0000000608bb8981 */ /* 0x0000a2000c1e1100 */
[----:B------:R-:W-:Y:S01]  /*1ecb0*/  PRMT R185, RZ, 0x7610, R185 ;  /* 0x00007610ffb97816 */ /* 0x000fe200000000b9 */
[----:B0-----:R-:W-:-:S02]  /*1ecc0*/  @!P0 IMAD.MOV.U32 R9, RZ, RZ, R17 ;  /* 0x000000ffff098224 */ /* 0x001fc400078e0011 */
[----:B------:R-:W-:Y:S01]  /*1ecd0*/  @!P0 IMAD.MOV.U32 R8, RZ, RZ, R13 ;  /* 0x000000ffff088224 */ /* 0x000fe200078e000d */
[----:B------:R-:W2:Y:S04]  /*1ece0*/  LDL R17, [R1+0xbc0] ;  /* 0x000bc00001117983 */ /* 0x000ea80000100800 */
[----:B------:R-:W2:Y:S04]  /*1ecf0*/  LDL R13, [R1+0xbc4] ;  /* 0x000bc400010d7983 */ /* 0x000ea80000100800 */
[----:B------:R0:W2:Y:S02]  /*1ed00*/  @!P0 LDG.E.U8 R186, desc[UR6][R8.64] ;  /* 0x0000000608ba8981 */ /* 0x0000a4000c1e1100 */
[----:B0-----:R-:W-:-:S02]  /*1ed10*/  @!P0 IMAD.MOV.U32 R8, RZ, RZ, R15 ;  /* 0x000000ffff088224 */ /* 0x001fc400078e000f */
[----:B------:R-:W-:Y:S01]  /*1ed20*/  @!P0 IMAD.MOV.U32 R9, RZ, RZ, R16 ;  /* 0x000000ffff098224 */ /* 0x000fe200078e0010 */
[----:B------:R-:W2:Y:S04]  /*1ed30*/  LDL R15, [R1+0xba4] ;  /* 0x000ba400010f7983 */ /* 0x000ea80000100800 */
[----:B------:R-:W2:Y:S04]  /*1ed40*/  LDL R16, [R1+0xba0] ;  /* 0x000ba00001107983 */ /* 0x000ea80000100800 */
[----:B------:R3:W2:Y:S02]  /*1ed50*/  @!P0 LDG.E.U8 R185, desc[UR6][R8.64] ;  /* 0x0000000608b98981 */ /* 0x0006a4000c1e1100 */
[----:B---3--:R-:W-:-:S02]  /*1ed60*/  @!P0 IMAD.MOV.U32 R9, RZ, RZ, R12 ;  /* 0x000000ffff098224 */ /* 0x008fc400078e000c */
[----:B------:R-:W3:Y:S01]  /*1ed70*/  LDL R12, [R1+0xb80] ;  /* 0x000b8000010c7983 */ /* 0x000ee20000100800 */
[----:B----4-:R-:W-:-:S03]  /*1ed80*/  @!P0 IMAD.MOV.U32 R8, RZ, RZ, R10 ;  /* 0x000000ffff088224 */ /* 0x010fc600078e000a */
[----:B------:R-:W4:Y:S01]  /*1ed90*/  LDL R10, [R1+0xb84] ;  /* 0x000b8400010a7983 */ /* 0x000f220000100800 */
[----:B------:R-:W-:Y:S02]  /*1eda0*/  PRMT R184, RZ, 0x7610, R184 ;  /* 0x00007610ffb87816 */ /* 0x000fe400000000b8 */
        /* <DEDUP_REMOVED lines=16> */
[----:B------:R-:W-:Y:S01]  /*1eeb0*/  PRMT R180, RZ, 0x7610, R180 ;  /* 0x00007610ffb47816 */ /* 0x000fe200000000b4 */
[----:B------:R-:W2:Y:S04]  /*1eec0*/  LDL R16, [R1+0xb00] ;  /* 0x000b000001107983 */ /* 0x000ea80000100800 */
[----:B------:R3:W2:Y:S04]  /*1eed0*/  @!P0 LDG.E.U8 R181, desc[UR6][R8.64] ;  /* 0x0000000608b58981 */ /* 0x0006a8000c1e1100 */
[----:B------:R-:W2:Y:S01]  /*1eee0*/  LDL R15, [R1+0xb04] ;  /* 0x000b0400010f7983 */ /* 0x000ea20000100800 */
[----:B---3--:R-:W-:-:S03]  /*1eef0*/  @!P0 IMAD.MOV.U32 R9, RZ, RZ, R12 ;  /* 0x000000ffff098224 */ /* 0x008fc600078e000c */
[----:B------:R-:W3:Y:S01]  /*1ef00*/  LDL R12, [R1+0xb20] ;  /* 0x000b2000010c7983 */ /* 0x000ee20000100800 */
[----:B----4-:R-:W-:-:S03]  /*1ef10*/  @!P0 IMAD.MOV.U32 R8, RZ, RZ, R10 ;  /* 0x000000ffff088224 */ /* 0x010fc600078e000a */
[----:B------:R-:W4:Y:S04]  /*1ef20*/  LDL R10, [R1+0xb24] ;  /* 0x000b2400010a7983 */ /* 0x000f280000100800 */
[----:B------:R2:W4:Y:S01]  /*1ef30*/  @!P0 LDG.E.U8 R180, desc[UR6][R8.64] ;  /* 0x0000000608b48981 */ /* 0x000522000c1e1100 */
[----:B------:R-:W-:Y:S01]  /*1ef40*/  PRMT R179, RZ, 0x7610, R179 ;  /* 0x00007610ffb37816 */ /* 0x000fe200000000b3 */
[----:B------:R-:W-:Y:S02]  /*1ef50*/  IMAD.MOV.U32 R139, RZ, RZ, R141 ;  /* 0x000000ffff8b7224 */ /* 0x000fe400078e008d */
[----:B------:R-:W-:Y:S02]  /*1ef60*/  IMAD.MOV.U32 R141, RZ, RZ, R18 ;  /* 0x000000ffff8d7224 */ /* 0x000fe400078e0012 */
[----:B------:R-:W-:-:S02]  /*1ef70*/  IMAD.MOV.U32 R18, RZ, RZ, R7 ;  /* 0x000000ffff127224 */ /* 0x000fc400078e0007 */
[----:B------:R-:W4:Y:S01]  /*1ef80*/  LDL R7, [R1+0xac4] ;  /* 0x000ac40001077983 */ /* 0x000f220000100800 */
[----:B--2---:R-:W-:Y:S02]  /*1ef90*/  @!P0 IMAD.MOV.U32 R8, RZ, RZ, R11 ;  /* 0x000000ffff088224 */ /* 0x004fe400078e000b */
[----:B------:R-:W-:Y:S01]  /*1efa0*/  @!P0 IMAD.MOV.U32 R9, RZ, RZ, R14 ;  /* 0x000000ffff098224 */ /* 0x000fe200078e000e */
[----:B------:R-:W2:Y:S04]  /*1efb0*/  LDL R11, [R1+0xae4] ;  /* 0x000ae400010b7983 */ /* 0x000ea80000100800 */
[----:B------:R-:W2:Y:S04]  /*1efc0*/  LDL R14, [R1+0xae0] ;  /* 0x000ae000010e7983 */ /* 0x000ea80000100800 */
[----:B------:R0:W2:Y:S01]  /*1efd0*/  @!P0 LDG.E.U8 R179, desc[UR6][R8.64] ;  /* 0x0000000608b38981 */ /* 0x0000a2000c1e1100 */
[----:B------:R-:W-:Y:S01]  /*1efe0*/  PRMT R178, RZ, 0x7610, R178 ;  /* 0x00007610ffb27816 */ /* 0x000fe200000000b2 */
[----:B0-----:R-:W-:-:S02]  /*1eff0*/  @!P0 IMAD.MOV.U32 R8, RZ, RZ, R13 ;  /* 0x000000ffff088224 */ /* 0x001fc400078e000d */
[----:B------:R-:W2:Y:S01]  /*1f000*/  LDL R13, [R1+0xac0] ;  /* 0x000ac000010d7983 */ /* 0x000ea20000100800 */
[----:B------:R-:W-:-:S05]  /*1f010*/  @!P0 IMAD.MOV.U32 R9, RZ, RZ, R17 ;  /* 0x000000ffff098224 */ /* 0x000fca00078e0011 */
[----:B------:R3:W2:Y:S02]  /*1f020*/  @!P0 LDG.E.U8 R178, desc[UR6][R8.64] ;  /* 0x0000000608b28981 */ /* 0x0006a4000c1e1100 */
[----:B---3--:R-:W-:Y:S02]  /*1f030*/  @!P0 IMAD.MOV.U32 R9, RZ, RZ, R12 ;  /* 0x000000ffff098224 */ /* 0x008fe400078e000c */
[----:B------:R-:W3:Y:S01]  /*1f040*/  LDL R12, [R1+0xaa0] ;  /* 0x000aa000010c7983 */ /* 0x000ee20000100800 */
[----:B----4-:R-:W-:-:S03]  /*1f050*/  @!P0 IMAD.MOV.U32 R8, RZ, RZ, R10 ;  /* 0x000000ffff088224 */ /* 0x010fc600078e000a */
[----:B------:R-:W4:Y:S01]  /*1f060*/  LDL R10, [R1+0xaa4] ;  /* 0x000aa400010a7983 */ /* 0x000f220000100800 */
[----:B------:R-:W-:Y:S02]  /*1f070*/  PRMT R177, RZ, 0x7610, R177 ;  /* 0x00007610ffb17816 */ /* 0x000fe400000000b1 */
[----:B------:R-:W-:-:S04]  /*1f080*/  PRMT R176, RZ, 0x7610, R176 ;  /* 0x00007610ffb07816 */ /* 0x000fc800000000b0 */
[----:B------:R0:W4:Y:S01]  /*1f090*/  @!P0 LDG.E.U8 R177, desc[UR6][R8.64] ;  /* 0x0000000608b18981 */ /* 0x000122000c1e1100 */
[----:B------:R-:W-:Y:S01]  /*1f0a0*/  PRMT R175, RZ, 0x7610, R175 ;  /* 0x00007610ffaf7816 */ /* 0x000fe200000000af */
[----:B0-----:R-:W-:Y:S02]  /*1f0b0*/  @!P0 IMAD.MOV.U32 R8, RZ, RZ, R15 ;  /* 0x000000ffff088224 */ /* 0x001fe400078e000f */
[----:B------:R-:W-:Y:S01]  /*1f0c0*/  @!P0 IMAD.MOV.U32 R9, RZ, RZ, R16 ;  /* 0x000000ffff098224 */ /* 0x000fe200078e0010 */
[----:B------:R-:W-:Y:S01]  /*1f0d0*/  PRMT R174, RZ, 0x7610, R174 ;  /* 0x00007610ffae7816 */ /* 0x000fe200000000ae */
[----:B------:R-:W4:Y:S04]  /*1f0e0*/  LDL R16, [R1+0xa40] ;  /* 0x000a400001107983 */ /* 0x000f280000100800 */
[----:B------:R2:W4:Y:S04]  /*1f0f0*/  @!P0 LDG.E.U8 R176, desc[UR6][R8.64] ;  /* 0x0000000608b08981 */ /* 0x000528000c1e1100 */
[----:B------:R-:W4:Y:S01]  /*1f100*/  LDL R15, [R1+0xa44] ;  /* 0x000a4400010f7983 */ /* 0x000f220000100800 */
[----:B--2---:R-:W-:-:S02]  /*1f110*/  @!P0 IMAD.MOV.U32 R8, RZ, RZ, R11 ;  /* 0x000000ffff088224 */ /* 0x004fc400078e000b */
        /* <DEDUP_REMOVED lines=16> */
[----:B------:R-:W-:Y:S02]  /*1f220*/  PRMT R171, RZ, 0x7610, R171 ;  /* 0x00007610ffab7816 */ /* 0x000fe400000000ab */
[----:B------:R-:W-:Y:S01]  /*1f230*/  PRMT R170, RZ, 0x7610, R170 ;  /* 0x00007610ffaa7816 */ /* 0x000fe200000000aa */
[----:B--2---:R-:W-:Y:S02]  /*1f240*/  @!P0 IMAD.MOV.U32 R8, RZ, RZ, R11 ;  /* 0x000000ffff088224 */ /* 0x004fe400078e000b */
        /* <DEDUP_REMOVED lines=13> */
[----:B------:R3:W2:Y:S01]  /*1f320*/  @!P0 LDG.E.U8 R170, desc[UR6][R8.64] ;  /* 0x0000000608aa8981 */ /* 0x0006a2000c1e1100 */
[----:B------:R-:W-:-:S03]  /*1f330*/  PRMT R168, RZ, 0x7610, R168 ;  /* 0x00007610ffa87816 */ /* 0x000fc600000000a8 */
[----:B------:R-:W2:Y:S01]  /*1f340*/  LDL R15, [R1+0x980] ;  /* 0x00098000010f7983 */ /* 0x000ea20000100800 */
[----:B---3--:R-:W-:-:S03]  /*1f350*/  @!P0 IMAD.MOV.U32 R9, RZ, RZ, R12 ;  /* 0x000000ffff098224 */ /* 0x008fc600078e000c */
[----:B------:R-:W3:Y:S01]  /*1f360*/  LDL R12, [R1+0x9c0] ;  /* 0x0009c000010c7983 */ /* 0x000ee20000100800 */
[----:B----4-:R-:W-:-:S03]  /*1f370*/  @!P0 IMAD.MOV.U32 R8, RZ, RZ, R10 ;  /* 0x000000ffff088224 */ /* 0x010fc600078e000a */
[----:B------:R-:W4:Y:S04]  /*1f380*/  LDL R10, [R1+0x9c4] ;  /* 0x0009c400010a7983 */ /* 0x000f280000100800 */
[----:B------:R2:W4:Y:S01]  /*1f390*/  @!P0 LDG.E.U8 R169, desc[UR6][R8.64] ;  /* 0x0000000608a98981 */ /* 0x000522000c1e1100 */
[----:B------:R-:W-:Y:S01]  /*1f3a0*/  PRMT R167, RZ, 0x7610, R167 ;  /* 0x00007610ffa77816 */ /* 0x000fe200000000a7 */
[----:B--2---:R-:W-:Y:S02]  /*1f3b0*/  @!P0 IMAD.MOV.U32 R8, RZ, RZ, R11 ;  /* 0x000000ffff088224 */ /* 0x004fe400078e000b */
[----:B------:R-:W2:Y:S01]  /*1f3c0*/  LDL R11, [R1+0x9a4] ;  /* 0x0009a400010b7983 */ /* 0x000ea20000100800 */
[----:B------:R-:W-:-:S03]  /*1f3d0*/  @!P0 IMAD.MOV.U32 R9, RZ, RZ, R14 ;  /* 0x000000ffff098224 */ /* 0x000fc600078e000e */
[----:B------:R-:W2:Y:S04]  /*1f3e0*/  LDL R14, [R1+0x984] ;  /* 0x00098400010e7983 */ /* 0x000ea80000100800 */
[----:B------:R0:W2:Y:S02]  /*1f3f0*/  @!P0 LDG.E.U8 R168, desc[UR6][R8.64] ;  /* 0x0000000608a88981 */ /* 0x0000a4000c1e1100 */
[----:B0-----:R-:W-:Y:S02]  /*1f400*/  @!P0 IMAD.MOV.U32 R8, RZ, RZ, R7 ;  /* 0x000000ffff088224 */ /* 0x001fe400078e0007 */
        /* <DEDUP_REMOVED lines=12> */
[----:B0-----:R-:W-:Y:S01]  /*1f4d0*/  @!P0 IMAD.MOV.U32 R9, RZ, RZ, R16 ;  /* 0x000000ffff098224 */ /* 0x001fe200078e0010 */
[----:B------:R-:W-:Y:S01]  /*1f4e0*/  PRMT R163, RZ, 0x7610, R163 ;  /* 0x00007610ffa37816 */ /* 0x000fe200000000a3 */
[----:B--2---:R-:W-:Y:S02]  /*1f4f0*/  @!P0 IMAD.MOV.U32 R8, RZ, RZ, R11 ;  /* 0x000000ffff088224 */ /* 0x004fe400078e000b */
[----:B------:R-:W2:Y:S04]  /*1f500*/  LDL R11, [R1+0x924] ;  /* 0x00092400010b7983 */ /* 0x000ea80000100800 */
[----:B------:R0:W2:Y:S04]  /*1f510*/  @!P0 LDG.E.U8 R165, desc[UR6][R8.64] ;  /* 0x0000000608a58981 */ /* 0x0000a8000c1e1100 */
[----:B------:R-:W2:Y:S01]  /*1f520*/  LDL.LU R26, [R1+0x900] ;  /* 0x00090000011a7983 */ /* 0x000ea20000300800 */
[----:B0-----:R-:W-:-:S02]  /*1f530*/  @!P0 IMAD.MOV.U32 R8, RZ, RZ, R14 ;  /* 0x000000ffff088224 */ /* 0x001fc400078e000e */
[----:B------:R-:W-:-:S05]  /*1f540*/  @!P0 IMAD.MOV.U32 R9, RZ, RZ, R15 ;  /* 0x000000ffff098224 */ /* 0x000fca00078e000f */
[----:B------:R0:W2:Y:S01]  /*1f550*/  @!P0 LDG.E.U8 R164, desc[UR6][R8.64] ;  /* 0x0000000608a48981 */ /* 0x0000a2000c1e1100 */
[----:B------:R-:W-:Y:S01]  /*1f560*/  PRMT R162, RZ, 0x7610, R162 ;  /* 0x00007610ffa27816 */ /* 0x000fe200000000a2 */
[----:B------:R-:W-:Y:S02]  /*1f570*/  IMAD.MOV.U32 R137, RZ, RZ, R139 ;  /* 0x000000ffff897224 */ /* 0x000fe400078e008b */
[----:B0-----:R-:W-:Y:S02]  /*1f580*/  @!P0 IMAD.MOV.U32 R8, RZ, RZ, R7 ;  /* 0x000000ffff088224 */ /* 0x001fe400078e0007 */
[----:B------:R-:W-:Y:S01]  /*1f590*/  @!P0 IMAD.MOV.U32 R9, RZ, RZ, R13 ;  /* 0x000000ffff098224 */ /* 0x000fe200078e000d */
[----:B------:R-:W2:Y:S04]  /*1f5a0*/  LDL.LU R7, [R1+0x8c4] ;  /* 0x0008c40001077983 */ /* 0x000ea80000300800 */
[----:B------:R3:W2:Y:S01]  /*1f5b0*/  @!P0 LDG.E.U8 R163, desc[UR6][R8.64] ;  /* 0x0000000608a38981 */ /* 0x0006a2000c1e1100 */
[----:B------:R-:W-:-:S02]  /*1f5c0*/  IMAD.MOV.U32 R139, RZ, RZ, R142 ;  /* 0x000000ffff8b7224 */ /* 0x000fc400078e008e */
[----:B------:R-:W-:Y:S02]  /*1f5d0*/  IMAD.MOV.U32 R142, RZ, RZ, R153 ;  /* 0x000000ffff8e7224 */ /* 0x000fe400078e0099 */
[----:B------:R-:W-:Y:S02]  /*1f5e0*/  IMAD.MOV.U32 R138, RZ, RZ, R141 ;  /* 0x000000ffff8a7224 */ /* 0x000fe400078e008d */
[----:B------:R-:W-:Y:S02]  /*1f5f0*/  IMAD.MOV.U32 R141, RZ, RZ, R143 ;  /* 0x000000ffff8d7224 */ /* 0x000fe400078e008f */
[----:B------:R-:W-:Y:S02]  /*1f600*/  IMAD.MOV.U32 R143, RZ, RZ, R152 ;  /* 0x000000ffff8f7224 */ /* 0x000fe400078e0098 */
[----:B---3--:R-:W-:Y:S02]  /*1f610*/  @!P0 IMAD.MOV.U32 R9, RZ, RZ, R12 ;  /* 0x000000ffff098224 */ /* 0x008fe400078e000c */
[----:B----4-:R-:W-:-:S02]  /*1f620*/  @!P0 IMAD.MOV.U32 R8, RZ, RZ, R10 ;  /* 0x000000ffff088224 */ /* 0x010fc400078e000a */
[----:B------:R-:W3:Y:S04]  /*1f630*/  LDL R10, [R1+0x8e0] ;  /* 0x0008e000010a7983 */ /* 0x000ee80000100800 */
[----:B------:R-:W4:Y:S04]  /*1f640*/  LDL.LU R29, [R1+0x8a0] ;  /* 0x0008a000011d7983 */ /* 0x000f280000300800 */
[----:B------:R-:W4:Y:S04]  /*1f650*/  LDL.LU R27, [R1+0x8a4] ;  /* 0x0008a400011b7983 */ /* 0x000f280000300800 */
[----:B------:R0:W4:Y:S04]  /*1f660*/  @!P0 LDG.E.U8 R162, desc[UR6][R8.64] ;  /* 0x0000000608a28981 */ /* 0x000128000c1e1100 */
[----:B------:R-:W4:Y:S04]  /*1f670*/  LDL.LU R153, [R1+0x87c] ;  /* 0x00087c0001997983 */ /* 0x000f280000300800 */
[----:B------:R1:W-:Y:S01]  /*1f680*/  STL [R1+0x14b8], R4 ;  /* 0x0014b80401007387 */ /* 0x0003e20000100800 */
[----:B0-----:R-:W-:-:S03]  /*1f690*/  @!P0 IMAD.MOV.U32 R9, RZ, RZ, R4 ;  /* 0x000000ffff098224 */ /* 0x001fc600078e0004 */
[----:B-1----:R-:W4:Y:S04]  /*1f6a0*/  LDL.LU R4, [R1+0x8c0] ;  /* 0x0008c00001047983 */ /* 0x002f280000300800 */
[----:B------:R-:W4:Y:S04]  /*1f6b0*/  LDL.LU R134, [R1+0x878] ;  /* 0x0008780001867983 */ /* 0x000f280000300800 */
[----:B------:R-:W4:Y:S04]  /*1f6c0*/  LDL.LU R135, [R1+0x874] ;  /* 0x0008740001877983 */ /* 0x000f280000300800 */
[----:B------:R-:W4:Y:S04]  /*1f6d0*/  LDL.LU R152, [R1+0x870] ;  /* 0x0008700001987983 */ /* 0x000f280000300800 */
[----:B------:R-:W4:Y:S04]  /*1f6e0*/  LDL.LU R136, [R1+0x86c] ;  /* 0x00086c0001887983 */ /* 0x000f280000300800 */
[----:B------:R-:W4:Y:S04]  /*1f6f0*/  LDL.LU R132, [R1+0x868] ;  /* 0x0008680001847983 */ /* 0x000f280000300800 */
[----:B------:R-:W4:Y:S01]  /*1f700*/  LDL.LU R133, [R1+0x864] ;  /* 0x0008640001857983 */ /* 0x000f220000300800 */
[----:B------:R-:W-:-:S02]  /*1f710*/  PRMT R161, RZ, 0x7610, R161 ;  /* 0x00007610ffa17816 */ /* 0x000fc400000000a1 */
[----:B------:R-:W-:Y:S01]  /*1f720*/  PRMT R160, RZ, 0x7610, R160 ;  /* 0x00007610ffa07816 */ /* 0x000fe200000000a0 */
[----:B--2---:R-:W-:-:S05]  /*1f730*/  @!P0 IMAD.MOV.U32 R8, RZ, RZ, R11 ;  /* 0x000000ffff088224 */ /* 0x004fca00078e000b */
[----:B------:R0:W2:Y:S01]  /*1f740*/  @!P0 LDG.E.U8 R161, desc[UR6][R8.64] ;  /* 0x0000000608a18981 */ /* 0x0000a2000c1e1100 */
[----:B------:R-:W-:Y:S01]  /*1f750*/  PRMT R159, RZ, 0x7610, R159 ;  /* 0x00007610ff9f7816 */ /* 0x000fe2000000009f */
[----:B0-----:R-:W-:Y:S02]  /*1f760*/  @!P0 IMAD.MOV.U32 R8, RZ, RZ, R5 ;  /* 0x000000ffff088224 */ /* 0x001fe400078e0005 */
[----:B------:R-:W-:-:S05]  /*1f770*/  @!P0 IMAD.MOV.U32 R9, RZ, RZ, R26 ;  /* 0x000000ffff098224 */ /* 0x000fca00078e001a */
[----:B------:R0:W2:Y:S01]  /*1f780*/  @!P0 LDG.E.U8 R160, desc[UR6][R8.64] ;  /* 0x0000000608a08981 */ /* 0x0000a2000c1e1100 */
[----:B------:R-:W-:Y:S01]  /*1f790*/  PRMT R158, RZ, 0x7610, R158 ;  /* 0x00007610ff9e7816 */ /* 0x000fe2000000009e */
[----:B0-----:R-:W-:Y:S01]  /*1f7a0*/  @!P0 IMAD.MOV.U32 R8, RZ, RZ, R3 ;  /* 0x000000ffff088224 */ /* 0x001fe200078e0003 */
[----:B------:R-:W-:Y:S01]  /*1f7b0*/  PRMT R2, RZ, 0x7610, R2 ;  /* 0x00007610ff027816 */ /* 0x000fe20000000002 */
[----:B---3--:R-:W-:-:S05]  /*1f7c0*/  @!P0 IMAD.MOV.U32 R9, RZ, RZ, R10 ;  /* 0x000000ffff098224 */ /* 0x008fca00078e000a */
[----:B------:R0:W3:Y:S01]  /*1f7d0*/  @!P0 LDG.E.U8 R159, desc[UR6][R8.64] ;  /* 0x00000006089f8981 */ /* 0x0000e2000c1e1100 */
[----:B----4-:R-:W-:-:S03]  /*1f7e0*/  LOP3.LUT R11, R153, 0xffff, RZ, 0xc0, !PT ;  /* 0x0000ffff990b7812 */ /* 0x010fc600078ec0ff */
[----:B------:R-:W4:Y:S01]  /*1f7f0*/  LDL.LU R153, [R1+0x860] ;  /* 0x0008600001997983 */ /* 0x000f220000300800 */
[----:B0-----:R-:W-:Y:S02]  /*1f800*/  @!P0 IMAD.MOV.U32 R8, RZ, RZ, R7 ;  /* 0x000000ffff088224 */ /* 0x001fe400078e0007 */
[----:B------:R-:W-:Y:S01]  /*1f810*/  @!P0 IMAD.MOV.U32 R9, RZ, RZ, R4 ;  /* 0x000000ffff098224 */ /* 0x000fe200078e0004 */
[----:B------:R-:W-:Y:S02]  /*1f820*/  LOP3.LUT R10, R134, 0xffff, RZ, 0xc0, !PT ;  /* 0x0000ffff860a7812 */ /* 0x000fe400078ec0ff */
[----:B------:R-:W2:Y:S04]  /*1f830*/  LDL.LU R134, [R1+0x85c] ;  /* 0x00085c0001867983 */ /* 0x000ea80000300800 */
[----:B------:R0:W3:Y:S01]  /*1f840*/  @!P0 LDG.E.U8 R158, desc[UR6][R8.64] ;  /* 0x00000006089e8981 */ /* 0x0000e2000c1e1100 */
[----:B------:R-:W-:-:S02]  /*1f850*/  PRMT R53, R11, 0x3340, R10 ;  /* 0x000033400b357816 */ /* 0x000fc4000000000a */
[----:B------:R-:W-:Y:S01]  /*1f860*/  LOP3.LUT R11, R136, 0xffff, RZ, 0xc0, !PT ;  /* 0x0000ffff880b7812 */ /* 0x000fe200078ec0ff */
[----:B------:R-:W3:Y:S01]  /*1f870*/  LDL.LU R130, [R1+0x858] ;  /* 0x0008580001827983 */ /* 0x000ee20000300800 */
[----:B0-----:R-:W-:Y:S02]  /*1f880*/  @!P0 IMAD.MOV.U32 R8, RZ, RZ, R27 ;  /* 0x000000ffff088224 */ /* 0x001fe400078e001b */
[----:B------:R-:W-:Y:S02]  /*1f890*/  @!P0 IMAD.MOV.U32 R9, RZ, RZ, R29 ;  /* 0x000000ffff098224 */ /* 0x000fe400078e001d */
[----:B------:R-:W-:-:S03]  /*1f8a0*/  IMAD.MOV.U32 R136, RZ, RZ, R137 ;  /* 0x000000ffff887224 */ /* 0x000fc600078e0089 */
[----:B------:R0:W3:Y:S01]  /*1f8b0*/  @!P0 LDG.E.U8 R2, desc[UR6][R8.64] ;  /* 0x0000000608028981 */ /* 0x0000e2000c1e1100 */
[----:B------:R-:W-:Y:S02]  /*1f8c0*/  IMAD.MOV.U32 R137, RZ, RZ, R138 ;  /* 0x000000ffff897224 */ /* 0x000fe400078e008a */
[----:B------:R-:W-:Y:S02]  /*1f8d0*/  IMAD.MOV.U32 R138, RZ, RZ, R141 ;  /* 0x000000ffff8a7224 */ /* 0x000fe400078e008d */
[----:B------:R-:W-:Y:S02]  /*1f8e0*/  IMAD.MOV.U32 R141, RZ, RZ, R143 ;  /* 0x000000ffff8d7224 */ /* 0x000fe400078e008f */
[----:B------:R-:W-:Y:S01]  /*1f8f0*/  IMAD.MOV.U32 R143, RZ, RZ, R154 ;  /* 0x000000ffff8f7224 */ /* 0x000fe200078e009a */
[----:B0-----:R-:W-:Y:S01]  /*1f900*/  LOP3.LUT R9, R135, 0xffff, RZ, 0xc0, !PT ;  /* 0x0000ffff87097812 */ /* 0x001fe200078ec0ff */
[----:B------:R-:W-:Y:S02]  /*1f910*/  IMAD.MOV.U32 R135, RZ, RZ, R139 ;  /* 0x000000ffff877224 */ /* 0x000fe400078e008b */
[----:B------:R-:W-:-:S02]  /*1f920*/  IMAD.MOV.U32 R139, RZ, RZ, R142 ;  /* 0x000000ffff8b7224 */ /* 0x000fc400078e008e */
[----:B------:R-:W-:Y:S02]  /*1f930*/  IMAD.MOV.U32 R142, RZ, RZ, R144 ;  /* 0x000000ffff8e7224 */ /* 0x000fe400078e0090 */
[----:B------:R-:W-:Y:S01]  /*1f940*/  IMAD.MOV.U32 R144, RZ, RZ, R20 ;  /* 0x000000ffff907224 */ /* 0x000fe200078e0014 */
[----:B------:R-:W-:Y:S01]  /*1f950*/  LOP3.LUT R8, R152, 0xffff, RZ, 0xc0, !PT ;  /* 0x0000ffff98087812 */ /* 0x000fe200078ec0ff */
[----:B------:R-:W3:Y:S04]  /*1f960*/  LDL.LU R20, [R1+0x854] ;  /* 0x0008540001147983 */ /* 0x000ee80000300800 */
[----:B------:R-:W3:Y:S01]  /*1f970*/  LDL.LU R154, [R1+0x850] ;  /* 0x00085000019a7983 */ /* 0x000ee20000300800 */
[----:B------:R-:W-:Y:S02]  /*1f980*/  LOP3.LUT R10, R132, 0xffff, RZ, 0xc0, !PT ;  /* 0x0000ffff840a7812 */ /* 0x000fe400078ec0ff */
[----:B------:R-:W-:Y:S01]  /*1f990*/  PRMT R152, R9, 0x3340, R8 ;  /* 0x0000334009987816 */ /* 0x000fe20000000008 */
[----:B------:R-:W3:Y:S01]  /*1f9a0*/  LDL.LU R132, [R1+0x84c] ;  /* 0x00084c0001847983 */ /* 0x000ee20000300800 */
[----:B------:R-:W-:-:S03]  /*1f9b0*/  LOP3.LUT R9, R133, 0xffff, RZ, 0xc0, !PT ;  /* 0x0000ffff85097812 */ /* 0x000fc600078ec0ff */
[----:B------:R-:W3:Y:S04]  /*1f9c0*/  LDL.LU R129, [R1+0x848] ;  /* 0x0008480001817983 */ /* 0x000ee80000300800 */
[----:B------:R-:W3:Y:S01]  /*1f9d0*/  LDL.LU R133, [R1+0x844] ;  /* 0x0008440001857983 */ /* 0x000ee20000300800 */
[----:B------:R-:W-:Y:S02]  /*1f9e0*/  PRMT R52, R11, 0x3340, R10 ;  /* 0x000033400b347816 */ /* 0x000fe4000000000a */
[----:B----4-:R-:W-:-:S04]  /*1f9f0*/  LOP3.LUT R8, R153, 0xffff, RZ, 0xc0, !PT ;  /* 0x0000ffff99087812 */ /* 0x010fc800078ec0ff */
[----:B------:R-:W-:Y:S02]  /*1fa00*/  PRMT R153, R9, 0x3340, R8 ;  /* 0x0000334009997816 */ /* 0x000fe40000000008 */
[----:B--2---:R-:W-:Y:S02]  /*1fa10*/  LOP3.LUT R11, R134, 0xffff, RZ, 0xc0, !PT ;  /* 0x0000ffff860b7812 */ /* 0x004fe400078ec0ff */
[----:B------:R-:W2:Y:S01]  /*1fa20*/  LDL.LU R134, [R1+0x840] ;  /* 0x0008400001867983 */ /* 0x000ea20000300800 */
[----:B---3--:R-:W-:-:S04]  /*1fa30*/  LOP3.LUT R10, R130, 0xffff, RZ, 0xc0, !PT ;  /* 0x0000ffff820a7812 */ /* 0x008fc800078ec0ff */
[----:B------:R-:W-:Y:S02]  /*1fa40*/  PRMT R51, R11, 0x3340, R10 ;  /* 0x000033400b337816 */ /* 0x000fe4000000000a */
[----:B------:R-:W-:Y:S02]  /*1fa50*/  LOP3.LUT R9, R20, 0xffff, RZ, 0xc0, !PT ;  /* 0x0000ffff14097812 */ /* 0x000fe400078ec0ff */
[----:B------:R-:W-:Y:S01]  /*1fa60*/  LOP3.LUT R8, R154, 0xffff, RZ, 0xc0, !PT ;  /* 0x0000ffff9a087812 */ /* 0x000fe200078ec0ff */
[----:B------:R-:W3:Y:S04]  /*1fa70*/  LDL.LU R20, [R1+0x83c] ;  /* 0x00083c0001147983 */ /* 0x000ee80000300800 */
[----:B------:R-:W4:Y:S04]  /*1fa80*/  LDL.LU R127, [R1+0x838] ;  /* 0x00083800017f7983 */ /* 0x000f280000300800 */
[----:B------:R-:W4:Y:S01]  /*1fa90*/  LDL.LU R130, [R1+0x834] ;  /* 0x0008340001827983 */ /* 0x000f220000300800 */
[----:B------:R-:W-:-:S02]  /*1faa0*/  PRMT R154, R9, 0x3340, R8 ;  /* 0x00003340099a7816 */ /* 0x000fc40000000008 */
[----:B------:R-:W-:Y:S02]  /*1fab0*/  LOP3.LUT R11, R132, 0xffff, RZ, 0xc0, !PT ;  /* 0x0000ffff840b7812 */ /* 0x000fe400078ec0ff */
[----:B------:R-:W-:Y:S01]  /*1fac0*/  LOP3.LUT R9, R133, 0xffff, RZ, 0xc0, !PT ;  /* 0x0000ffff85097812 */ /* 0x000fe200078ec0ff */
[----:B------:R-:W4:Y:S04]  /*1fad0*/  LDL.LU R132, [R1+0x830] ;  /* 0x0008300001847983 */ /* 0x000f280000300800 */
[----:B------:R-:W4:Y:S01]  /*1fae0*/  LDL.LU R133, [R1+0x82c] ;  /* 0x00082c0001857983 */ /* 0x000f220000300800 */
[----:B------:R-:W-:-:S03]  /*1faf0*/  LOP3.LUT R10, R129, 0xffff, RZ, 0xc0, !PT ;  /* 0x0000ffff810a7812 */ /* 0x000fc600078ec0ff */
[----:B------:R-:W4:Y:S04]  /*1fb00*/  LDL.LU R128, [R1+0x828] ;  /* 0x0008280001807983 */ /* 0x000f280000300800 */
[----:B------:R-:W4:Y:S01]  /*1fb10*/  LDL.LU R129, [R1+0x824] ;  /* 0x0008240001817983 */ /* 0x000f220000300800 */
[----:B------:R-:W-:Y:S02]  /*1fb20*/  PRMT R50, R11, 0x3340, R10 ;  /* 0x000033400b327816 */ /* 0x000fe4000000000a */
[----:B--2---:R-:W-:Y:S01]  /*1fb30*/  LOP3.LUT R8, R134, 0xffff, RZ, 0xc0, !PT ;  /* 0x0000ffff86087812 */ /* 0x004fe200078ec0ff */
[----:B------:R-:W-:Y:S02]  /*1fb40*/  IMAD.MOV.U32 R134, RZ, RZ, R135 ;  /* 0x000000ffff867224 */ /* 0x000fe400078e0087 */
[----:B------:R-:W-:-:S02]  /*1fb50*/  IMAD.MOV.U32 R135, RZ, RZ, R138 ;  /* 0x000000ffff877224 */ /* 0x000fc400078e008a */
[----:B------:R-:W-:Y:S02]  /*1fb60*/  IMAD.MOV.U32 R138, RZ, RZ, R139 ;  /* 0x000000ffff8a7224 */ /* 0x000fe400078e008b */
[----:B------:R-:W-:Y:S02]  /*1fb70*/  IMAD.MOV.U32 R139, RZ, RZ, R141 ;  /* 0x000000ffff8b7224 */ /* 0x000fe400078e008d */
[----:B------:R-:W-:Y:S02]  /*1fb80*/  IMAD.MOV.U32 R141, RZ, RZ, R142 ;  /* 0x000000ffff8d7224 */ /* 0x000fe400078e008e */
[----:B------:R-:W-:Y:S01]  /*1fb90*/  IMAD.MOV.U32 R142, RZ, RZ, R155 ;  /* 0x000000ffff8e7224 */ /* 0x000fe200078e009b */
[----:B------:R-:W-:Y:S02]  /*1fba0*/  PRMT R155, R9, 0x3340, R8 ;  /* 0x00003340099b7816 */ /* 0x000fe40000000008 */
[----:B---3--:R-:W-:Y:S02]  /*1fbb0*/  LOP3.LUT R11, R20, 0xffff, RZ, 0xc0, !PT ;  /* 0x0000ffff140b7812 */ /* 0x008fe400078ec0ff */
[----:B----4-:R-:W-:Y:S01]  /*1fbc0*/  LOP3.LUT R10, R130, 0xffff, RZ, 0xc0, !PT ;  /* 0x0000ffff820a7812 */ /* 0x010fe200078ec0ff */
[----:B------:R-:W2:Y:S04]  /*1fbd0*/  LDL.LU R20, [R1+0x820] ;  /* 0x0008200001147983 */ /* 0x000ea80000300800 */
[----:B------:R-:W3:Y:S04]  /*1fbe0*/  LDL.LU R130, [R1+0x81c] ;  /* 0x00081c0001827983 */ /* 0x000ee80000300800 */
[----:B------:R-:W4:Y:S01]  /*1fbf0*/  LDL.LU R126, [R1+0x818] ;  /* 0x00081800017e7983 */ /* 0x000f220000300800 */
[----:B------:R-:W-:-:S02]  /*1fc00*/  PRMT R49, R11, 0x3340, R10 ;  /* 0x000033400b317816 */ /* 0x000fc4000000000a */
[----:B------:R-:W-:Y:S02]  /*1fc10*/  LOP3.LUT R8, R132, 0xffff, RZ, 0xc0, !PT ;  /* 0x0000ffff84087812 */ /* 0x000fe400078ec0ff */
[----:B------:R-:W-:Y:S01]  /*1fc20*/  LOP3.LUT R11, R133, 0xffff, RZ, 0xc0, !PT ;  /* 0x0000ffff850b7812 */ /* 0x000fe200078ec0ff */
[----:B------:R-:W4:Y:S01]  /*1fc30*/  LDL.LU R132, [R1+0x814] ;  /* 0x0008140001847983 */ /* 0x000f220000300800 */
[----:B------:R-:W-:Y:S02]  /*1fc40*/  IMAD.MOV.U32 R133, RZ, RZ, R134 ;  /* 0x000000ffff857224 */ /* 0x000fe400078e0086 */
[----:B------:R-:W-:Y:S02]  /*1fc50*/  IMAD.MOV.U32 R134, RZ, RZ, R135 ;  /* 0x000000ffff867224 */ /* 0x000fe400078e0087 */
[----:B------:R-:W-:Y:S02]  /*1fc60*/  IMAD.MOV.U32 R135, RZ, RZ, R138 ;  /* 0x000000ffff877224 */ /* 0x000fe400078e008a */
[----:B------:R-:W-:-:S02]  /*1fc70*/  IMAD.MOV.U32 R138, RZ, RZ, R139 ;  /* 0x000000ffff8a7224 */ /* 0x000fc400078e008b */
[----:B------:R-:W-:Y:S02]  /*1fc80*/  IMAD.MOV.U32 R139, RZ, RZ, R141 ;  /* 0x000000ffff8b7224 */ /* 0x000fe400078e008d */
[----:B------:R-:W-:Y:S01]  /*1fc90*/  IMAD.MOV.U32 R141, RZ, RZ, R18 ;  /* 0x000000ffff8d7224 */ /* 0x000fe200078e0012 */
[----:B------:R-:W-:Y:S01]  /*1fca0*/  LOP3.LUT R9, R127, 0xffff, RZ, 0xc0, !PT ;  /* 0x0000ffff7f097812 */ /* 0x000fe200078ec0ff */
[----:B------:R-:W-:Y:S02]  /*1fcb0*/  IMAD.MOV.U32 R18, RZ, RZ, R22 ;  /* 0x000000ffff127224 */ /* 0x000fe400078e0016 */
[----:B------:R-:W4:Y:S01]  /*1fcc0*/  LDL.LU R22, [R1+0x810] ;  /* 0x0008100001167983 */ /* 0x000f220000300800 */
[----:B------:R-:W-:Y:S02]  /*1fcd0*/  PRMT R48, R9, 0x3340, R8 ;  /* 0x0000334009307816 */ /* 0x000fe40000000008 */
[----:B------:R-:W-:Y:S01]  /*1fce0*/  LOP3.LUT R9, R128, 0xffff, RZ, 0xc0, !PT ;  /* 0x0000ffff80097812 */ /* 0x000fe200078ec0ff */
[----:B------:R-:W4:Y:S01]  /*1fcf0*/  LDL.LU R127, [R1+0x80c] ;  /* 0x00080c00017f7983 */ /* 0x000f220000300800 */
[----:B------:R-:W-:-:S03]  /*1fd00*/  LOP3.LUT R10, R129, 0xffff, RZ, 0xc0, !PT ;  /* 0x0000ffff810a7812 */ /* 0x000fc600078ec0ff */
[----:B------:R-:W4:Y:S04]  /*1fd10*/  LDL.LU R128, [R1+0x808] ;  /* 0x0008080001807983 */ /* 0x000f280000300800 */
[----:B------:R-:W4:Y:S01]  /*1fd20*/  LDL.LU R129, [R1+0x804] ;  /* 0x0008040001817983 */ /* 0x000f220000300800 */
[----:B--2---:R-:W-:Y:S02]  /*1fd30*/  LOP3.LUT R8, R20, 0xffff, RZ, 0xc0, !PT ;  /* 0x0000ffff14087812 */ /* 0x004fe400078ec0ff */
[----:B------:R-:W-:Y:S02]  /*1fd40*/  PRMT R20, R11, 0x3340, R10 ;  /* 0x000033400b147816 */ /* 0x000fe4000000000a */
[----:B---3--:R-:W-:Y:S02]  /*1fd50*/  LOP3.LUT R11, R130, 0xffff, RZ, 0xc0, !PT ;  /* 0x0000ffff820b7812 */ /* 0x008fe400078ec0ff */
[----:B------:R-:W2:Y:S01]  /*1fd60*/  LDL.LU R130, [R1+0x800] ;  /* 0x0008000001827983 */ /* 0x000ea20000300800 */
[----:B----4-:R-:W-:Y:S01]  /*1fd70*/  LOP3.LUT R10, R132, 0xffff, RZ, 0xc0, !PT ;  /* 0x0000ffff840a7812 */ /* 0x010fe200078ec0ff */
[----:B------:R-:W-:-:S02]  /*1fd80*/  IMAD.MOV.U32 R132, RZ, RZ, R133 ;  /* 0x000000ffff847224 */ /* 0x000fc400078e0085 */
[----:B------:R-:W-:Y:S02]  /*1fd90*/  IMAD.MOV.U32 R133, RZ, RZ, R134 ;  /* 0x000000ffff857224 */ /* 0x000fe400078e0086 */
[----:B------:R-:W-:Y:S02]  /*1fda0*/  IMAD.MOV.U32 R134, RZ, RZ, R135 ;  /* 0x000000ffff867224 */ /* 0x000fe400078e0087 */
[----:B------:R-:W-:Y:S02]  /*1fdb0*/  IMAD.MOV.U32 R135, RZ, RZ, R138 ;  /* 0x000000ffff877224 */ /* 0x000fe400078e008a */
[----:B------:R-:W-:Y:S01]  /*1fdc0*/  IMAD.MOV.U32 R138, RZ, RZ, R139 ;  /* 0x000000ffff8a7224 */ /* 0x000fe200078e008b */
[----:B------:R-:W-:Y:S01]  /*1fdd0*/  PRMT R16, R9, 0x3340, R8 ;  /* 0x0000334009107816 */ /* 0x000fe20000000008 */
[----:B------:R-:W-:Y:S01]  /*1fde0*/  IMAD.MOV.U32 R139, RZ, RZ, R18 ;  /* 0x000000ffff8b7224 */ /* 0x000fe200078e0012 */
[----:B------:R-:W-:Y:S01]  /*1fdf0*/  LOP3.LUT R9, R126, 0xffff, RZ, 0xc0, !PT ;  /* 0x0000ffff7e097812 */ /* 0x000fe200078ec0ff */
[----:B------:R-:W3:Y:S01]  /*1fe00*/  LDL.LU R18, [R1+0x7fc] ;  /* 0x0007fc0001127983 */ /* 0x000ee20000300800 */
[----:B------:R-:W-:-:S03]  /*1fe10*/  LOP3.LUT R8, R22, 0xffff, RZ, 0xc0, !PT ;  /* 0x0000ffff16087812 */ /* 0x000fc600078ec0ff */
[----:B------:R-:W4:Y:S04]  /*1fe20*/  LDL.LU R22, [R1+0x7f8] ;  /* 0x0007f80001167983 */ /* 0x000f280000300800 */
[----:B------:R-:W4:Y:S01]  /*1fe30*/  LDL.LU R126, [R1+0x7f4] ;  /* 0x0007f400017e7983 */ /* 0x000f220000300800 */
[----:B------:R-:W-:Y:S02]  /*1fe40*/  PRMT R47, R11, 0x3340, R10 ;  /* 0x000033400b2f7816 */ /* 0x000fe4000000000a */
[----:B------:R-:W-:Y:S02]  /*1fe50*/  LOP3.LUT R11, R127, 0xffff, RZ, 0xc0, !PT ;  /* 0x0000ffff7f0b7812 */ /* 0x000fe400078ec0ff */
[----:B------:R-:W4:Y:S01]  /*1fe60*/  LDL.LU R127, [R1+0x7f0] ;  /* 0x0007f000017f7983 */ /* 0x000f220000300800 */
[----:B------:R-:W-:-:S03]  /*1fe70*/  LOP3.LUT R10, R129, 0xffff, RZ, 0xc0, !PT ;  /* 0x0000ffff810a7812 */ /* 0x000fc600078ec0ff */
[----:B------:R-:W4:Y:S01]  /*1fe80*/  LDL.LU R129, [R1+0x7ec] ;  /* 0x0007ec0001817983 */ /* 0x000f220000300800 */
[----:B------:R-:W-:Y:S02]  /*1fe90*/  PRMT R46, R9, 0x3340, R8 ;  /* 0x00003340092e7816 */ /* 0x000fe40000000008 */
[----:B------:R-:W-:Y:S02]  /*1fea0*/  LOP3.LUT R9, R128, 0xffff, RZ, 0xc0, !PT ;  /* 0x0000ffff80097812 */ /* 0x000fe400078ec0ff */
[----:B------:R-:W4:Y:S01]  /*1feb0*/  LDL.LU R128, [R1+0x7e8] ;  /* 0x0007e80001807983 */ /* 0x000f220000300800 */
[----:B--2---:R-:W-:Y:S01]  /*1fec0*/  LOP3.LUT R8, R130, 0xffff, RZ, 0xc0, !PT ;  /* 0x0000ffff82087812 */ /* 0x004fe200078ec0ff */
[----:B------:R-:W-:Y:S02]  /*1fed0*/  IMAD.MOV.U32 R130, RZ, RZ, R132 ;  /* 0x000000ffff827224 */ /* 0x000fe400078e0084 */
[----:B------:R-:W-:Y:S02]  /*1fee0*/  IMAD.MOV.U32 R132, RZ, RZ, R133 ;  /* 0x000000ffff847224 */ /* 0x000fe400078e0085 */
[----:B------:R-:W-:-:S02]  /*1fef0*/  IMAD.MOV.U32 R133, RZ, RZ, R134 ;  /* 0x000000ffff857224 */ /* 0x000fc400078e0086 */
[----:B------:R-:W-:Y:S02]  /*1ff00*/  IMAD.MOV.U32 R134, RZ, RZ, R135 ;  /* 0x000000ffff867224 */ /* 0x000fe400078e0087 */
[----:B------:R-:W-:Y:S02]  /*1ff10*/  IMAD.MOV.U32 R135, RZ, RZ, R138 ;  /* 0x000000ffff877224 */ /* 0x000fe400078e008a */
[----:B------:R-:W-:Y:S01]  /*1ff20*/  IMAD.MOV.U32 R138, RZ, RZ, R21 ;  /* 0x000000ffff8a7224 */ /* 0x000fe200078e0015 */
[----:B------:R-:W-:Y:S02]  /*1ff30*/  PRMT R21, R11, 0x3340, R10 ;  /* 0x000033400b157816 */ /* 0x000fe4000000000a */
[----:B------:R-:W-:Y:S02]  /*1ff40*/  PRMT R17, R9, 0x3340, R8 ;  /* 0x0000334009117816 */ /* 0x000fe40000000008 */
[----:B---3--:R-:W-:Y:S02]  /*1ff50*/  LOP3.LUT R11, R18, 0xffff, RZ, 0xc0, !PT ;  /* 0x0000ffff120b7812 */ /* 0x008fe400078ec0ff */
[----:B----4-:R-:W-:Y:S01]  /*1ff60*/  LOP3.LUT R9, R22, 0xffff, RZ, 0xc0, !PT ;  /* 0x0000ffff16097812 */ /* 0x010fe200078ec0ff */
[----:B------:R-:W2:Y:S01]  /*1ff70*/  LDL.LU R18, [R1+0x7e4] ;  /* 0x0007e40001127983 */ /* 0x000ea20000300800 */
[----:B------:R-:W-:-:S03]  /*1ff80*/  LOP3.LUT R10, R126, 0xffff, RZ, 0xc0, !PT ;  /* 0x0000ffff7e0a7812 */ /* 0x000fc600078ec0ff */
[----:B------:R-:W3:Y:S04]  /*1ff90*/  LDL.LU R22, [R1+0x7e0] ;  /* 0x0007e00001167983 */ /* 0x000ee80000300800 */
[----:B------:R-:W4:Y:S01]  /*1ffa0*/  LDL.LU R123, [R1+0x7dc] ;  /* 0x0007dc00017b7983 */ /* 0x000f220000300800 */
[----:B------:R-:W-:Y:S02]  /*1ffb0*/  PRMT R45, R11, 0x3340, R10 ;  /* 0x000033400b2d7816 */ /* 0x000fe4000000000a */
[----:B------:R-:W-:Y:S02]  /*1ffc0*/  LOP3.LUT R11, R129, 0xffff, RZ, 0xc0, !PT ;  /* 0x0000ffff810b7812 */ /* 0x000fe400078ec0ff */
[----:B------:R-:W4:Y:S04]  /*1ffd0*/  LDL.LU R129, [R1+0x7d8] ;  /* 0x0007d80001817983 */ /* 0x000f280000300800 */
[----:B------:R-:W4:Y:S04]  /*1ffe0*/  LDL.LU R124, [R1+0x7d4] ;  /* 0x0007d400017c7983 */ /* 0x000f280000300800 */
[----:B------:R-:W4:Y:S01]  /*1fff0*/  LDL.LU R125, [R1+0x7d0] ;  /* 0x0007d000017d7983 */ /* 0x000f220000300800 */
[----:B------:R-:W-:-:S03]  /*20000*/  LOP3.LUT R8, R127, 0xffff, RZ, 0xc0, !PT ;  /* 0x0000ffff7f087812 */ /* 0x000fc600078ec0ff */
[----:B------:R-:W4:Y:S04]  /*20010*/  LDL.LU R126, [R1+0x7cc] ;  /* 0x0007cc00017e7983 */ /* 0x000f280000300800 */
[----:B------:R-:W4:Y:S01]  /*20020*/  LDL.LU R127, [R1+0x7c8] ;  /* 0x0007c800017f7983 */ /* 0x000f220000300800 */
[----:B------:R-:W-:Y:S02]  /*20030*/  PRMT R44, R9, 0x3340, R8 ;  /* 0x00003340092c7816 */ /* 0x000fe40000000008 */
[----:B------:R-:W-:Y:S02]  /*20040*/  LOP3.LUT R9, R128, 0xffff, RZ, 0xc0, !PT ;  /* 0x0000ffff80097812 */ /* 0x000fe400078ec0ff */
[----:B------:R-:W4:Y:S01]  /*20050*/  LDL.LU R128, [R1+0x7c4] ;  /* 0x0007c40001807983 */ /* 0x000f220000300800 */
[----:B---3--:R-:W-:-:S02]  /*20060*/  LOP3.LUT R8, R22, 0xffff, RZ, 0xc0, !PT ;  /* 0x0000ffff16087812 */ /* 0x008fc400078ec0ff */
[----:B--2---:R-:W-:Y:S02]  /*20070*/  LOP3.LUT R10, R18, 0xffff, RZ, 0xc0, !PT ;  /* 0x0000ffff120a7812 */ /* 0x004fe400078ec0ff */
[----:B------:R-:W-:Y:S02]  /*20080*/  PRMT R18, R9, 0x3340, R8 ;  /* 0x0000334009127816 */ /* 0x000fe40000000008 */
[----:B----4-:R-:W-:Y:S02]  /*20090*/  LOP3.LUT R9, R129, 0xffff, RZ, 0xc0, !PT ;  /* 0x0000ffff81097812 */ /* 0x010fe400078ec0ff */
[----:B------:R-:W2:Y:S01]  /*200a0*/  LDL.LU R129, [R1+0x7c0] ;  /* 0x0007c00001817983 */ /* 0x000ea20000300800 */
[----:B------:R-:W-:Y:S02]  /*200b0*/  LOP3.LUT R8, R125, 0xffff, RZ, 0xc0, !PT ;  /* 0x0000ffff7d087812 */ /* 0x000fe400078ec0ff */
[----:B------:R-:W-:Y:S01]  /*200c0*/  PRMT R22, R11, 0x3340, R10 ;  /* 0x000033400b167816 */ /* 0x000fe2000000000a */
[----:B------:R-:W3:Y:S01]  /*200d0*/  LDL.LU R121, [R1+0x7bc] ;  /* 0x0007bc0001797983 */ /* 0x000ee20000300800 */
[----:B------:R-:W-:-:S02]  /*200e0*/  LOP3.LUT R11, R123, 0xffff, RZ, 0xc0, !PT ;  /* 0x0000ffff7b0b7812 */ /* 0x000fc400078ec0ff */
[----:B------:R-:W-:Y:S01]  /*200f0*/  PRMT R42, R9, 0x3340, R8 ;  /* 0x00003340092a7816 */ /* 0x000fe20000000008 */
[----:B------:R-:W4:Y:S01]  /*20100*/  LDL.LU R122, [R1+0x7b8] ;  /* 0x0007b800017a7983 */ /* 0x000f220000300800 */
[----:B------:R-:W-:-:S03]  /*20110*/  LOP3.LUT R9, R127, 0xffff, RZ, 0xc0, !PT ;  /* 0x0000ffff7f097812 */ /* 0x000fc600078ec0ff */
[----:B------:R-:W4:Y:S04]  /*20120*/  LDL.LU R123, [R1+0x7b4] ;  /* 0x0007b400017b7983 */ /* 0x000f280000300800 */
[----:B------:R-:W3:Y:S01]  /*20130*/  LDL.LU R127, [R1+0x7b0] ;  /* 0x0007b000017f7983 */ /* 0x000ee20000300800 */
[----:B------:R-:W-:-:S03]  /*20140*/  LOP3.LUT R10, R124, 0xffff, RZ, 0xc0, !PT ;  /* 0x0000ffff7c0a7812 */ /* 0x000fc600078ec0ff */
[----:B------:R-:W4:Y:S04]  /*20150*/  LDL.LU R124, [R1+0x7ac] ;  /* 0x0007ac00017c7983 */ /* 0x000f280000300800 */
[----:B------:R-:W4:Y:S01]  /*20160*/  LDL.LU R125, [R1+0x7a8] ;  /* 0x0007a800017d7983 */ /* 0x000f220000300800 */
[----:B------:R-:W-:Y:S02]  /*20170*/  PRMT R43, R11, 0x3340, R10 ;  /* 0x000033400b2b7816 */ /* 0x000fe4000000000a */
[----:B------:R-:W-:Y:S02]  /*20180*/  LOP3.LUT R11, R126, 0xffff, RZ, 0xc0, !PT ;  /* 0x0000ffff7e0b7812 */ /* 0x000fe400078ec0ff */
[----:B------:R-:W4:Y:S01]  /*20190*/  LDL.LU R126, [R1+0x7a4] ;  /* 0x0007a400017e7983 */ /* 0x000f220000300800 */
[----:B--2---:R-:W-:Y:S01]  /*201a0*/  LOP3.LUT R8, R129, 0xffff, RZ, 0xc0, !PT ;  /* 0x0000ffff81087812 */ /* 0x004fe200078ec0ff */
[----:B------:R-:W-:-:S02]  /*201b0*/  IMAD.MOV.U32 R129, RZ, RZ, R130 ;  /* 0x000000ffff817224 */ /* 0x000fc400078e0082 */
[----:B------:R-:W-:Y:S02]  /*201c0*/  IMAD.MOV.U32 R130, RZ, RZ, R132 ;  /* 0x000000ffff827224 */ /* 0x000fe400078e0084 */
[----:B------:R-:W-:Y:S02]  /*201d0*/  IMAD.MOV.U32 R132, RZ, RZ, R133 ;  /* 0x000000ffff847224 */ /* 0x000fe400078e0085 */
[----:B------:R-:W-:Y:S02]  /*201e0*/  IMAD.MOV.U32 R133, RZ, RZ, R134 ;  /* 0x000000ffff857224 */ /* 0x000fe400078e0086 */
[----:B------:R-:W-:Y:S01]  /*201f0*/  IMAD.MOV.U32 R134, RZ, RZ, R19 ;  /* 0x000000ffff867224 */ /* 0x000fe200078e0013 */
[----:B------:R-:W-:Y:S02]  /*20200*/  PRMT R19, R9, 0x3340, R8 ;  /* 0x0000334009137816 */ /* 0x000fe40000000008 */
[----:B---3--:R-:W-:Y:S02]  /*20210*/  LOP3.LUT R8, R127, 0xffff, RZ, 0xc0, !PT ;  /* 0x0000ffff7f087812 */ /* 0x008fe400078ec0ff */
[----:B------:R-:W2:Y:S01]  /*20220*/  LDL.LU R127, [R1+0x7a0] ;  /* 0x0007a000017f7983 */ /* 0x000ea20000300800 */
[----:B------:R-:W-:Y:S01]  /*20230*/  LOP3.LUT R10, R128, 0xffff, RZ, 0xc0, !PT ;  /* 0x0000ffff800a7812 */ /* 0x000fe200078ec0ff */
[----:B------:R-:W-:-:S02]  /*20240*/  IMAD.MOV.U32 R128, RZ, RZ, R135 ;  /* 0x000000ffff807224 */ /* 0x000fc400078e0087 */
[----:B------:R-:W-:Y:S01]  /*20250*/  IMAD.MOV.U32 R135, RZ, RZ, R23 ;  /* 0x000000ffff877224 */ /* 0x000fe200078e0017 */
[----:B------:R-:W-:Y:S02]  /*20260*/  PRMT R23, R11, 0x3340, R10 ;  /* 0x000033400b177816 */ /* 0x000fe4000000000a */
[----:B------:R-:W-:Y:S02]  /*20270*/  LOP3.LUT R11, R121, 0xffff, RZ, 0xc0, !PT ;  /* 0x0000ffff790b7812 */ /* 0x000fe400078ec0ff */
[----:B----4-:R-:W-:Y:S02]  /*20280*/  LOP3.LUT R10, R123, 0xffff, RZ, 0xc0, !PT ;  /* 0x0000ffff7b0a7812 */ /* 0x010fe400078ec0ff */
[----:B------:R-:W-:Y:S01]  /*20290*/  LOP3.LUT R9, R122, 0xffff, RZ, 0xc0, !PT ;  /* 0x0000ffff7a097812 */ /* 0x000fe200078ec0ff */
[----:B------:R-:W3:Y:S04]  /*202a0*/  LDL.LU R121, [R1+0x79c] ;  /* 0x00079c0001797983 */ /* 0x000ee80000300800 */
[----:B------:R-:W4:Y:S01]  /*202b0*/  LDL.LU R122, [R1+0x798] ;  /* 0x00079800017a7983 */ /* 0x000f220000300800 */
[----:B------:R-:W-:-:S02]  /*202c0*/  PRMT R41, R11, 0x3340, R10 ;  /* 0x000033400b297816 */ /* 0x000fc4000000000a */
[----:B------:R-:W-:Y:S01]  /*202d0*/  LOP3.LUT R10, R126, 0xffff, RZ, 0xc0, !PT ;  /* 0x0000ffff7e0a7812 */ /* 0x000fe200078ec0ff */
[----:B------:R-:W4:Y:S04]  /*202e0*/  LDL.LU R123, [R1+0x794] ;  /* 0x00079400017b7983 */ /* 0x000f280000300800 */
[----:B------:R-:W4:Y:S01]  /*202f0*/  LDL.LU R126, [R1+0x790] ;  /* 0x00079000017e7983 */ /* 0x000f220000300800 */
[----:B------:R-:W-:Y:S02]  /*20300*/  PRMT R31, R9, 0x3340, R8 ;  /* 0x00003340091f7816 */ /* 0x000fe40000000008 */
[----:B------:R-:W-:Y:S02]  /*20310*/  LOP3.LUT R11, R124, 0xffff, RZ, 0xc0, !PT ;  /* 0x0000ffff7c0b7812 */ /* 0x000fe400078ec0ff */
[----:B------:R-:W-:Y:S01]  /*20320*/  LOP3.LUT R9, R125, 0xffff, RZ, 0xc0, !PT ;  /* 0x0000ffff7d097812 */ /* 0x000fe200078ec0ff */
[----:B------:R-:W4:Y:S04]  /*20330*/  LDL.LU R124, [R1+0x78c] ;  /* 0x00078c00017c7983 */ /* 0x000f280000300800 */
[----:B------:R-:W4:Y:S01]  /*20340*/  LDL.LU R125, [R1+0x788] ;  /* 0x00078800017d7983 */ /* 0x000f220000300800 */
[----:B--2---:R-:W-:-:S03]  /*20350*/  LOP3.LUT R8, R127, 0xffff, RZ, 0xc0, !PT ;  /* 0x0000ffff7f087812 */ /* 0x004fc600078ec0ff */
[----:B------:R-:W2:Y:S01]  /*20360*/  LDL.LU R127, [R1+0x784] ;  /* 0x00078400017f7983 */ /* 0x000ea20000300800 */
[----:B------:R-:W-:Y:S02]  /*20370*/  PRMT R12, R11, 0x3340, R10 ;  /* 0x000033400b0c7816 */ /* 0x000fe4000000000a */
[----:B------:R-:W-:Y:S02]  /*20380*/  PRMT R40, R9, 0x3340, R8 ;  /* 0x0000334009287816 */ /* 0x000fe40000000008 */
[----:B---3--:R-:W-:Y:S02]  /*20390*/  LOP3.LUT R11, R121, 0xffff, RZ, 0xc0, !PT ;  /* 0x0000ffff790b7812 */ /* 0x008fe400078ec0ff */
[----:B----4-:R-:W-:Y:S02]  /*203a0*/  LOP3.LUT R9, R122, 0xffff, RZ, 0xc0, !PT ;  /* 0x0000ffff7a097812 */ /* 0x010fe400078ec0ff */
[----:B------:R-:W-:Y:S02]  /*203b0*/  LOP3.LUT R10, R123, 0xffff, RZ, 0xc0, !PT ;  /* 0x0000ffff7b0a7812 */ /* 0x000fe400078ec0ff */
[----:B------:R-:W-:-:S02]  /*203c0*/  LOP3.LUT R8, R126, 0xffff, RZ, 0xc0, !PT ;  /* 0x0000ffff7e087812 */ /* 0x000fc400078ec0ff */
[----:B------:R-:W3:Y:S04]  /*203d0*/  LDL.LU R126, [R1+0x780] ;  /* 0x00078000017e7983 */ /* 0x000ee80000300800 */
[----:B------:R-:W4:Y:S01]  /*203e0*/  LDL.LU R121, [R1+0x77c] ;  /* 0x00077c0001797983 */ /* 0x000f220000300800 */
[----:B------:R-:W-:-:S03]  /*203f0*/  PRMT R30, R11, 0x3340, R10 ;  /* 0x000033400b1e7816 */ /* 0x000fc6000000000a */
[----:B------:R-:W4:Y:S04]  /*20400*/  LDL.LU R122, [R1+0x778] ;  /* 0x00077800017a7983 */ /* 0x000f280000300800 */
[----:B------:R-:W4:Y:S01]  /*20410*/  LDL.LU R123, [R1+0x774] ;  /* 0x00077400017b7983 */ /* 0x000f220000300800 */
[----:B--2---:R-:W-:-:S03]  /*20420*/  LOP3.LUT R10, R127, 0xffff, RZ, 0xc0, !PT ;  /* 0x0000ffff7f0a7812 */ /* 0x004fc600078ec0ff */
[----:B------:R-:W2:Y:S01]  /*20430*/  LDL.LU R127, [R1+0x770] ;  /* 0x00077000017f7983 */ /* 0x000ea20000300800 */
[----:B------:R-:W-:Y:S02]  /*20440*/  PRMT R38, R9, 0x3340, R8 ;  /* 0x0000334009267816 */ /* 0x000fe40000000008 */
[----:B------:R-:W-:Y:S02]  /*20450*/  LOP3.LUT R9, R125, 0xffff, RZ, 0xc0, !PT ;  /* 0x0000ffff7d097812 */ /* 0x000fe400078ec0ff */
[----:B------:R-:W-:Y:S02]  /*20460*/  LOP3.LUT R11, R124, 0xffff, RZ, 0xc0, !PT ;  /* 0x0000ffff7c0b7812 */ /* 0x000fe400078ec0ff */
[----:B------:R-:W4:Y:S04]  /*20470*/  LDL.LU R124, [R1+0x76c] ;  /* 0x00076c00017c7983 */ /* 0x000f280000300800 */
[----:B------:R-:W4:Y:S01]  /*20480*/  LDL.LU R125, [R1+0x768] ;  /* 0x00076800017d7983 */ /* 0x000f220000300800 */
[----:B---3--:R-:W-:-:S03]  /*20490*/  LOP3.LUT R8, R126, 0xffff, RZ, 0xc0, !PT ;  /* 0x0000ffff7e087812 */ /* 0x008fc600078ec0ff */
[----:B------:R-:W3:Y:S01]  /*204a0*/  LDL.LU R126, [R1+0x764] ;  /* 0x00076400017e7983 */ /* 0x000ee20000300800 */
[----:B------:R-:W-:Y:S02]  /*204b0*/  PRMT R39, R9, 0x3340, R8 ;  /* 0x0000334009277816 */ /* 0x000fe40000000008 */
[----:B--2---:R-:W-:Y:S02]  /*204c0*/  LOP3.LUT R8, R127, 0xffff, RZ, 0xc0, !PT ;  /* 0x0000ffff7f087812 */ /* 0x004fe400078ec0ff */
[----:B------:R-:W2:Y:S01]  /*204d0*/  LDL.LU R127, [R1+0x760] ;  /* 0x00076000017f7983 */ /* 0x000ea20000300800 */
[----:B------:R-:W-:Y:S02]  /*204e0*/  PRMT R13, R11, 0x3340, R10 ;  /* 0x000033400b0d7816 */ /* 0x000fe4000000000a */
[----:B----4-:R-:W-:Y:S02]  /*204f0*/  LOP3.LUT R11, R121, 0xffff, RZ, 0xc0, !PT ;  /* 0x0000ffff790b7812 */ /* 0x010fe400078ec0ff */
[----:B------:R-:W-:-:S02]  /*20500*/  LOP3.LUT R10, R123, 0xffff, RZ, 0xc0, !PT ;  /* 0x0000ffff7b0a7812 */ /* 0x000fc400078ec0ff */
[----:B------:R-:W-:Y:S01]  /*20510*/  LOP3.LUT R9, R122, 0xffff, RZ, 0xc0, !PT ;  /* 0x0000ffff7a097812 */ /* 0x000fe200078ec0ff */
[----:B------:R-:W4:Y:S04]  /*20520*/  LDL.LU R121, [R1+0x75c] ;  /* 0x00075c0001797983 */ /* 0x000f280000300800 */
[----:B------:R-:W4:Y:S01]  /*20530*/  LDL.LU R122, [R1+0x758] ;  /* 0x00075800017a7983 */ /* 0x000f220000300800 */
[----:B------:R-:W-:Y:S02]  /*20540*/  PRMT R37, R11, 0x3340, R10 ;  /* 0x000033400b257816 */ /* 0x000fe4000000000a */
[----:B------:R-:W-:Y:S01]  /*20550*/  LOP3.LUT R11, R124, 0xffff, RZ, 0xc0, !PT ;  /* 0x0000ffff7c0b7812 */ /* 0x000fe200078ec0ff */
[----:B------:R-:W4:Y:S01]  /*20560*/  LDL.LU R123, [R1+0x750] ;  /* 0x00075000017b7983 */ /* 0x000f220000300800 */
[----:B------:R-:W-:-:S03]  /*20570*/  PRMT R35, R9, 0x3340, R8 ;  /* 0x0000334009237816 */ /* 0x000fc60000000008 */
[----:B------:R-:W4:Y:S01]  /*20580*/  LDL.LU R124, [R1+0x74c] ;  /* 0x00074c00017c7983 */ /* 0x000f220000300800 */
[----:B------:R-:W-:Y:S02]  /*20590*/  LOP3.LUT R9, R125, 0xffff, RZ, 0xc0, !PT ;  /* 0x0000ffff7d097812 */ /* 0x000fe400078ec0ff */
[----:B---3--:R-:W-:Y:S01]  /*205a0*/  LOP3.LUT R10, R126, 0xffff, RZ, 0xc0, !PT ;  /* 0x0000ffff7e0a7812 */ /* 0x008fe200078ec0ff */
[----:B------:R-:W3:Y:S04]  /*205b0*/  LDL.LU R125, [R1+0x748] ;  /* 0x00074800017d7983 */ /* 0x000ee80000300800 */
[----:B------:R-:W3:Y:S01]  /*205c0*/  LDL.LU R126, [R1+0x744] ;  /* 0x00074400017e7983 */ /* 0x000ee20000300800 */
[----:B--2---:R-:W-:-:S03]  /*205d0*/  LOP3.LUT R8, R127, 0xffff, RZ, 0xc0, !PT ;  /* 0x0000ffff7f087812 */ /* 0x004fc600078ec0ff */
[----:B------:R-:W2:Y:S01]  /*205e0*/  LDL.LU R127, [R1+0x740] ;  /* 0x00074000017f7983 */ /* 0x000ea20000300800 */
[----:B------:R-:W-:Y:S02]  /*205f0*/  PRMT R14, R11, 0x3340, R10 ;  /* 0x000033400b0e7816 */ /* 0x000fe4000000000a */
[----:B------:R-:W-:Y:S02]  /*20600*/  PRMT R36, R9, 0x3340, R8 ;  /* 0x0000334009247816 */ /* 0x000fe40000000008 */
[----:B----4-:R-:W-:Y:S02]  /*20610*/  LOP3.LUT R11, R121, 0xffff, RZ, 0xc0, !PT ;  /* 0x0000ffff790b7812 */ /* 0x010fe400078ec0ff */
[----:B------:R-:W-:Y:S02]  /*20620*/  LOP3.LUT R9, R122, 0xffff, RZ, 0xc0, !PT ;  /* 0x0000ffff7a097812 */ /* 0x000fe400078ec0ff */
[----:B------:R-:W-:Y:S02]  /*20630*/  LOP3.LUT R10, R123, 0xffff, RZ, 0xc0, !PT ;  /* 0x0000ffff7b0a7812 */ /* 0x000fe400078ec0ff */
[----:B------:R-:W-:-:S02]  /*20640*/  LOP3.LUT R8, R124, 0xffff, RZ, 0xc0, !PT ;  /* 0x0000ffff7c087812 */ /* 0x000fc400078ec0ff */
[----:B------:R-:W-:Y:S02]  /*20650*/  PRMT R34, R11, 0x3340, R10 ;  /* 0x000033400b227816 */ /* 0x000fe4000000000a */
[----:B---3--:R-:W-:Y:S02]  /*20660*/  LOP3.LUT R11, R125, 0xffff, RZ, 0xc0, !PT ;  /* 0x0000ffff7d0b7812 */ /* 0x008fe400078ec0ff */
[----:B------:R-:W-:Y:S02]  /*20670*/  PRMT R33, R9, 0x3340, R8 ;  /* 0x0000334009217816 */ /* 0x000fe40000000008 */
[----:B------:R-:W-:Y:S02]  /*20680*/  LOP3.LUT R9, R126, 0xffff, RZ, 0xc0, !PT ;  /* 0x0000ffff7e097812 */ /* 0x000fe400078ec0ff */
[----:B------:R-:W-:Y:S02]  /*20690*/  LOP3.LUT R8, R0, 0xffff, RZ, 0xc0, !PT ;  /* 0x0000ffff00087812 */ /* 0x000fe400078ec0ff */
[----:B------:R-:W3:Y:S01]  /*206a0*/  LDL.LU R0, [R1+0x1940] ;  /* 0x0019400001007983 */ /* 0x000ee20000300800 */
[----:B------:R-:W-:-:S03]  /*206b0*/  PRMT R13, R30, 0x5410, R13 ;  /* 0x000054101e0d7816 */ /* 0x000fc6000000000d */
[----:B------:R-:W4:Y:S01]  /*206c0*/  LDL R30, [R1+0x1474] ;  /* 0x00147400011e7983 */ /* 0x000f220000100800 */
[----:B--2---:R-:W-:-:S04]  /*206d0*/  LOP3.LUT R10, R127, 0xffff, RZ, 0xc0, !PT ;  /* 0x0000ffff7f0a7812 */ /* 0x004fc800078ec0ff */
[----:B------:R-:W-:Y:S02]  /*206e0*/  PRMT R15, R11, 0x3340, R10 ;  /* 0x000033400b0f7816 */ /* 0x000fe4000000000a */
[----:B------:R-:W-:Y:S02]  /*206f0*/  PRMT R11, R9, 0x3340, R8 ;  /* 0x00003340090b7816 */ /* 0x000fe40000000008 */
[----:B------:R-:W-:Y:S02]  /*20700*/  PRMT R8, R31, 0x5410, R40 ;  /* 0x000054101f087816 */ /* 0x000fe40000000028 */
[----:B------:R-:W2:Y:S04]  /*20710*/  LDL R31, [R1+0x1478] ;  /* 0x00147800011f7983 */ /* 0x000ea80000100800 */
[----:B------:R-:W3:Y:S04]  /*20720*/  LDL.LU R118, [R1+0x678] ;  /* 0x0006780001767983 */ /* 0x000ee80000300800 */
        /* <DEDUP_REMOVED lines=8> */
[----:B------:R-:W3:Y:S01]  /*207b0*/  LDL.LU R127, [R1+0x654] ;  /* 0x00065400017f7983 */ /* 0x000ee20000300800 */
[----:B------:R-:W-:-:S02]  /*207c0*/  PRMT R152, R53, 0x5410, R152 ;  /* 0x0000541035987816 */ /* 0x000fc40000000098 */
[----:B------:R-:W-:Y:S02]  /*207d0*/  PRMT R153, R52, 0x5410, R153 ;  /* 0x0000541034997816 */ /* 0x000fe40000000099 */
[----:B------:R-:W-:Y:S02]  /*207e0*/  PRMT R154, R51, 0x5410, R154 ;  /* 0x00005410339a7816 */ /* 0x000fe4000000009a */
[----:B------:R-:W-:Y:S02]  /*207f0*/  PRMT R155, R50, 0x5410, R155 ;  /* 0x00005410329b7816 */ /* 0x000fe4000000009b */
[----:B------:R-:W-:Y:S02]  /*20800*/  PRMT R20, R49, 0x5410, R20 ;  /* 0x0000541031147816 */ /* 0x000fe40000000014 */
[----:B------:R-:W-:Y:S02]  /*20810*/  PRMT R21, R47, 0x5410, R21 ;  /* 0x000054102f157816 */ /* 0x000fe40000000015 */
        /* <DEDUP_REMOVED lines=11> */
[----:B------:R-:W-:Y:S01]  /*208d0*/  PRMT R11, R33, 0x5410, R11 ;  /* 0x00005410210b7816 */ /* 0x000fe2000000000b */
[----:B------:R-:W-:Y:S04]  /*208e0*/  STS.128 [R32+UR4+0x8000], R152 ;  /* 0x0080009820007988 */ /* 0x000fe80008000c04 */
[----:B--2---:R-:W-:Y:S04]  /*208f0*/  STS.128 [R31+UR4], R20 ;  /* 0x000000141f007988 */ /* 0x004fe80008000c04 */
[----:B------:R-:W-:Y:S04]  /*20900*/  STS.128 [R31+UR4+0x8000], R16 ;  /* 0x008000101f007988 */ /* 0x000fe80008000c04 */
[----:B----4-:R-:W-:Y:S04]  /*20910*/  STS.128 [R30+UR4], R12 ;  /* 0x0000000c1e007988 */ /* 0x010fe80008000c04 */
[----:B------:R-:W-:Y:S04]  /*20920*/  STS.128 [R30+UR4+0x8000], R8 ;  /* 0x008000081e007988 */ /* 0x000fe80008000c04 */
[----:B---3--:R0:W-:Y:S04]  /*20930*/  STS.U8 [R0+UR4+0x10000], R118 ;  /* 0x0100007600007988 */ /* 0x0081e80008000004 */
[----:B------:R1:W-:Y:S04]  /*20940*/  STS.U8 [R0+UR4+0x10400], R119 ;  /* 0x0104007700007988 */ /* 0x0003e80008000004 */
[----:B------:R2:W-:Y:S04]  /*20950*/  STS.U8 [R0+UR4+0x10800], R120 ;  /* 0x0108007800007988 */ /* 0x0005e80008000004 */
[----:B------:R3:W-:Y:S04]  /*20960*/  STS.U8 [R0+UR4+0x10c00], R121 ;  /* 0x010c007900007988 */ /* 0x0007e80008000004 */
[----:B------:R4:W-:Y:S04]  /*20970*/  STS.U8 [R0+UR4+0x11000], R122 ;  /* 0x0110007a00007988 */ /* 0x0009e80008000004 */
[----:B------:R4:W-:Y:S04]  /*20980*/  STS.U8 [R0+UR4+0x11400], R123 ;  /* 0x0114007b00007988 */ /* 0x0009e80008000004 */
[----:B0-----:R-:W4:Y:S04]  /*20990*/  LDL.LU R118, [R1+0x650] ;  /* 0x0006500001767983 */ /* 0x001f280000300800 */
[----:B-1----:R-:W4:Y:S04]  /*209a0*/  LDL.LU R119, [R1+0x64c] ;  /* 0x00064c0001777983 */ /* 0x002f280000300800 */
[----:B--2---:R-:W2:Y:S04]  /*209b0*/  LDL.LU R120, [R1+0x648] ;  /* 0x0006480001787983 */ /* 0x004ea80000300800 */
[----:B---3--:R-:W3:Y:S04]  /*209c0*/  LDL.LU R121, [R1+0x644] ;  /* 0x0006440001797983 */ /* 0x008ee80000300800 */
[----:B----4-:R-:W4:Y:S04]  /*209d0*/  LDL.LU R122, [R1+0x640] ;  /* 0x00064000017a7983 */ /* 0x010f280000300800 */
[----:B------:R0:W-:Y:S04]  /*209e0*/  STS.U8 [R0+UR4+0x11800], R124 ;  /* 0x0118007c00007988 */ /* 0x0001e80008000004 */
[----:B------:R-:W4:Y:S04]  /*209f0*/  LDL.LU R123, [R1+0x63c] ;  /* 0x00063c00017b7983 */ /* 0x000f280000300800 */
[----:B------:R1:W-:Y:S04]  /*20a00*/  STS.U8 [R0+UR4+0x11c00], R125 ;  /* 0x011c007d00007988 */ /* 0x0003e80008000004 */
[----:B------:R1:W-:Y:S04]  /*20a10*/  STS.U8 [R0+UR4+0x12000], R126 ;  /* 0x0120007e00007988 */ /* 0x0003e80008000004 */
[----:B------:R1:W-:Y:S04]  /*20a20*/  STS.U8 [R0+UR4+0x12400], R127 ;  /* 0x0124007f00007988 */ /* 0x0003e80008000004 */
[----:B0-----:R-:W4:Y:S04]  /*20a30*/  LDL.LU R124, [R1+0x638] ;  /* 0x00063800017c7983 */ /* 0x001f280000300800 */
[----:B-1----:R-:W4:Y:S04]  /*20a40*/  LDL.LU R125, [R1+0x634] ;  /* 0x00063400017d7983 */ /* 0x002f280000300800 */
[----:B------:R-:W4:Y:S04]  /*20a50*/  LDL.LU R126, [R1+0x630] ;  /* 0x00063000017e7983 */ /* 0x000f280000300800 */
[----:B------:R-:W4:Y:S04]  /*20a60*/  LDL.LU R127, [R1+0x62c] ;  /* 0x00062c00017f7983 */ /* 0x000f280000300800 */
[----:B------:R-:W-:Y:S04]  /*20a70*/  STS.U8 [R0+UR4+0x17800], R157 ;  /* 0x0178009d00007988 */ /* 0x000fe80008000004 */
[----:B------:R0:W-:Y:S04]  /*20a80*/  STS.U8 [R0+UR4+0x12800], R118 ;  /* 0x0128007600007988 */ /* 0x0001e80008000004 */
[----:B------:R1:W-:Y:S04]  /*20a90*/  STS.U8 [R0+UR4+0x12c00], R119 ;  /* 0x012c007700007988 */ /* 0x0003e80008000004 */
[----:B--2---:R2:W-:Y:S04]  /*20aa0*/  STS.U8 [R0+UR4+0x13000], R120 ;  /* 0x0130007800007988 */ /* 0x0045e80008000004 */
[----:B---3--:R3:W-:Y:S04]  /*20ab0*/  STS.U8 [R0+UR4+0x13400], R121 ;  /* 0x0134007900007988 */ /* 0x0087e80008000004 */
[----:B----4-:R4:W-:Y:S04]  /*20ac0*/  STS.U8 [R0+UR4+0x13800], R122 ;  /* 0x0138007a00007988 */ /* 0x0109e80008000004 */
        /* <DEDUP_REMOVED lines=15> */
[----:B------:R-:W4:Y:S01]  /*20bc0*/  LDL.LU R157, [R1+0x193c] ;  /* 0x00193c00019d7983 */ /* 0x000f220000300800 */
[----:B------:R-:W-:-:S03]  /*20bd0*/  LOP3.LUT R8, R0, 0x20, RZ, 0x3c, !PT ;  /* 0x0000002000087812 */ /* 0x000fc600078e3cff */
[----:B------:R0:W-:Y:S01]  /*20be0*/  STS.U8 [R0+UR4+0x17c00], R252 ;  /* 0x017c00fc00007988 */ /* 0x0001e20008000004 */
[----:B------:R-:W-:Y:S01]  /*20bf0*/  LOP3.LUT R9, R0, 0x40, RZ, 0x3c, !PT ;  /* 0x0000004000097812 */ /* 0x000fe200078e3cff */
[----:B------:R-:W-:Y:S02]  /*20c00*/  IMAD.MOV.U32 R10, RZ, RZ, R25 ;  /* 0x000000ffff0a7224 */ /* 0x000fe400078e0019 */
[----:B------:R-:W-:Y:S02]  /*20c10*/  IMAD.MOV.U32 R23, RZ, RZ, R24 ;  /* 0x000000ffff177224 */ /* 0x000fe400078e0018 */
[----:B------:R-:W-:Y:S02]  /*20c20*/  IMAD.MOV.U32 R20, RZ, RZ, R27 ;  /* 0x000000ffff147224 */ /* 0x000fe400078e001b */
[----:B------:R-:W-:Y:S02]  /*20c30*/  IMAD.MOV.U32 R12, RZ, RZ, R26 ;  /* 0x000000ffff0c7224 */ /* 0x000fe400078e001a */
[----:B------:R-:W-:-:S02]  /*20c40*/  IMAD.MOV.U32 R153, RZ, RZ, R29 ;  /* 0x000000ffff997224 */ /* 0x000fc400078e001d */
[----:B------:R-:W-:Y:S02]  /*20c50*/  IMAD.MOV.U32 R19, RZ, RZ, R28 ;  /* 0x000000ffff137224 */ /* 0x000fe400078e001c */
[----:B------:R-:W-:Y:S02]  /*20c60*/  IMAD.MOV.U32 R154, RZ, RZ, R131 ;  /* 0x000000ffff9a7224 */ /* 0x000fe400078e0083 */
[----:B------:R-:W-:Y:S02]  /*20c70*/  IMAD.MOV.U32 R155, RZ, RZ, R133 ;  /* 0x000000ffff9b7224 */ /* 0x000fe400078e0085 */
[----:B0-----:R-:W-:Y:S02]  /*20c80*/  IMAD.MOV.U32 R252, RZ, RZ, R130 ;  /* 0x000000fffffc7224 */ /* 0x001fe400078e0082 */
[----:B------:R-:W-:Y:S02]  /*20c90*/  IMAD.MOV.U32 R14, RZ, RZ, R135 ;  /* 0x000000ffff0e7224 */ /* 0x000fe400078e0087 */
[----:B------:R-:W-:-:S02]  /*20ca0*/  IMAD.MOV.U32 R15, RZ, RZ, R136 ;  /* 0x000000ffff0f7224 */ /* 0x000fc400078e0088 */
[----:B------:R-:W-:Y:S02]  /*20cb0*/  IMAD.MOV.U32 R17, RZ, RZ, R138 ;  /* 0x000000ffff117224 */ /* 0x000fe400078e008a */
[----:B------:R-:W-:Y:S02]  /*20cc0*/  IMAD.MOV.U32 R18, RZ, RZ, R140 ;  /* 0x000000ffff127224 */ /* 0x000fe400078e008c */
[----:B------:R-:W-:Y:S02]  /*20cd0*/  IMAD.MOV.U32 R21, RZ, RZ, R144 ;  /* 0x000000ffff157224 */ /* 0x000fe400078e0090 */
[----:B------:R-:W-:Y:S02]  /*20ce0*/  IMAD.MOV.U32 R22, RZ, RZ, R146 ;  /* 0x000000ffff167224 */ /* 0x000fe400078e0092 */
[----:B------:R-:W-:Y:S02]  /*20cf0*/  IMAD.MOV.U32 R13, RZ, RZ, R148 ;  /* 0x000000ffff0d7224 */ /* 0x000fe400078e0094 */
[----:B------:R-:W-:-:S02]  /*20d00*/  IMAD.MOV.U32 R11, RZ, RZ, R149 ;  /* 0x000000ffff0b7224 */ /* 0x000fc400078e0095 */
[----:B------:R-:W-:Y:S02]  /*20d10*/  IMAD.MOV.U32 R152, RZ, RZ, R150 ;  /* 0x000000ffff987224 */ /* 0x000fe400078e0096 */
[----:B------:R-:W-:Y:S01]  /*20d20*/  IMAD.MOV.U32 R16, RZ, RZ, R151 ;  /* 0x000000ffff107224 */ /* 0x000fe200078e0097 */
[----:B------:R-:W-:Y:S04]  /*20d30*/  STS.U8 [R0+UR4+0x15000], R118 ;  /* 0x0150007600007988 */ /* 0x000fe80008000004 */
[----:B------:R-:W-:Y:S04]  /*20d40*/  STS.U8 [R0+UR4+0x15400], R119 ;  /* 0x0154007700007988 */ /* 0x000fe80008000004 */
[----:B--2---:R-:W-:Y:S04]  /*20d50*/  STS.U8 [R0+UR4+0x15800], R120 ;  /* 0x0158007800007988 */ /* 0x004fe80008000004 */
[----:B---3--:R-:W-:Y:S04]  /*20d60*/  STS.U8 [R0+UR4+0x15c00], R121 ;  /* 0x015c007900007988 */ /* 0x008fe80008000004 */
[----:B----4-:R-:W-:Y:S04]  /*20d70*/  STS.U8 [R0+UR4+0x16000], R122 ;  /* 0x0160007a00007988 */ /* 0x010fe80008000004 */
[----:B------:R-:W-:Y:S04]  /*20d80*/  STS.U8 [R0+UR4+0x16400], R123 ;  /* 0x0164007b00007988 */ /* 0x000fe80008000004 */
        /* <DEDUP_REMOVED lines=35> */
[----:B------:R0:W-:Y:S04]  /*20fc0*/  STS.U8 [R8+UR4+0x17d00], R220 ;  /* 0x017d00dc08007988 */ /* 0x0001e80008000004 */
        /* <DEDUP_REMOVED lines=27> */
[----:B------:R-:W-:Y:S01]  /*21180*/  STS.U8 [R9+UR4+0x16e00], R192 ;  /* 0x016e00c009007988 */ /* 0x000fe20008000004 */
[----:B0-----:R-:W-:-:S03]  /*21190*/  LOP3.LUT R8, R0, 0x60, RZ, 0x3c, !PT ;  /* 0x0000006000087812 */ /* 0x001fc600078e3cff */
[----:B------:R-:W-:Y:S04]  /*211a0*/  STS.U8 [R9+UR4+0x17200], R191 ;  /* 0x017200bf09007988 */ /* 0x000fe80008000004 */
[----:B------:R-:W-:Y:S04]  /*211b0*/  STS.U8 [R9+UR4+0x17600], R190 ;  /* 0x017600be09007988 */ /* 0x000fe80008000004 */
[----:B------:R-:W-:Y:S04]  /*211c0*/  STS.U8 [R9+UR4+0x17a00], R189 ;  /* 0x017a00bd09007988 */ /* 0x000fe80008000004 */
[----:B------:R-:W-:Y:S04]  /*211d0*/  STS.U8 [R9+UR4+0x17e00], R188 ;  /* 0x017e00bc09007988 */ /* 0x000fe80008000004 */
[----:B------:R0:W-:Y:S04]  /*211e0*/  STS.U8 [R8+UR4+0x17f00], R157 ;  /* 0x017f009d08007988 */ /* 0x0001e80008000004 */
[----:B0-----:R-:W2:Y:S04]  /*211f0*/  LDL.LU R157, [R1+0x1938] ;  /* 0x00193800019d7983 */ /* 0x001ea80000300800 */
[----:B------:R-:W3:Y:S04]  /*21200*/  LDL.LU.64 R24, [R1] ;  /* 0x0000000001187983 */ /* 0x000ee80000300a00 */
[----:B------:R-:W4:Y:S04]  /*21210*/  LDL.LU.64 R26, [R1+0x8] ;  /* 0x00000800011a7983 */ /* 0x000f280000300a00 */
[----:B------:R-:W2:Y:S04]  /*21220*/  LDL.LU.64 R28, [R1+0x10] ;  /* 0x00001000011c7983 */ /* 0x000ea80000300a00 */
[----:B------:R-:W3:Y:S04]  /*21230*/  LDL.LU.64 R30, [R1+0x18] ;  /* 0x00001800011e7983 */ /* 0x000ee80000300a00 */
        /* <DEDUP_REMOVED lines=18> */
[----:B------:R-:W-:Y:S04]  /*21360*/  STS.U8 [R8+UR4+0x10300], R187 ;  /* 0x010300bb08007988 */ /* 0x000fe80008000004 */
[----:B------:R-:W4:Y:S04]  /*21370*/  LDL.LU.64 R68, [R1+0xb0] ;  /* 0x0000b00001447983 */ /* 0x000f280000300a00 */
[----:B------:R-:W-:Y:S04]  /*21380*/  STS.U8 [R8+UR4+0x10700], R186 ;  /* 0x010700ba08007988 */ /* 0x000fe80008000004 */
[----:B------:R-:W2:Y:S04]  /*21390*/  LDL.LU.64 R70, [R1+0xb8] ;  /* 0x0000b80001467983 */ /* 0x000ea80000300a00 */
[----:B------:R-:W-:Y:S04]  /*213a0*/  STS.U8 [R8+UR4+0x10b00], R185 ;  /* 0x010b00b908007988 */ /* 0x000fe80008000004 */
        /* <DEDUP_REMOVED lines=53> */
[----:B------:R-:W-:Y:S01]  /*21700*/  STS.U8 [R8+UR4+0x17700], R158 ;  /* 0x0177009e08007988 */ /* 0x000fe20008000004 */
[----:B------:R-:W-:-:S02]  /*21710*/  IMAD.MOV.U32 R251, RZ, RZ, R128 ;  /* 0x000000fffffb7224 */ /* 0x000fc400078e0080 */
[----:B------:R-:W-:Y:S01]  /*21720*/  IMAD.MOV.U32 R250, RZ, RZ, R129 ;  /* 0x000000fffffa7224 */ /* 0x000fe200078e0081 */
[----:B------:R-:W3:Y:S04]  /*21730*/  LDL.LU.64 R126, [R1+0x198] ;  /* 0x00019800017e7983 */ /* 0x000ee80000300a00 */
[----:B------:R0:W-:Y:S04]  /*21740*/  STS.U8 [R8+UR4+0x17b00], R2 ;  /* 0x017b000208007988 */ /* 0x0001e80008000004 */
[----:B------:R-:W4:Y:S04]  /*21750*/  LDL.LU.64 R128, [R1+0x1a0] ;  /* 0x0001a00001807983 */ /* 0x000f280000300a00 */
[----:B------:R-:W2:Y:S01]  /*21760*/  LDL.LU.64 R130, [R1+0x1a8] ;  /* 0x0001a80001827983 */ /* 0x000ea20000300a00 */
[----:B------:R-:W-:-:S02]  /*21770*/  IMAD.MOV.U32 R9, RZ, RZ, R134 ;  /* 0x000000ffff097224 */ /* 0x000fc400078e0086 */
[----:B------:R-:W-:Y:S02]  /*21780*/  IMAD.MOV.U32 R243, RZ, RZ, R137 ;  /* 0x000000fffff37224 */ /* 0x000fe400078e0089 */
[----:B------:R-:W-:Y:S02]  /*21790*/  IMAD.MOV.U32 R244, RZ, RZ, R139 ;  /* 0x000000fffff47224 */ /* 0x000fe400078e008b */
[----:B------:R-:W-:Y:S02]  /*217a0*/  IMAD.MOV.U32 R245, RZ, RZ, R141 ;  /* 0x000000fffff57224 */ /* 0x000fe400078e008d */
[----:B------:R-:W-:Y:S02]  /*217b0*/  IMAD.MOV.U32 R246, RZ, RZ, R142 ;  /* 0x000000fffff67224 */ /* 0x000fe400078e008e */
[----:B------:R-:W-:Y:S02]  /*217c0*/  IMAD.MOV.U32 R247, RZ, RZ, R143 ;  /* 0x000000fffff77224 */ /* 0x000fe400078e008f */
[----:B------:R-:W-:-:S02]  /*217d0*/  IMAD.MOV.U32 R248, RZ, RZ, R145 ;  /* 0x000000fffff87224 */ /* 0x000fc400078e0091 */
[----:B0-----:R-:W-:Y:S02]  /*217e0*/  IMAD.MOV.U32 R8, RZ, RZ, R132 ;  /* 0x000000ffff087224 */ /* 0x001fe400078e0084 */
[----:B------:R-:W-:Y:S01]  /*217f0*/  IMAD.MOV.U32 R249, RZ, RZ, R147 ;  /* 0x000000fffff97224 */ /* 0x000fe200078e0093 */
        /* <DEDUP_REMOVED lines=9> */
[----:B------:R-:W3:Y:S01]  /*21890*/  LDL.LU.64 R150, [R1+0x1f8] ;  /* 0x0001f80001967983 */ /* 0x000ee20000300a00 */
[----:B------:R0:W-:Y:S06]  /*218a0*/  MEMBAR.ALL.CTA ;  /* 0x0000000000007992 */ /* 0x0001ec0000008000 */
[----:B0-----:R-:W0:Y:S01]  /*218b0*/  FENCE.VIEW.ASYNC.S ;  /* 0x00000000000073c6 */ /* 0x001e220000000000 */
[----:B------:R-:W-:-:S03]  /*218c0*/  USHF.L.U32 UR12, UR10, 0x7, URZ ;  /* 0x000000070a0c7899 */ /* 0x000fc6000800063f */
[----:B---3--:R-:W-:Y:S04]  /*218d0*/  STL.64 [R1+0x1930], R150 ;  /* 0x0019309601007387 */ /* 0x008fe80000100a00 */
[----:B--2---:R-:W-:Y:S04]  /*218e0*/  STL.64 [R1+0x1928], R148 ;  /* 0x0019289401007387 */ /* 0x004fe80000100a00 */
[----:B----4-:R-:W-:Y:S04]  /*218f0*/  STL.64 [R1+0x1920], R146 ;  /* 0x0019209201007387 */ /* 0x010fe80000100a00 */
        /* <DEDUP_REMOVED lines=60> */
[----:B------:R1:W-:Y:S04]  /*21cc0*/  STL.64 [R1+0x1738], R24 ;  /* 0x0017381801007387 */ /* 0x0003e80000100a00 */
[----:B-1----:R-:W2:Y:S04]  /*21cd0*/  LDL.LU.64 R24, [R1+0x400] ;  /* 0x0004000001187983 */ /* 0x002ea80000300a00 */
[----:B------:R-:W2:Y:S04]  /*21ce0*/  LDL.LU.64 R26, [R1+0x408] ;  /* 0x00040800011a7983 */ /* 0x000ea80000300a00 */
        /* <DEDUP_REMOVED lines=61> */
[----:B------:R-:W2:Y:S01]  /*220c0*/  LDL.LU.64 R150, [R1+0x5f8] ;  /* 0x0005f80001967983 */ /* 0x000ea20000300a00 */
[----:B0-----:R-:W-:Y:S01]  /*220d0*/  BAR.SYNC.DEFER_BLOCKING 0x0 ;  /* 0x0000000000007b1d */ /* 0x001fe20000010000 */
[----:B------:R-:W-:-:S04]  /*220e0*/  ULOP3.LUT UR12, UR12, 0x200, URZ, 0xc0, !UPT ;  /* 0x000002000c0c7892 */ /* 0x000fc8000f8ec03f */
[----:B------:R-:W-:-:S04]  /*220f0*/  ULEA.HI UR12, UR4, UR12, URZ, 0x1c ;  /* 0x0000000c040c7291 */ /* 0x000fc8000f8fe03f */
[----:B------:R-:W-:Y:S01]  /*22100*/  ULOP3.LUT UR32, UR12, 0x3fff, URZ, 0xc0, !UPT ;  /* 0x00003fff0c207892 */ /* 0x000fe2000f8ec03f */
[----:B------:R-:W-:-:S03]  /*22110*/  UMOV UR33, 0x40000040 ;  /* 0x4000004000217882 */ /* 0x000fc60000000000 */
[----:B------:R-:W-:Y:S01]  /*22120*/  UIADD3 UR24, UP0, UR32, 0x2, URZ ;  /* 0x0000000220187890 */ /* 0x000fe2000ff1e03f */
[----:B------:R-:W-:-:S03]  /*22130*/  UMOV UR12, URZ ;  /* 0x0000003f000c7c82 */ /* 0x000fc60008000000 */
[----:B------:R-:W-:Y:S01]  /*22140*/  UIADD3.X UR25, UR12, 0x40000040, URZ, UP0, !UPT ;  /* 0x400000400c197890 */ /* 0x000fe200087fe43f */
[----:B--2---:R-:W-:-:S06]  /*22150*/  WARPGROUP.ARRIVE ;  /* 0x00000000000079c5 */ /* 0x004fcc0000000000 */
[----:B------:R-:W-:Y:S01]  /*22160*/  QGMMA.64x256x32.F32.E4M3.E4M3 R24, gdesc[UR32], R24, gsb0 ;  /* 0x03e00000201879f3 */ /* 0x000fe20008000818 */
[----:B------:R-:W-:Y:S02]  /*22170*/  UIADD3.64 UR28, UR24, 0x2, URZ ;  /* 0x00000002181c7897 */ /* 0x000fe4000fffe03f */
[----:B------:R-:W-:Y:S02]  /*22180*/  WARPGROUP.DEPBAR.LE gsb0, 0x0 ;  /* 0x00008000000079c5 */ /* 0x000fe40000010000 */
[----:B------:R-:W-:-:S15]  /*22190*/  WARPGROUP.ARRIVE ;  /* 0x00000000000079c5 */ /* 0x000fde0000000000 */
[----:B------:R-:W-:-:S08]  /*221a0*/  NOP ;  /* 0x0000000000007918 */ /* 0x000fd00000000000 */
[----:B------:R-:W-:Y:S01]  /*221b0*/  QGMMA.64x256x32.F32.E4M3.E4M3 R24, gdesc[UR24], R24, gsb0 ;  /* 0x03e00000181879f3 */ /* 0x000fe20008000818 */
[----:B------:R-:W-:Y:S02]  /*221c0*/  UIADD3.64 UR12, UR24, 0x4, URZ ;  /* 0x00000004180c7897 */ /* 0x000fe4000fffe03f */
[----:B------:R-:W-:Y:S02]  /*221d0*/  WARPGROUP.DEPBAR.LE gsb0, 0x0 ;  /* 0x00008000000079c5 */ /* 0x000fe40000010000 */
[----:B------:R-:W-:-:S15]  /*221e0*/  WARPGROUP.ARRIVE ;  /* 0x00000000000079c5 */ /* 0x000fde0000000000 */
[----:B------:R-:W-:-:S08]  /*221f0*/  NOP ;  /* 0x0000000000007918 */ /* 0x000fd00000000000 */
[----:B------:R-:W-:Y:S03]  /*22200*/  QGMMA.64x256x32.F32.E4M3.E4M3 R24, gdesc[UR28], R24, gsb0 ;  /* 0x03e000001c1879f3 */ /* 0x000fe60008000818 */
[----:B------:R-:W-:Y:S02]  /*22210*/  WARPGROUP.DEPBAR.LE gsb0, 0x0 ;  /* 0x00008000000079c5 */ /* 0x000fe40000010000 */
[----:B------:R-:W-:-:S15]  /*22220*/  WARPGROUP.ARRIVE ;  /* 0x00000000000079c5 */ /* 0x000fde0000000000 */
[----:B------:R-:W-:-:S08]  /*22230*/  NOP ;  /* 0x0000000000007918 */ /* 0x000fd00000000000 */
[----:B------:R-:W-:Y:S03]  /*22240*/  QGMMA.64x256x32.F32.E4M3.E4M3 R24, gdesc[UR12], R24, gsb0 ;  /* 0x03e000000c1879f3 */ /* 0x000fe60008000818 */
[----:B------:R-:W-:Y:S02]  /*22250*/  WARPGROUP.DEPBAR.LE gsb0, 0x0 ;  /* 0x00008000000079c5 */ /* 0x000fe40000010000 */
[----:B------:R0:W-:Y:S04]  /*22260*/  STL.64 [R1+0x400], R24 ;  /* 0x0004001801007387 */ /* 0x0001e80000100a00 */
        /* <DEDUP_REMOVED lines=63> */
[----:B0-----:R-:W4:Y:S04]  /*22660*/  LDL.LU.64 R24, [R1+0x200] ;  /* 0x0002000001187983 */ /* 0x001f280000300a00 */
[----:B-1----:R-:W4:Y:S04]  /*22670*/  LDL.LU.64 R26, [R1+0x208] ;  /* 0x00020800011a7983 */ /* 0x002f280000300a00 */
[----:B--2---:R-:W2:Y:S04]  /*22680*/  LDL.LU.64 R28, [R1+0x210] ;  /* 0x00021000011c7983 */ /* 0x004ea80000300a00 */
[----:B---3--:R-:W2:Y:S04]  /*22690*/  LDL.LU.64 R30, [R1+0x218] ;  /* 0x00021800011e7983 */ /* 0x008ea80000300a00 */
[----:B----4-:R-:W2:Y:S04]  /*226a0*/  LDL.LU.64 R32, [R1+0x220] ;  /* 0x0002200001207983 */ /* 0x010ea80000300a00 */
        /* <DEDUP_REMOVED lines=59> */
[----:B------:R-:W-:-:S02]  /*22a60*/  UIADD3.64 UR32, UR24, 0x3fe, URZ ;  /* 0x000003fe18207897 */ /* 0x000fc4000fffe03f */
[----:B------:R-:W-:Y:S01]  /*22a70*/  UIADD3.64 UR16, UR24, 0x400, URZ ;  /* 0x0000040018107897 */ /* 0x000fe2000fffe03f */
[----:B------:R-:W-:Y:S01]  /*22a80*/  UMOV UR18, UR26 ;  /* 0x0000001a00127c82 */ /* 0x000fe20008000000 */
[----:B------:R-:W-:Y:S01]  /*22a90*/  UMOV UR19, UR27 ;  /* 0x0000001b00137c82 */ /* 0x000fe20008000000 */
        /* <DEDUP_REMOVED lines=15> */
[----:B------:R-:W-:Y:S01]  /*22b90*/  QGMMA.64x256x32.F32.E4M3.E4M3 R24, gdesc[UR12], R24, gsb0 ;  /* 0x03e000000c1879f3 */ /* 0x000fe20008000818 */
[----:B------:R-:W-:Y:S02]  /*22ba0*/  IMAD.MOV.U32 R242, RZ, RZ, R250 ;  /* 0x000000fffff27224 */ /* 0x000fe400078e00fa */
[----:B------:R-:W-:Y:S02]  /*22bb0*/  IMAD.MOV.U32 R250, RZ, RZ, R16 ;  /* 0x000000fffffa7224 */ /* 0x000fe400078e0010 */
[----:B------:R-:W-:Y:S01]  /*22bc0*/  IMAD.MOV.U32 R16, RZ, RZ, R7 ;  /* 0x000000ffff107224 */ /* 0x000fe200078e0007 */
[----:B------:R-:W-:Y:S02]  /*22bd0*/  WARPGROUP.DEPBAR.LE gsb0, 0x0 ;  /* 0x00008000000079c5 */ /* 0x000fe40000010000 */
        /* <DEDUP_REMOVED lines=64> */
[----:B0-----:R-:W2:Y:S04]  /*22fe0*/  LDL.LU.64 R150, [R1+0x1930] ;  /* 0x0019300001967983 */ /* 0x001ea80000300a00 */
        /* <DEDUP_REMOVED lines=63> */
[----:B------:R-:W3:Y:S04]  /*233e0*/  LDL.LU R7, [R1+0x1734] ;  /* 0x0017340001077983 */ /* 0x000ee80000300800 */
[----:B------:R-:W4:Y:S01]  /*233f0*/  LDL R2, [R1+0x149c] ;  /* 0x00149c0001027983 */ /* 0x000f220000100800 */
[----:B------:R-:W-:-:S05]  /*23400*/  VIADD R242, R242, 0x1 ;  /* 0x00000001f2f27836 */ /* 0x000fca0000000000 */
[----:B------:R0:W-:Y:S01]  /*23410*/  STL [R1+0x754], R242 ;  /* 0x000754f201007387 */ /* 0x0001e20000100800 */
[----:B----4-:R-:W-:Y:S01]  /*23420*/  ISETP.NE.U32.AND P0, PT, R242, R2, PT ;  /* 0x00000002f200720c */ /* 0x010fe20003f05070 */
[----:B0-----:R-:W-:Y:S02]  /*23430*/  IMAD.MOV.U32 R242, RZ, RZ, R243 ;  /* 0x000000fffff27224 */ /* 0x001fe400078e00f3 */
[----:B------:R-:W-:Y:S02]  /*23440*/  IMAD.MOV.U32 R243, RZ, RZ, R244 ;  /* 0x000000fffff37224 */ /* 0x000fe400078e00f4 */
[----:B------:R-:W-:Y:S02]  /*23450*/  IMAD.MOV.U32 R244, RZ, RZ, R245 ;  /* 0x000000fffff47224 */ /* 0x000fe400078e00f5 */
        /* <DEDUP_REMOVED lines=11> */
[----:B------:R-:W-:Y:S01]  /*23510*/  IMAD.MOV.U32 R11, RZ, RZ, R12 ;  /* 0x000000ffff0b7224 */ /* 0x000fe200078e000c */
[----:B------:R-:W-:Y:S01]  /*23520*/  IADD3 R242, P6, R242, UR9, RZ ;  /* 0x00000009f2f27c10 */ /* 0x000fe2000ffde0ff */
[----:B------:R-:W-:Y:S02]  /*23530*/  IMAD.MOV.U32 R12, RZ, RZ, R13 ;  /* 0x000000ffff0c7224 */ /* 0x000fe400078e000d */
[----:B------:R-:W-:-:S02]  /*23540*/  IMAD.MOV.U32 R13, RZ, RZ, R14 ;  /* 0x000000ffff0d7224 */ /* 0x000fc400078e000e */
[----:B------:R-:W-:Y:S02]  /*23550*/  IMAD.MOV.U32 R14, RZ, RZ, R6 ;  /* 0x000000ffff0e7224 */ /* 0x000fe400078e0006 */
[----:B------:R-:W4:Y:S04]  /*23560*/  LDL.LU R6, [R1+0x1730] ;  /* 0x0017300001067983 */ /* 0x000f280000300800 */
[----:B------:R0:W-:Y:S04]  /*23570*/  STL [R1+0xf58], R242 ;  /* 0x000f58f201007387 */ /* 0x0001e80000100800 */
[----:B0-----:R-:W2:Y:S02]  /*23580*/  LDL.LU R242, [R1+0xf50] ;  /* 0x000f500001f27983 */ /* 0x001ea40000300800 */
[----:B--2---:R-:W-:-:S05]  /*23590*/  IADD3 R242, P1, R242, UR9, RZ ;  /* 0x00000009f2f27c10 */ /* 0x004fca000ff3e0ff */
[----:B------:R0:W-:Y:S04]  /*235a0*/  STL [R1+0xf50], R242 ;  /* 0x000f50f201007387 */ /* 0x0001e80000100800 */
[----:B0-----:R-:W2:Y:S01]  /*235b0*/  LDL.LU R242, [R1+0xf48] ;  /* 0x000f480001f27983 */ /* 0x001ea20000300800 */
[----:B----4-:R-:W-:Y:S02]  /*235c0*/  IADD3 R6, P3, R6, UR9, RZ ;  /* 0x0000000906067c10 */ /* 0x010fe4000ff7e0ff */
[----:B--2---:R-:W-:-:S05]  /*235d0*/  IADD3 R242, P2, R242, UR9, RZ ;  /* 0x00000009f2f27c10 */ /* 0x004fca000ff5e0ff */
[----:B------:R-:W-:Y:S04]  /*235e0*/  STL [R1+0xf48], R242 ;  /* 0x000f48f201007387 */ /* 0x000fe80000100800 */
[----:B------:R0:W-:Y:S04]  /*235f0*/  STL [R1+0xf40], R6 ;  /* 0x000f400601007387 */ /* 0x0001e80000100800 */
[----:B0-----:R-:W2:Y:S01]  /*23600*/  LDL.LU R6, [R1+0x172c] ;  /* 0x00172c0001067983 */ /* 0x001ea20000300800 */
        /* <DEDUP_REMOVED lines=20> */
[----:B------:R-:W4:Y:S01]  /*23750*/  LDL.LU R156, [R1+0x1728] ;  /* 0x00172800019c7983 */ /* 0x000f220000300800 */
[----:B---3--:R-:W-:Y:S02]  /*23760*/  IADD3 R7, P4, R7, UR9, RZ ;  /* 0x0000000907077c10 */ /* 0x008fe4000ff9e0ff */
[----:B------:R-:W-:Y:S02]  /*23770*/  IADD3 R157, P5, R157, UR9, RZ ;  /* 0x000000099d9d7c10 */ /* 0x000fe4000ffbe0ff */
[----:B--2---:R-:W-:Y:S02]  /*23780*/  IADD3.X R6, R6, UR8, RZ, P4, !PT ;  /* 0x0000000806067c10 */ /* 0x004fe4000a7fe4ff */
[----:B------:R-:W-:-:S05]  /*23790*/  IADD3 R242, P4, R242, UR9, RZ ;  /* 0x00000009f2f27c10 */ /* 0x000fca000ff9e0ff */
[----:B------:R0:W-:Y:S02]  /*237a0*/  STL [R1+0xf38], R242 ;  /* 0x000f38f201007387 */ /* 0x0001e40000100800 */
        /* <DEDUP_REMOVED lines=15> */
[----:B------:R-:W-:Y:S01]  /*238a0*/  IMAD.MOV.U32 R12, RZ, RZ, R13 ;  /* 0x000000ffff0c7224 */ /* 0x000fe200078e000d */
[----:B----4-:R-:W-:Y:S01]  /*238b0*/  IADD3.X R156, R156, UR8, RZ, P5, !PT ;  /* 0x000000089c9c7c10 */ /* 0x010fe2000affe4ff */
[----:B------:R-:W-:Y:S01]  /*238c0*/  IMAD.MOV.U32 R13, RZ, RZ, R14 ;  /* 0x000000ffff0d7224 */ /* 0x000fe200078e000e */
[----:B------:R-:W-:Y:S01]  /*238d0*/  IADD3 R242, P5, R242, UR9, RZ ;  /* 0x00000009f2f27c10 */ /* 0x000fe2000ffbe0ff */
[----:B------:R-:W-:-:S02]  /*238e0*/  IMAD.MOV.U32 R14, RZ, RZ, R15 ;  /* 0x000000ffff0e7224 */ /* 0x000fc400078e000f */
[----:B------:R-:W-:Y:S02]  /*238f0*/  IMAD.MOV.U32 R15, RZ, RZ, R16 ;  /* 0x000000ffff0f7224 */ /* 0x000fe400078e0010 */
[----:B------:R-:W-:Y:S02]  /*23900*/  IMAD.MOV.U32 R16, RZ, RZ, R17 ;  /* 0x000000ffff107224 */ /* 0x000fe400078e0011 */
[----:B------:R-:W2:Y:S04]  /*23910*/  LDL.LU R17, [R1+0x8e0] ;  /* 0x0008e00001117983 */ /* 0x000ea80000300800 */
[----:B------:R0:W-:Y:S04]  /*23920*/  STL [R1+0xf30], R242 ;  /* 0x000f30f201007387 */ /* 0x0001e80000100800 */
[----:B0-----:R-:W3:Y:S02]  /*23930*/  LDL.LU R242, [R1+0xf54] ;  /* 0x000f540001f27983 */ /* 0x001ee40000300800 */
[----:B---3--:R-:W-:-:S05]  /*23940*/  IADD3.X R242, R242, UR8, RZ, P6, !PT ;  /* 0x00000008f2f27c10 */ /* 0x008fca000b7fe4ff */
[----:B------:R0:W-:Y:S04]  /*23950*/  STL [R1+0xf54], R242 ;  /* 0x000f54f201007387 */ /* 0x0001e80000100800 */
[----:B0-----:R-:W3:Y:S02]  /*23960*/  LDL.LU R242, [R1+0xf28] ;  /* 0x000f280001f27983 */ /* 0x001ee40000300800 */
[----:B---3--:R-:W-:-:S05]  /*23970*/  IADD3 R242, P6, R242, UR9, RZ ;  /* 0x00000009f2f27c10 */ /* 0x008fca000ffde0ff */
        /* <DEDUP_REMOVED lines=159> */
[----:B------:R-:W-:Y:S01]  /*24370*/  IMAD.MOV.U32 R14, RZ, RZ, R15 ;  /* 0x000000ffff0e7224 */ /* 0x000fe200078e000f */
[----:B------:R-:W-:Y:S01]  /*24380*/  IADD3 R242, P6, R242, UR9, RZ ;  /* 0x00000009f2f27c10 */ /* 0x000fe2000ffde0ff */
[----:B------:R-:W-:Y:S02]  /*24390*/  IMAD.MOV.U32 R15, RZ, RZ, R16 ;  /* 0x000000ffff0f7224 */ /* 0x000fe400078e0010 */
[----:B--2---:R-:W-:Y:S02]  /*243a0*/  IMAD.MOV.U32 R16, RZ, RZ, R17 ;  /* 0x000000ffff107224 */ /* 0x004fe400078e0011 */
        /* <DEDUP_REMOVED lines=12> */
[----:B0-----:R-:W3:Y:S01]  /*24470*/  LDL.LU R242, [R1+0xe58] ;  /* 0x000e580001f27983 */ /* 0x001ee20000300800 */
[----:B------:R-:W-:Y:S01]  /*24480*/  UIADD3.64 UR32, UR24, 0x7fe, URZ ;  /* 0x000007fe18207897 */ /* 0x000fe2000fffe03f */
[----:B------:R-:W-:-:S08]  /*24490*/  WARPGROUP.ARRIVE ;  /* 0x00000000000079c5 */ /* 0x000fd00000000000 */
[----:B------:R-:W-:Y:S01]  /*244a0*/  QGMMA.64x256x32.F32.E4M3.E4M3 R24, gdesc[UR32], R24, gsb0 ;  /* 0x03e00000201879f3 */ /* 0x000fe20008000818 */
[----:B---3--:R-:W-:-:S05]  /*244b0*/  IADD3 R242, P2, R242, UR9, RZ ;  /* 0x00000009f2f27c10 */ /* 0x008fca000ff5e0ff */
[----:B------:R0:W-:Y:S04]  /*244c0*/  STL [R1+0xe58], R242 ;  /* 0x000e58f201007387 */ /* 0x0001e80000100800 */
[----:B0-----:R-:W3:Y:S01]  /*244d0*/  LDL.LU R242, [R1+0xe7c] ;  /* 0x000e7c0001f27983 */ /* 0x001ee20000300800 */
[----:B------:R-:W-:Y:S01]  /*244e0*/  UIADD3.64 UR16, UR24, 0x800, URZ ;  /* 0x0000080018107897 */ /* 0x000fe2000fffe03f */
[----:B------:R-:W-:Y:S02]  /*244f0*/  WARPGROUP.DEPBAR.LE gsb0, 0x0 ;  /* 0x00008000000079c5 */ /* 0x000fe40000010000 */
[----:B------:R-:W-:Y:S01]  /*24500*/  WARPGROUP.ARRIVE ;  /* 0x00000000000079c5 */ /* 0x000fe20000000000 */
[----:B------:R-:W-:Y:S01]  /*24510*/  UMOV UR18, UR26 ;  /* 0x0000001a00127c82 */ /* 0x000fe20008000000 */
[----:B------:R-:W-:-:S12]  /*24520*/  UMOV UR19, UR27 ;  /* 0x0000001b00137c82 */ /* 0x000fd80008000000 */
[----:B------:R-:W-:Y:S01]  /*24530*/  QGMMA.64x256x32.F32.E4M3.E4M3 R24, gdesc[UR16], R24, gsb0 ;  /* 0x03e00000101879f3 */ /* 0x000fe20008000818 */
[----:B------:R-:W-:Y:S01]  /*24540*/  UIADD3.64 UR28, UR24, 0x802, URZ ;  /* 0x00000802181c7897 */ /* 0x000fe2000fffe03f */
[----:B---3--:R-:W-:-:S05]  /*24550*/  IADD3.X R242, R242, UR8, RZ, P3, !PT ;  /* 0x00000008f2f27c10 */ /* 0x008fca0009ffe4ff */
[----:B------:R0:W-:Y:S04]  /*24560*/  STL [R1+0xe7c], R242 ;  /* 0x000e7cf201007387 */ /* 0x0001e80000100800 */
[----:B0-----:R-:W3:Y:S01]  /*24570*/  LDL.LU R242, [R1+0xe50] ;  /* 0x000e500001f27983 */ /* 0x001ee20000300800 */
[----:B------:R-:W-:Y:S02]  /*24580*/  WARPGROUP.DEPBAR.LE gsb0, 0x0 ;  /* 0x00008000000079c5 */ /* 0x000fe40000010000 */
[----:B------:R-:W-:-:S14]  /*24590*/  WARPGROUP.ARRIVE ;  /* 0x00000000000079c5 */ /* 0x000fdc0000000000 */
[----:B------:R-:W-:Y:S01]  /*245a0*/  QGMMA.64x256x32.F32.E4M3.E4M3 R24, gdesc[UR28], R24, gsb0 ;  /* 0x03e000001c1879f3 */ /* 0x000fe20008000818 */
[----:B------:R-:W-:Y:S01]  /*245b0*/  UIADD3.64 UR12, UR24, 0x804, URZ ;  /* 0x00000804180c7897 */ /* 0x000fe2000fffe03f */
[----:B---3--:R-:W-:-:S05]  /*245c0*/  IADD3 R242, P3, R242, UR9, RZ ;  /* 0x00000009f2f27c10 */ /* 0x008fca000ff7e0ff */
[----:B------:R0:W-:Y:S04]  /*245d0*/  STL [R1+0xe50], R242 ;  /* 0x000e50f201007387 */ /* 0x0001e80000100800 */
[----:B0-----:R-:W3:Y:S01]  /*245e0*/  LDL.LU R242, [R1+0xe74] ;  /* 0x000e740001f27983 */ /* 0x001ee20000300800 */
[----:B------:R-:W-:Y:S02]  /*245f0*/  WARPGROUP.DEPBAR.LE gsb0, 0x0 ;  /* 0x00008000000079c5 */ /* 0x000fe40000010000 */
[----:B------:R-:W-:-:S14]  /*24600*/  WARPGROUP.ARRIVE ;  /* 0x00000000000079c5 */ /* 0x000fdc0000000000 */
[----:B------:R-:W-:Y:S03]  /*24610*/  QGMMA.64x256x32.F32.E4M3.E4M3 R24, gdesc[UR12], R24, gsb0 ;  /* 0x03e000000c1879f3 */ /* 0x000fe60008000818 */
[----:B------:R-:W-:Y:S02]  /*24620*/  WARPGROUP.DEPBAR.LE gsb0, 0x0 ;  /* 0x00008000000079c5 */ /* 0x000fe40000010000 */
[----:B---3--:R-:W-:-:S05]  /*24630*/  IADD3.X R242, R242, UR8, RZ, P4, !PT ;  /* 0x00000008f2f27c10 */ /* 0x008fca000a7fe4ff */
[----:B------:R-:W-:Y:S04]  /*24640*/  STL [R1+0xe74], R242 ;  /* 0x000e74f201007387 */ /* 0x000fe80000100800 */
[----:B------:R-:W-:Y:S04]  /*24650*/  STL.64 [R1], R24 ;  /* 0x0000001801007387 */ /* 0x000fe80000100a00 */
        /* <DEDUP_REMOVED lines=63> */
[----:B0-----:R-:W3:Y:S04]  /*24a50*/  LDL.LU.64 R150, [R1+0x1720] ;  /* 0x0017200001967983 */ /* 0x001ee80000300a00 */
[----:B------:R-:W4:Y:S04]  /*24a60*/  LDL.LU.64 R148, [R1+0x1718] ;  /* 0x0017180001947983 */ /* 0x000f280000300a00 */
[----:B------:R-:W3:Y:S04]  /*24a70*/  LDL.LU.64 R146, [R1+0x1710] ;  /* 0x0017100001927983 */ /* 0x000ee80000300a00 */
        /* <DEDUP_REMOVED lines=60> */
[----:B------:R-:W4:Y:S01]  /*24e40*/  LDL.LU.64 R24, [R1+0x1528] ;  /* 0x0015280001187983 */ /* 0x000f220000300a00 */
        /* <DEDUP_REMOVED lines=20> */
[----:B--2---:R-:W-:Y:S02]  /*24f90*/  IMAD.MOV.U32 R17, RZ, RZ, R18 ;  /* 0x000000ffff117224 */ /* 0x004fe400078e0012 */
[----:B------:R-:W-:Y:S01]  /*24fa0*/  IMAD.MOV.U32 R18, RZ, RZ, R19 ;  /* 0x000000ffff127224 */ /* 0x000fe200078e0013 */
[----:B---3--:R-:W-:Y:S02]  /*24fb0*/  IADD3 R126, P4, R126, UR9, RZ ;  /* 0x000000097e7e7c10 */ /* 0x008fe4000ff9e0ff */
[----:B------:R-:W-:Y:S02]  /*24fc0*/  IADD3.X R127, R127, UR8, RZ, P5, !PT ;  /* 0x000000087f7f7c10 */ /* 0x000fe4000affe4ff */
[----:B----4-:R-:W-:Y:S02]  /*24fd0*/  IADD3 R128, P5, R128, UR9, RZ ;  /* 0x0000000980807c10 */ /* 0x010fe4000ffbe0ff */
[----:B------:R-:W-:Y:S01]  /*24fe0*/  IADD3.X R129, R129, UR8, RZ, P6, !PT ;  /* 0x0000000881817c10 */ /* 0x000fe2000b7fe4ff */
[----:B------:R0:W-:Y:S01]  /*24ff0*/  STL [R1+0xe48], R126 ;  /* 0x000e487e01007387 */ /* 0x0001e20000100800 */
[----:B------:R-:W-:-:S02]  /*25000*/  IADD3 R130, P6, R130, UR9, RZ ;  /* 0x0000000982827c10 */ /* 0x000fc4000ffde0ff */
[----:B------:R-:W-:Y:S02]  /*25010*/  IADD3.X R131, R131, UR8, RZ, P1, !PT ;  /* 0x0000000883837c10 */ /* 0x000fe40008ffe4ff */
[----:B------:R-:W-:Y:S01]  /*25020*/  IADD3 R132, P1, R132, UR9, RZ ;  /* 0x0000000984847c10 */ /* 0x000fe2000ff3e0ff */
[----:B0-----:R-:W2:Y:S04]  /*25030*/  LDL.LU R126, [R1+0x1520] ;  /* 0x00152000017e7983 */ /* 0x001ea80000300800 */
[----:B------:R0:W-:Y:S01]  /*25040*/  STL [R1+0xe6c], R127 ;  /* 0x000e6c7f01007387 */ /* 0x0001e20000100800 */
[----:B------:R-:W-:Y:S02]  /*25050*/  IADD3.X R133, R133, UR8, RZ, P2, !PT ;  /* 0x0000000885857c10 */ /* 0x000fe400097fe4ff */
[----:B------:R-:W-:Y:S01]  /*25060*/  IADD3 R134, P2, R134, UR9, RZ ;  /* 0x0000000986867c10 */ /* 0x000fe2000ff5e0ff */
[----:B0-----:R-:W2:Y:S04]  /*25070*/  LDL.LU R127, [R1+0x151c] ;  /* 0x00151c00017f7983 */ /* 0x001ea80000300800 */
[----:B------:R0:W-:Y:S01]  /*25080*/  STL [R1+0xe40], R128 ;  /* 0x000e408001007387 */ /* 0x0001e20000100800 */
[----:B------:R-:W-:-:S03]  /*25090*/  IADD3.X R135, R135, UR8, RZ, P3, !PT ;  /* 0x0000000887877c10 */ /* 0x000fc60009ffe4ff */
[----:B0-----:R-:W2:Y:S04]  /*250a0*/  LDL.LU R128, [R1+0x1518] ;  /* 0x0015180001807983 */ /* 0x001ea80000300800 */
[----:B------:R0:W-:Y:S01]  /*250b0*/  STL [R1+0xe64], R129 ;  /* 0x000e648101007387 */ /* 0x0001e20000100800 */
[----:B------:R-:W-:-:S03]  /*250c0*/  IADD3 R136, P3, R136, UR9, RZ ;  /* 0x0000000988887c10 */ /* 0x000fc6000ff7e0ff */
        /* <DEDUP_REMOVED lines=25> */
[----:B------:R0:W-:Y:S04]  /*25260*/  STL [R1+0xe18], R138 ;  /* 0x000e188a01007387 */ /* 0x0001e80000100800 */
[----:B0-----:R-:W2:Y:S04]  /*25270*/  LDL.LU R138, [R1+0x14f0] ;  /* 0x0014f000018a7983 */ /* 0x001ea80000300800 */
[----:B------:R0:W-:Y:S01]  /*25280*/  STL [R1+0xe3c], R139 ;  /* 0x000e3c8b01007387 */ /* 0x0001e20000100800 */
[----:B------:R-:W-:-:S03]  /*25290*/  IMAD.MOV.U32 R19, RZ, RZ, R144 ;  /* 0x000000ffff137224 */ /* 0x000fc600078e0090 */
[----:B0-----:R-:W2:Y:S04]  /*252a0*/  LDL.LU R139, [R1+0x14ec] ;  /* 0x0014ec00018b7983 */ /* 0x001ea80000300800 */
[----:B------:R0:W-:Y:S04]  /*252b0*/  STL [R1+0xe10], R140 ;  /* 0x000e108c01007387 */ /* 0x0001e80000100800 */
[----:B0-----:R-:W2:Y:S04]  /*252c0*/  LDL.LU R140, [R1+0x14e8] ;  /* 0x0014e800018c7983 */ /* 0x001ea80000300800 */
[----:B------:R0:W-:Y:S04]  /*252d0*/  STL [R1+0xe34], R141 ;  /* 0x000e348d01007387 */ /* 0x0001e80000100800 */
[----:B0-----:R-:W2:Y:S04]  /*252e0*/  LDL.LU R141, [R1+0x14e4] ;  /* 0x0014e400018d7983 */ /* 0x001ea80000300800 */
[----:B------:R0:W-:Y:S01]  /*252f0*/  STL [R1+0xe08], R142 ;  /* 0x000e088e01007387 */ /* 0x0001e20000100800 */
[----:B------:R-:W-:-:S03]  /*25300*/  IADD3.X R145, R145, UR8, RZ, P2, !PT ;  /* 0x0000000891917c10 */ /* 0x000fc600097fe4ff */
[----:B0-----:R-:W2:Y:S04]  /*25310*/  LDL.LU R142, [R1+0x14e0] ;  /* 0x0014e000018e7983 */ /* 0x001ea80000300800 */
[----:B------:R0:W-:Y:S01]  /*25320*/  STL [R1+0xe2c], R143 ;  /* 0x000e2c8f01007387 */ /* 0x0001e20000100800 */
[----:B------:R-:W-:-:S03]  /*25330*/  IADD3 R146, P2, R146, UR9, RZ ;  /* 0x0000000992927c10 */ /* 0x000fc6000ff5e0ff */
[----:B0-----:R-:W2:Y:S04]  /*25340*/  LDL.LU R143, [R1+0x14dc] ;  /* 0x0014dc00018f7983 */ /* 0x001ea80000300800 */
[----:B------:R-:W2:Y:S04]  /*25350*/  LDL.LU R144, [R1+0x14d8] ;  /* 0x0014d80001907983 */ /* 0x000ea80000300800 */
[----:B------:R0:W-:Y:S01]  /*25360*/  STL [R1+0xe00], R242 ;  /* 0x000e00f201007387 */ /* 0x0001e20000100800 */
[----:B------:R-:W-:Y:S01]  /*25370*/  IADD3.X R147, R147, UR8, RZ, P3, !PT ;  /* 0x0000000893937c10 */ /* 0x000fe20009ffe4ff */
[----:B0-----:R-:W-:-:S02]  /*25380*/  IMAD.MOV.U32 R242, RZ, RZ, R243 ;  /* 0x000000fffff27224 */ /* 0x001fc400078e00f3 */
        /* <DEDUP_REMOVED lines=8> */
[----:B------:R0:W-:Y:S01]  /*25410*/  STL [R1+0xe24], R145 ;  /* 0x000e249101007387 */ /* 0x0001e20000100800 */
[----:B------:R-:W-:Y:S01]  /*25420*/  IMAD.MOV.U32 R251, RZ, RZ, R252 ;  /* 0x000000fffffb7224 */ /* 0x000fe200078e00fc */
[----:B------:R-:W-:Y:S01]  /*25430*/  IADD3 R148, P3, R148, UR9, RZ ;  /* 0x0000000994947c10 */ /* 0x000fe2000ff7e0ff */
[----:B------:R-:W-:Y:S02]  /*25440*/  IMAD.MOV.U32 R252, RZ, RZ, R8 ;  /* 0x000000fffffc7224 */ /* 0x000fe400078e0008 */
[----:B------:R-:W-:Y:S01]  /*25450*/  IMAD.MOV.U32 R8, RZ, RZ, R9 ;  /* 0x000000ffff087224 */ /* 0x000fe200078e0009 */
[----:B------:R-:W-:Y:S01]  /*25460*/  IADD3.X R149, R149, UR8, RZ, P4, !PT ;  /* 0x0000000895957c10 */ /* 0x000fe2000a7fe4ff */
[----:B------:R-:W-:-:S02]  /*25470*/  IMAD.MOV.U32 R9, RZ, RZ, R10 ;  /* 0x000000ffff097224 */ /* 0x000fc400078e000a */
[----:B------:R-:W-:Y:S01]  /*25480*/  IMAD.MOV.U32 R10, RZ, RZ, R11 ;  /* 0x000000ffff0a7224 */ /* 0x000fe200078e000b */
[----:B0-----:R-:W2:Y:S04]  /*25490*/  LDL.LU R145, [R1+0x14d4] ;  /* 0x0014d40001917983 */ /* 0x001ea80000300800 */
[----:B------:R0:W-:Y:S01]  /*254a0*/  STL [R1+0xdf8], R146 ;  /* 0x000df89201007387 */ /* 0x0001e20000100800 */
[----:B------:R-:W-:Y:S01]  /*254b0*/  IADD3 R150, P4, R150, UR9, RZ ;  /* 0x0000000996967c10 */ /* 0x000fe2000ff9e0ff */
[----:B------:R-:W-:Y:S02]  /*254c0*/  IMAD.MOV.U32 R11, RZ, RZ, R12 ;  /* 0x000000ffff0b7224 */ /* 0x000fe400078e000c */
[----:B------:R-:W-:Y:S01]  /*254d0*/  IMAD.MOV.U32 R12, RZ, RZ, R13 ;  /* 0x000000ffff0c7224 */ /* 0x000fe200078e000d */
[----:B------:R-:W-:Y:S01]  /*254e0*/  IADD3.X R151, R151, UR8, RZ, P5, !PT ;  /* 0x0000000897977c10 */ /* 0x000fe2000affe4ff */
[----:B------:R-:W-:Y:S01]  /*254f0*/  IMAD.MOV.U32 R13, RZ, RZ, R14 ;  /* 0x000000ffff0d7224 */ /* 0x000fe200078e000e */
[----:B0-----:R-:W2:Y:S04]  /*25500*/  LDL.LU R146, [R1+0x14d0] ;  /* 0x0014d00001927983 */ /* 0x001ea80000300800 */
[----:B------:R0:W-:Y:S01]  /*25510*/  STL [R1+0xe1c], R147 ;  /* 0x000e1c9301007387 */ /* 0x0001e20000100800 */
[----:B------:R-:W-:-:S02]  /*25520*/  IMAD.MOV.U32 R14, RZ, RZ, R15 ;  /* 0x000000ffff0e7224 */ /* 0x000fc400078e000f */
[----:B------:R-:W-:Y:S02]  /*25530*/  IMAD.MOV.U32 R15, RZ, RZ, R16 ;  /* 0x000000ffff0f7224 */ /* 0x000fe400078e0010 */
[----:B------:R-:W-:Y:S01]  /*25540*/  IMAD.MOV.U32 R16, RZ, RZ, R17 ;  /* 0x000000ffff107224 */ /* 0x000fe200078e0011 */
[----:B------:R-:W-:Y:S01]  /*25550*/  IADD3 R242, P5, R242, UR9, RZ ;  /* 0x00000009f2f27c10 */ /* 0x000fe2000ffbe0ff */
[----:B0-----:R-:W2:Y:S04]  /*25560*/  LDL.LU R147, [R1+0x14cc] ;  /* 0x0014cc0001937983 */ /* 0x001ea80000300800 */
[----:B------:R0:W-:Y:S01]  /*25570*/  STL [R1+0xdf0], R148 ;  /* 0x000df09401007387 */ /* 0x0001e20000100800 */
[----:B------:R-:W-:Y:S02]  /*25580*/  IMAD.MOV.U32 R17, RZ, RZ, R18 ;  /* 0x000000ffff117224 */ /* 0x000fe400078e0012 */
[----:B------:R-:W-:-:S02]  /*25590*/  IMAD.MOV.U32 R18, RZ, RZ, R19 ;  /* 0x000000ffff127224 */ /* 0x000fc400078e0013 */
[----:B------:R-:W-:Y:S01]  /*255a0*/  IMAD.MOV.U32 R19, RZ, RZ, R20 ;  /* 0x000000ffff137224 */ /* 0x000fe200078e0014 */
[----:B0-----:R-:W2:Y:S04]  /*255b0*/  LDL.LU R148, [R1+0x14c8] ;  /* 0x0014c80001947983 */ /* 0x001ea80000300800 */
[----:B------:R0:W-:Y:S04]  /*255c0*/  STL [R1+0xe14], R149 ;  /* 0x000e149501007387 */ /* 0x0001e80000100800 */
[----:B0-----:R-:W2:Y:S04]  /*255d0*/  LDL.LU R149, [R1+0x14c4] ;  /* 0x0014c40001957983 */ /* 0x001ea80000300800 */
[----:B------:R0:W-:Y:S04]  /*255e0*/  STL [R1+0xde8], R150 ;  /* 0x000de89601007387 */ /* 0x0001e80000100800 */
[----:B0-----:R-:W2:Y:S04]  /*255f0*/  LDL.LU R150, [R1+0x14c0] ;  /* 0x0014c00001967983 */ /* 0x001ea80000300800 */
[----:B------:R0:W-:Y:S04]  /*25600*/  STL [R1+0xe0c], R151 ;  /* 0x000e0c9701007387 */ /* 0x0001e80000100800 */
[----:B0-----:R-:W2:Y:S04]  /*25610*/  LDL.LU R151, [R1+0x14bc] ;  /* 0x0014bc0001977983 */ /* 0x001ea80000300800 */
[----:B------:R-:W3:Y:S04]  /*25620*/  LDL.LU R20, [R1+0x8c8] ;  /* 0x0008c80001147983 */ /* 0x000ee80000300800 */
[----:B------:R0:W-:Y:S04]  /*25630*/  STL [R1+0xde0], R242 ;  /* 0x000de0f201007387 */ /* 0x0001e80000100800 */
[----:B0-----:R-:W4:Y:S02]  /*25640*/  LDL.LU R242, [R1+0xe04] ;  /* 0x000e040001f27983 */ /* 0x001f240000300800 */
[----:B----4-:R-:W-:-:S05]  /*25650*/  IADD3.X R242, R242, UR8, RZ, P6, !PT ;  /* 0x00000008f2f27c10 */ /* 0x010fca000b7fe4ff */
[----:B------:R0:W-:Y:S04]  /*25660*/  STL [R1+0xe04], R242 ;  /* 0x000e04f201007387 */ /* 0x0001e80000100800 */
[----:B0-----:R-:W4:Y:S02]  /*25670*/  LDL.LU R242, [R1+0xdd8] ;  /* 0x000dd80001f27983 */ /* 0x001f240000300800 */
[----:B----4-:R-:W-:-:S05]  /*25680*/  IADD3 R242, P6, R242, UR9, RZ ;  /* 0x00000009f2f27c10 */ /* 0x010fca000ffde0ff */
        /* <DEDUP_REMOVED lines=500> */
[----:B------:R-:W-:Y:S01]  /*275d0*/  IADD3 R242, P2, R242, UR9, RZ ;  /* 0x00000009f2f27c10 */ /* 0x000fe2000ff5e0ff */
[----:B---3--:R-:W-:-:S02]  /*275e0*/  IMAD.MOV.U32 R19, RZ, RZ, R20 ;  /* 0x000000ffff137224 */ /* 0x008fc400078e0014 */
[----:B------:R-:W-:Y:S02]  /*275f0*/  IMAD.MOV.U32 R20, RZ, RZ, R21 ;  /* 0x000000ffff147224 */ /* 0x000fe400078e0015 */
[----:B------:R-:W-:Y:S02]  /*27600*/  IMAD.MOV.U32 R21, RZ, RZ, R4 ;  /* 0x000000ffff157224 */ /* 0x000fe400078e0004 */
        /* <DEDUP_REMOVED lines=46> */
[----:B------:R-:W-:-:S02]  /*278f0*/  IMAD.MOV.U32 R19, RZ, RZ, R20 ;  /* 0x000000ffff137224 */ /* 0x000fc400078e0014 */
[----:B------:R-:W-:Y:S02]  /*27900*/  IMAD.MOV.U32 R20, RZ, RZ, R21 ;  /* 0x000000ffff147224 */ /* 0x000fe400078e0015 */
[----:B------:R-:W-:Y:S02]  /*27910*/  IMAD.MOV.U32 R21, RZ, RZ, R22 ;  /* 0x000000ffff157224 */ /* 0x000fe400078e0016 */
[----:B------:R-:W4:Y:S04]  /*27920*/  LDL.LU R22, [R1+0x8b8] ;  /* 0x0008b80001167983 */ /* 0x000f280000300800 */
[----:B------:R0:W-:Y:S04]  /*27930*/  STL [R1+0x135c], R242 ;  /* 0x00135cf201007387 */ /* 0x0001e80000100800 */
[----:B0-----:R-:W2:Y:S02]  /*27940*/  LDL.LU R242, [R1+0x1380] ;  /* 0x0013800001f27983 */ /* 0x001ea40000300800 */
[----:B--2---:R-:W-:-:S05]  /*27950*/  IADD3.X R242, R242, UR8, RZ, P1, !PT ;  /* 0x00000008f2f27c10 */ /* 0x004fca0008ffe4ff */
[----:B------:R0:W-:Y:S04]  /*27960*/  STL [R1+0x1380], R242 ;  /* 0x001380f201007387 */ /* 0x0001e80000100800 */
[----:B0-----:R-:W2:Y:S02]  /*27970*/  LDL.LU R242, [R1+0x1354] ;  /* 0x0013540001f27983 */ /* 0x001ea40000300800 */
[----:B--2---:R-:W-:-:S05]  /*27980*/  IADD3 R242, P1, R242, UR9, RZ ;  /* 0x00000009f2f27c10 */ /* 0x004fca000ff3e0ff */
        /* <DEDUP_REMOVED lines=500> */
[----:B------:R-:W-:Y:S01]  /*298d0*/  IMAD.MOV.U32 R19, RZ, RZ, R20 ;  /* 0x000000ffff137224 */ /* 0x000fe200078e0014 */
[----:B------:R-:W-:Y:S01]  /*298e0*/  IADD3 R242, P3, R242, UR9, RZ ;  /* 0x00000009f2f27c10 */ /* 0x000fe2000ff7e0ff */
[----:B------:R-:W-:-:S02]  /*298f0*/  IMAD.MOV.U32 R20, RZ, RZ, R21 ;  /* 0x000000ffff147224 */ /* 0x000fc400078e0015 */
[----:B----4-:R-:W-:Y:S02]  /*29900*/  IMAD.MOV.U32 R21, RZ, RZ, R22 ;  /* 0x000000ffff157224 */ /* 0x010fe400078e0016 */
[----:B------:R-:W-:Y:S02]  /*29910*/  IMAD.MOV.U32 R22, RZ, RZ, R23 ;  /* 0x000000ffff167224 */ /* 0x000fe400078e0017 */
[----:B------:R-:W2:Y:S04]  /*29920*/  LDL.LU R23, [R1+0x8b0] ;  /* 0x0008b00001177983 */ /* 0x000ea80000300800 */
        /* <DEDUP_REMOVED lines=612> */
[----:B------:R-:W-:Y:S01]  /*2bf70*/  IMAD.MOV.U32 R22, RZ, RZ, R23 ;  /* 0x000000ffff167224 */ /* 0x000fe200078e0017 */
[----:B------:R-:W-:Y:S01]  /*2bf80*/  IADD3 R242, P2, R242, UR11, RZ ;  /* 0x0000000bf2f27c10 */ /* 0x000fe2000ff5e0ff */
[----:B------:R-:W-:Y:S02]  /*2bf90*/  IMAD.MOV.U32 R23, RZ, RZ, R152 ;  /* 0x000000ffff177224 */ /* 0x000fe400078e0098 */
[----:B--2---:R-:W-:Y:S02]  /*2bfa0*/  IMAD.MOV.U32 R152, RZ, RZ, R153 ;  /* 0x000000ffff987224 */ /* 0x004fe400078e0099 */
[----:B------:R-:W-:-:S02]  /*2bfb0*/  IMAD.MOV.U32 R153, RZ, RZ, R154 ;  /* 0x000000ffff997224 */ /* 0x000fc400078e009a */
        /* <DEDUP_REMOVED lines=375> */
[----:B----4-:R-:W-:Y:S02]  /*2d730*/  IADD3.X R242, R242, UR5, RZ, P5, !PT ;  /* 0x00000005f2f27c10 */ /* 0x010fe4000affe4ff */
[----:B------:R-:W-:-:S03]  /*2d740*/  IADD3 R5, P5, R5, UR11, RZ ;  /* 0x0000000b05057c10 */ /* 0x000fc6000ffbe0ff */
[----:B------:R-:W-:Y:S04]  /*2d750*/  STL [R1+0x930], R242 ;  /* 0x000930f201007387 */ /* 0x000fe80000100800 */
[----:B------:R0:W-:Y:S04]  /*2d760*/  STL [R1+0x904], R5 ;  /* 0x0009040501007387 */ /* 0x0001e80000100800 */
[----:B0-----:R-:W4:Y:S04]  /*2d770*/  LDL.LU R5, [R1+0x14b4] ;  /* 0x0014b40001057983 */ /* 0x001f280000300800 */
[----:B------:R-:W3:Y:S01]  /*2d780*/  LDL.LU R242, [R1+0x928] ;  /* 0x0009280001f27983 */ /* 0x000ee20000300800 */
[----:B------:R-:W-:Y:S01]  /*2d790*/  UIADD3.64 UR32, UR24, 0xbfe, URZ ;  /* 0x00000bfe18207897 */ /* 0x000fe2000fffe03f */
[----:B------:R-:W-:-:S08]  /*2d7a0*/  WARPGROUP.ARRIVE ;  /* 0x00000000000079c5 */ /* 0x000fd00000000000 */
[----:B------:R-:W-:Y:S01]  /*2d7b0*/  QGMMA.64x256x32.F32.E4M3.E4M3 R24, gdesc[UR32], R24, gsb0 ;  /* 0x03e00000201879f3 */ /* 0x000fe20008000818 */
[----:B---3--:R-:W-:-:S05]  /*2d7c0*/  IADD3.X R242, R242, UR5, RZ, P6, !PT ;  /* 0x00000005f2f27c10 */ /* 0x008fca000b7fe4ff */
[----:B------:R0:W-:Y:S04]  /*2d7d0*/  STL [R1+0x928], R242 ;  /* 0x000928f201007387 */ /* 0x0001e80000100800 */
[----:B0-----:R-:W3:Y:S01]  /*2d7e0*/  LDL.LU R242, [R1+0x8fc] ;  /* 0x0008fc0001f27983 */ /* 0x001ee20000300800 */
[----:B------:R-:W-:Y:S01]  /*2d7f0*/  IADD3.X R4, R4, UR5, RZ, P1, !PT ;  /* 0x0000000504047c10 */ /* 0x000fe20008ffe4ff */
[----:B------:R-:W-:Y:S01]  /*2d800*/  UIADD3.64 UR16, UR24, 0xc00, URZ ;  /* 0x00000c0018107897 */ /* 0x000fe2000fffe03f */
[----:B------:R-:W-:Y:S02]  /*2d810*/  WARPGROUP.DEPBAR.LE gsb0, 0x0 ;  /* 0x00008000000079c5 */ /* 0x000fe40000010000 */
[----:B------:R-:W-:Y:S01]  /*2d820*/  WARPGROUP.ARRIVE ;  /* 0x00000000000079c5 */ /* 0x000fe20000000000 */
[----:B------:R-:W-:Y:S01]  /*2d830*/  UMOV UR18, UR26 ;  /* 0x0000001a00127c82 */ /* 0x000fe20008000000 */
[----:B------:R-:W-:-:S11]  /*2d840*/  UMOV UR19, UR27 ;  /* 0x0000001b00137c82 */ /* 0x000fd60008000000 */
[----:B------:R-:W-:Y:S01]  /*2d850*/  QGMMA.64x256x32.F32.E4M3.E4M3 R24, gdesc[UR16], R24, gsb0 ;  /* 0x03e00000101879f3 */ /* 0x000fe20008000818 */
[----:B---3--:R-:W-:-:S05]  /*2d860*/  IADD3 R242, P6, R242, UR11, RZ ;  /* 0x0000000bf2f27c10 */ /* 0x008fca000ffde0ff */
[----:B------:R-:W-:Y:S04]  /*2d870*/  STL [R1+0x8fc], R242 ;  /* 0x0008fcf201007387 */ /* 0x000fe80000100800 */
[----:B------:R0:W-:Y:S04]  /*2d880*/  STL [R1+0x920], R4 ;  /* 0x0009200401007387 */ /* 0x0001e80000100800 */
[----:B0-----:R-:W3:Y:S04]  /*2d890*/  LDL.LU R4, [R1+0x14b0] ;  /* 0x0014b00001047983 */ /* 0x001ee80000300800 */
[----:B------:R-:W2:Y:S01]  /*2d8a0*/  LDL.LU R242, [R1+0x8f4] ;  /* 0x0008f40001f27983 */ /* 0x000ea20000300800 */
[----:B------:R-:W-:Y:S01]  /*2d8b0*/  UIADD3.64 UR28, UR24, 0xc02, URZ ;  /* 0x00000c02181c7897 */ /* 0x000fe2000fffe03f */
[----:B------:R-:W-:-:S02]  /*2d8c0*/  WARPGROUP.DEPBAR.LE gsb0, 0x0 ;  /* 0x00008000000079c5 */ /* 0x000fc40000010000 */
[----:B------:R-:W-:-:S06]  /*2d8d0*/  WARPGROUP.ARRIVE ;  /* 0x00000000000079c5 */ /* 0x000fcc0000000000 */
[----:B------:R-:W-:Y:S01]  /*2d8e0*/  QGMMA.64x256x32.F32.E4M3.E4M3 R24, gdesc[UR28], R24, gsb0 ;  /* 0x03e000001c1879f3 */ /* 0x000fe20008000818 */
[----:B------:R-:W-:Y:S01]  /*2d8f0*/  UIADD3.64 UR20, UR24, 0xc04, URZ ;  /* 0x00000c0418147897 */ /* 0x000fe2000fffe03f */
[----:B------:R-:W-:Y:S01]  /*2d900*/  UMOV UR22, UR14 ;  /* 0x0000000e00167c82 */ /* 0x000fe20008000000 */
[----:B------:R-:W-:Y:S01]  /*2d910*/  UMOV UR23, UR15 ;  /* 0x0000000f00177c82 */ /* 0x000fe20008000000 */
[----:B--2---:R-:W-:-:S05]  /*2d920*/  IADD3 R242, P1, R242, UR11, RZ ;  /* 0x0000000bf2f27c10 */ /* 0x004fca000ff3e0ff */
[----:B------:R0:W-:Y:S04]  /*2d930*/  STL [R1+0x8f4], R242 ;  /* 0x0008f4f201007387 */ /* 0x0001e80000100800 */
[----:B0-----:R-:W2:Y:S01]  /*2d940*/  LDL.LU R242, [R1+0x918] ;  /* 0x0009180001f27983 */ /* 0x001ea20000300800 */
[----:B------:R-:W-:Y:S02]  /*2d950*/  WARPGROUP.DEPBAR.LE gsb0, 0x0 ;  /* 0x00008000000079c5 */ /* 0x000fe40000010000 */
[----:B------:R-:W-:-:S12]  /*2d960*/  WARPGROUP.ARRIVE ;  /* 0x00000000000079c5 */ /* 0x000fd80000000000 */
[----:B------:R-:W-:Y:S01]  /*2d970*/  QGMMA.64x256x32.F32.E4M3.E4M3 R24, gdesc[UR20], R24, gsb0 ;  /* 0x03e00000141879f3 */ /* 0x000fe20008000818 */
[----:B---3--:R-:W-:Y:S02]  /*2d980*/  IADD3.X R4, R4, UR5, RZ, P3, !PT ;  /* 0x0000000504047c10 */ /* 0x008fe40009ffe4ff */
[----:B------:R-:W-:Y:S02]  /*2d990*/  IADD3 R3, P3, R3, UR11, RZ ;  /* 0x0000000b03037c10 */ /* 0x000fe4000ff7e0ff */
[----:B------:R-:W-:Y:S02]  /*2d9a0*/  IADD3.X R243, R243, UR5, RZ, P4, !PT ;  /* 0x00000005f3f37c10 */ /* 0x000fe4000a7fe4ff */
[----:B------:R-:W-:Y:S02]  /*2d9b0*/  IADD3 R244, P4, R244, UR11, RZ ;  /* 0x0000000bf4f47c10 */ /* 0x000fe4000ff9e0ff */
[----:B------:R-:W-:Y:S02]  /*2d9c0*/  IADD3.X R245, R245, UR5, RZ, P5, !PT ;  /* 0x00000005f5f57c10 */ /* 0x000fe4000affe4ff */
[----:B------:R-:W-:-:S02]  /*2d9d0*/  IADD3 R246, P5, R246, UR11, RZ ;  /* 0x0000000bf6f67c10 */ /* 0x000fc4000ffbe0ff */
[----:B------:R-:W-:Y:S02]  /*2d9e0*/  IADD3.X R247, R247, UR5, RZ, P6, !PT ;  /* 0x00000005f7f77c10 */ /* 0x000fe4000b7fe4ff */
        /* <DEDUP_REMOVED lines=16> */
[----:B------:R-:W-:-:S02]  /*2daf0*/  IADD3.X R23, R23, UR5, RZ, P5, !PT ;  /* 0x0000000517177c10 */ /* 0x000fc4000affe4ff */
[----:B------:R-:W-:Y:S02]  /*2db00*/  IADD3.X R152, R152, UR5, RZ, P6, !PT ;  /* 0x0000000598987c10 */ /* 0x000fe4000b7fe4ff */
[----:B------:R-:W-:Y:S02]  /*2db10*/  IADD3.X R155, R155, UR5, RZ, P3, !PT ;  /* 0x000000059b9b7c10 */ /* 0x000fe40009ffe4ff */
[----:B------:R-:W-:Y:S02]  /*2db20*/  IADD3.X R153, R153, UR5, RZ, P1, !PT ;  /* 0x0000000599997c10 */ /* 0x000fe40008ffe4ff */
[----:B--2---:R-:W-:Y:S02]  /*2db30*/  IADD3.X R242, R242, UR5, RZ, P2, !PT ;  /* 0x00000005f2f27c10 */ /* 0x004fe400097fe4ff */
[----:B----4-:R-:W-:-:S03]  /*2db40*/  IADD3 R5, P2, R5, UR11, RZ ;  /* 0x0000000b05057c10 */ /* 0x010fc6000ff5e0ff */
[----:B------:R-:W-:Y:S04]  /*2db50*/  STL [R1+0x918], R242 ;  /* 0x000918f201007387 */ /* 0x000fe80000100800 */
[----:B------:R0:W-:Y:S01]  /*2db60*/  STL [R1+0x8ec], R5 ;  /* 0x0008ec0501007387 */ /* 0x0001e20000100800 */
[----:B------:R-:W-:-:S03]  /*2db70*/  IADD3.X R251, R251, UR5, RZ, P2, !PT ;  /* 0x00000005fbfb7c10 */ /* 0x000fc600097fe4ff */
[----:B0-----:R0:W5:Y:S04]  /*2db80*/  LDL.LU R5, [R1+0x14ac] ;  /* 0x0014ac0001057983 */ /* 0x0011680000300800 */
[----:B------:R1:W-:Y:S01]  /*2db90*/  STL [R1+0x910], R4 ;  /* 0x0009100401007387 */ /* 0x0003e20000100800 */
[----:B------:R-:W-:-:S03]  /*2dba0*/  IADD3 R252, P2, R252, UR11, RZ ;  /* 0x0000000bfcfc7c10 */ /* 0x000fc6000ff5e0ff */
[----:B-1----:R0:W5:Y:S04]  /*2dbb0*/  LDL.LU R4, [R1+0x14a8] ;  /* 0x0014a80001047983 */ /* 0x0021680000300800 */
[----:B------:R1:W-:Y:S04]  /*2dbc0*/  STL [R1+0x8e4], R3 ;  /* 0x0008e40301007387 */ /* 0x0003e80000100800 */
[----:B-1----:R0:W5:Y:S04]  /*2dbd0*/  LDL.LU R3, [R1+0x14a4] ;  /* 0x0014a40001037983 */ /* 0x0021680000300800 */
[----:B------:R0:W-:Y:S04]  /*2dbe0*/  STL [R1+0x908], R243 ;  /* 0x000908f301007387 */ /* 0x0001e80000100800 */
        /* <DEDUP_REMOVED lines=14> */
[----:B------:R0:W-:Y:S01]  /*2dcd0*/  STL [R1+0x8a4], R13 ;  /* 0x0008a40d01007387 */ /* 0x0001e20000100800 */
[----:B------:R-:W-:-:S03]  /*2dce0*/  IADD3.X R18, R18, UR5, RZ, P2, !PT ;  /* 0x0000000512127c10 */ /* 0x000fc600097fe4ff */
[----:B------:R0:W-:Y:S01]  /*2dcf0*/  STL [R1+0x8c8], R14 ;  /* 0x0008c80e01007387 */ /* 0x0001e20000100800 */
[----:B------:R-:W-:-:S03]  /*2dd00*/  IADD3 R19, P2, R19, UR11, RZ ;  /* 0x0000000b13137c10 */ /* 0x000fc6000ff5e0ff */
        /* <DEDUP_REMOVED lines=9> */
[----:B------:R0:W-:Y:S04]  /*2dda0*/  STL [R1+0x8a0], R23 ;  /* 0x0008a01701007387 */ /* 0x0001e80000100800 */
[----:B------:R0:W-:Y:S04]  /*2ddb0*/  STL [R1+0x898], R152 ;  /* 0x0008989801007387 */ /* 0x0001e80000100800 */
[----:B------:R0:W-:Y:S04]  /*2ddc0*/  STL [R1+0x880], R155 ;  /* 0x0008809b01007387 */ /* 0x0001e80000100800 */
[----:B------:R0:W-:Y:S04]  /*2ddd0*/  STL [R1+0x890], R153 ;  /* 0x0008909901007387 */ /* 0x0001e80000100800 */
[----:B------:R0:W-:Y:S01]  /*2dde0*/  STL [R1+0x888], R154 ;  /* 0x0008889a01007387 */ /* 0x0001e20000100800 */
[----:B------:R-:W-:-:S02]  /*2ddf0*/  WARPGROUP.DEPBAR.LE gsb0, 0x0 ;  /* 0x00008000000079c5 */ /* 0x000fc40000010000 */
[----:B------:R-:W-:Y:S05]  /*2de00*/  @P0 BRA `(.L_x_2) ;  /* 0xfffffe4000600947 */ /* 0x000fea000383ffff */
.L_x_1:
[----:B------:R-:W2:Y:S01]  /*2de10*/  LDL.LU R181, [R1+0x408] ;  /* 0x0004080001b57983 */ /* 0x000ea20000300800 */
[----:B------:R-:W-:Y:S01]  /*2de20*/  F2FP.SATFINITE.E4M3.F32.PACK_AB_MERGE_C R28, R29, R28, RZ ;  /* 0x0000001c1d1c723e */ /* 0x000fe200048070ff */
[----:B------:R-:W-:Y:S01]  /*2de30*/  ULDC UR5, c[0x0][0x22c] ;  /* 0x00008b0000057ab9 */ /* 0x000fe20000000800 */
[----:B------:R-:W-:Y:S01]  /*2de40*/  F2FP.SATFINITE.E4M3.F32.PACK_AB_MERGE_C R38, R39, R38, RZ ;  /* 0x000000262726723e */ /* 0x000fe200048070ff */
[----:B------:R-:W2:Y:S01]  /*2de50*/  LDL.LU R180, [R1+0x40c] ;  /* 0x00040c0001b47983 */ /* 0x000ea20000300800 */
[----:B------:R-:W-:Y:S01]  /*2de60*/  F2FP.SATFINITE.E4M3.F32.PACK_AB_MERGE_C R36, R37, R36, RZ ;  /* 0x000000242524723e */ /* 0x000fe200048070ff */
[----:B------:R-:W-:Y:S01]  /*2de70*/  ULDC.64 UR60, c[0x0][0x228] ;  /* 0x00008a00003c7ab9 */ /* 0x000fe20000000a00 */
[----:B------:R-:W-:Y:S01]  /*2de80*/  F2FP.SATFINITE.E4M3.F32.PACK_AB_MERGE_C R30, R31, R30, RZ ;  /* 0x0000001e1f1e723e */ /* 0x000fe200048070ff */
[----:B------:R-:W3:Y:S01]  /*2de90*/  LDL.LU R179, [R1+0x410] ;  /* 0x0004100001b37983 */ /* 0x000ee20000300800 */
[----:B------:R-:W-:Y:S01]  /*2dea0*/  F2FP.SATFINITE.E4M3.F32.PACK_AB_MERGE_C R32, R33, R32, RZ ;  /* 0x000000202120723e */ /* 0x000fe200048070ff */
[----:B------:R-:W-:Y:S01]  /*2deb0*/  ULDC UR8, c[0x0][0x248] ;  /* 0x0000920000087ab9 */ /* 0x000fe20000000800 */
[----:B------:R-:W-:Y:S01]  /*2dec0*/  F2FP.SATFINITE.E4M3.F32.PACK_AB_MERGE_C R34, R35, R34, RZ ;  /* 0x000000222322723e */ /* 0x000fe200048070ff */
[----:B------:R-:W3:Y:S01]  /*2ded0*/  LDL.LU R178, [R1+0x414] ;  /* 0x0004140001b27983 */ /* 0x000ee20000300800 */
[----:B------:R-:W-:Y:S01]  /*2dee0*/  F2FP.SATFINITE.E4M3.F32.PACK_AB_MERGE_C R42, R43, R42, RZ ;  /* 0x0000002a2b2a723e */ /* 0x000fe200048070ff */
[----:B------:R-:W-:Y:S01]  /*2def0*/  ULDC UR9, c[0x0][0x248] ;  /* 0x0000920000097ab9 */ /* 0x000fe20000000800 */
[----:B------:R-:W-:Y:S01]  /*2df00*/  F2FP.SATFINITE.E4M3.F32.PACK_AB_MERGE_C R40, R41, R40, RZ ;  /* 0x000000282928723e */ /* 0x000fe200048070ff */
[----:B------:R-:W4:Y:S01]  /*2df10*/  LDL.LU R177, [R1+0x418] ;  /* 0x0004180001b17983 */ /* 0x000f220000300800 */
        /* <DEDUP_REMOVED lines=48> */
[----:B------:R-:W-:Y:S01]  /*2e220*/  ULDC UR38, c[0x0][0x248] ;  /* 0x0000920000267ab9 */ /* 0x000fe20000000800 */
[----:B------:R-:W-:Y:S01]  /*2e230*/  ULDC UR41, c[0x0][0x248] ;  /* 0x0000920000297ab9 */ /* 0x000fe20000000800 */
[----:B------:R-:W-:Y:S01]  /*2e240*/  ULDC UR44, c[0x0][0x248] ;  /* 0x00009200002c7ab9 */ /* 0x000fe20000000800 */
        /* <DEDUP_REMOVED lines=28> */
[----:B0-----:R-:W4:Y:S01]  /*2e410*/  LDL.LU R155, [R1+0x468] ;  /* 0x00046800019b7983 */ /* 0x001f220000300800 */
        /* <DEDUP_REMOVED lines=17> */
[----:B------:R-:W-:-:S02]  /*2e530*/  ULDC UR59, c[0x0][0x248] ;  /* 0x00009200003b7ab9 */ /* 0x000fc40000000800 */
[----:B------:R-:W4:Y:S04]  /*2e540*/  LDL.LU R22, [R1+0x47c] ;  /* 0x00047c0001167983 */ /* 0x000f280000300800 */
[----:B------:R-:W3:Y:S04]  /*2e550*/  LDL.LU R21, [R1+0x488] ;  /* 0x0004880001157983 */ /* 0x000ee80000300800 */
[----:B------:R-:W4:Y:S04]  /*2e560*/  LDL.LU R20, [R1+0x48c] ;  /* 0x00048c0001147983 */ /* 0x000f280000300800 */
[----:B------:R-:W4:Y:S04]  /*2e570*/  LDL.LU R19, [R1+0x498] ;  /* 0x0004980001137983 */ /* 0x000f280000300800 */
[----:B------:R-:W4:Y:S04]  /*2e580*/  LDL.LU R18, [R1+0x49c] ;  /* 0x00049c0001127983 */ /* 0x000f280000300800 */
[----:B------:R-:W1:Y:S04]  /*2e590*/  LDL.LU R183, [R1+0x400] ;  /* 0x0004000001b77983 */ /* 0x000e680000300800 */
[----:B------:R-:W1:Y:S04]  /*2e5a0*/  LDL.LU R182, [R1+0x404] ;  /* 0x0004040001b67983 */ /* 0x000e680000300800 */
        /* <DEDUP_REMOVED lines=59> */
[----:B-----5:R2:W-:Y:S04]  /*2e960*/  STL [R1+0x1514], R3 ;  /* 0x0015140301007387 */ /* 0x0205e80000100800 */
[----:B------:R-:W-:Y:S04]  /*2e970*/  STL [R1+0x1510], R148 ;  /* 0x0015109401007387 */ /* 0x000fe80000100800 */
[----:B------:R-:W-:Y:S01]  /*2e980*/  STL [R1+0x150c], R149 ;  /* 0x00150c9501007387 */ /* 0x000fe20000100800 */
[----:B--2---:R-:W-:-:S03]  /*2e990*/  F2FP.SATFINITE.E4M3.F32.PACK_AB_MERGE_C R3, R180, R181, RZ ;  /* 0x000000b5b403723e */ /* 0x004fc600048070ff */
[----:B------:R-:W-:Y:S04]  /*2e9a0*/  STL [R1+0x1508], R151 ;  /* 0x0015089701007387 */ /* 0x000fe80000100800 */
[----:B------:R-:W-:Y:S04]  /*2e9b0*/  STL [R1+0x1504], R150 ;  /* 0x0015049601007387 */ /* 0x000fe80000100800 */
[----:B------:R-:W-:Y:S04]  /*2e9c0*/  STL [R1+0x14e4], R4 ;  /* 0x0014e40401007387 */ /* 0x000fe80000100800 */
[----:B------:R-:W-:Y:S04]  /*2e9d0*/  STL [R1+0x14e0], R9 ;  /* 0x0014e00901007387 */ /* 0x000fe80000100800 */
[----:B------:R-:W-:Y:S04]  /*2e9e0*/  STL [R1+0x14dc], R14 ;  /* 0x0014dc0e01007387 */ /* 0x000fe80000100800 */
[----:B------:R-:W-:Y:S04]  /*2e9f0*/  STL [R1+0x14d8], R5 ;  /* 0x0014d80501007387 */ /* 0x000fe80000100800 */
[----:B------:R-:W-:Y:S04]  /*2ea00*/  STL [R1+0x14d4], R13 ;  /* 0x0014d40d01007387 */ /* 0x000fe80000100800 */
[----:B------:R-:W-:Y:S01]  /*2ea10*/  STL [R1+0x14d0], R15 ;  /* 0x0014d00f01007387 */ /* 0x000fe20000100800 */
[----:B---3--:R-:W-:-:S03]  /*2ea20*/  IMAD.MOV.U32 R204, RZ, RZ, R21 ;  /* 0x000000ffffcc7224 */ /* 0x008fc600078e0015 */
[----:B------:R-:W-:Y:S01]  /*2ea30*/  STL [R1+0x14cc], R16 ;  /* 0x0014cc1001007387 */ /* 0x000fe20000100800 */
[----:B----4-:R-:W-:-:S03]  /*2ea40*/  IMAD.MOV.U32 R203, RZ, RZ, R20 ;  /* 0x000000ffffcb7224 */ /* 0x010fc600078e0014 */
[----:B------:R-:W-:Y:S04]  /*2ea50*/  STL [R1+0x14c8], R17 ;  /* 0x0014c81101007387 */ /* 0x000fe80000100800 */
[----:B------:R-:W-:Y:S04]  /*2ea60*/  STL [R1+0x14c4], R12 ;  /* 0x0014c40c01007387 */ /* 0x000fe80000100800 */
[----:B------:R-:W-:Y:S04]  /*2ea70*/  STL [R1+0x14c0], R10 ;  /* 0x0014c00a01007387 */ /* 0x000fe80000100800 */
[----:B------:R-:W-:Y:S04]  /*2ea80*/  STL [R1+0x14bc], R11 ;  /* 0x0014bc0b01007387 */ /* 0x000fe80000100800 */
[----:B------:R1:W-:Y:S04]  /*2ea90*/  STL [R1+0x14b8], R0 ;  /* 0x0014b80001007387 */ /* 0x0003e80000100800 */
[----:B------:R0:W-:Y:S04]  /*2eaa0*/  STL [R1+0x14b4], R2 ;  /* 0x0014b40201007387 */ /* 0x0001e80000100800 */
[----:B------:R-:W-:Y:S01]  /*2eab0*/  STL [R1+0x14b0], R6 ;  /* 0x0014b00601007387 */ /* 0x000fe20000100800 */
[----:B-1----:R-:W-:-:S03]  /*2eac0*/  F2FP.SATFINITE.E4M3.F32.PACK_AB_MERGE_C R0, R182, R183, RZ ;  /* 0x000000b7b600723e */ /* 0x002fc600048070ff */
[----:B------:R-:W-:Y:S01]  /*2ead0*/  STL [R1+0x14ac], R7 ;  /* 0x0014ac0701007387 */ /* 0x000fe20000100800 */
[----:B0-----:R-:W-:-:S03]  /*2eae0*/  F2FP.SATFINITE.E4M3.F32.PACK_AB_MERGE_C R2, R178, R179, RZ ;  /* 0x000000b3b202723e */ /* 0x001fc600048070ff */
[----:B------:R-:W-:Y:S04]  /*2eaf0*/  STL [R1+0x14a8], R8 ;  /* 0x0014a80801007387 */ /* 0x000fe80000100800 */
[----:B------:R-:W-:Y:S04]  /*2eb00*/  STL [R1+0x14a4], R190 ;  /* 0x0014a4be01007387 */ /* 0x000fe80000100800 */
[----:B------:R0:W-:Y:S04]  /*2eb10*/  STL [R1+0x624], R0 ;  /* 0x0006240001007387 */ /* 0x0001e80000100800 */
[----:B------:R1:W-:Y:S04]  /*2eb20*/  STL [R1+0x620], R3 ;  /* 0x0006200301007387 */ /* 0x0003e80000100800 */
[----:B------:R2:W-:Y:S01]  /*2eb30*/  STL [R1+0x61c], R2 ;  /* 0x00061c0201007387 */ /* 0x0005e20000100800 */
[----:B0-----:R-:W-:-:S02]  /*2eb40*/  F2FP.SATFINITE.E4M3.F32.PACK_AB_MERGE_C R0, R176, R177, RZ ;  /* 0x000000b1b000723e */ /* 0x001fc400048070ff */
[----:B-1----:R-:W-:-:S03]  /*2eb50*/  F2FP.SATFINITE.E4M3.F32.PACK_AB_MERGE_C R3, R174, R175, RZ ;  /* 0x000000afae03723e */ /* 0x002fc600048070ff */
[----:B------:R0:W-:Y:S01]  /*2eb60*/  STL [R1+0x618], R0 ;  /* 0x0006180001007387 */ /* 0x0001e20000100800 */
[----:B--2---:R-:W-:-:S03]  /*2eb70*/  F2FP.SATFINITE.E4M3.F32.PACK_AB_MERGE_C R2, R172, R173, RZ ;  /* 0x000000adac02723e */ /* 0x004fc600048070ff */
[----:B------:R1:W-:Y:S04]  /*2eb80*/  STL [R1+0x614], R3 ;  /* 0x0006140301007387 */ /* 0x0003e80000100800 */
[----:B------:R2:W-:Y:S01]  /*2eb90*/  STL [R1+0x60c], R2 ;  /* 0x00060c0201007387 */ /* 0x0005e20000100800 */
[----:B0-----:R-:W-:Y:S02]  /*2eba0*/  F2FP.SATFINITE.E4M3.F32.PACK_AB_MERGE_C R0, R170, R171, RZ ;  /* 0x000000abaa00723e */ /* 0x001fe400048070ff */
        /* <DEDUP_REMOVED lines=15> */
[----:B------:R-:W-:Y:S04]  /*2eca0*/  STL [R1+0x634], R3 ;  /* 0x0006340301007387 */ /* 0x000fe80000100800 */
[----:B------:R-:W-:Y:S01]  /*2ecb0*/  STL [R1+0x63c], R2 ;  /* 0x00063c0201007387 */ /* 0x000fe20000100800 */
[----:B0-----:R-:W-:-:S05]  /*2ecc0*/  F2FP.SATFINITE.E4M3.F32.PACK_AB_MERGE_C R0, R22, R23, RZ ;  /* 0x000000171600723e */ /* 0x001fca00048070ff */
[----:B------:R-:W-:Y:S04]  /*2ecd0*/  STL [R1+0x638], R0 ;  /* 0x0006380001007387 */ /* 0x000fe80000100800 */
[----:B------:R-:W2:Y:S04]  /*2ece0*/  LDL.LU R202, [R1+0x490] ;  /* 0x0004900001ca7983 */ /* 0x000ea80000300800 */
[----:B------:R-:W2:Y:S01]  /*2ecf0*/  LDL.LU R201, [R1+0x494] ;  /* 0x0004940001c97983 */ /* 0x000ea20000300800 */
[----:B------:R-:W-:Y:S02]  /*2ed00*/  IMAD.MOV.U32 R200, RZ, RZ, R19 ;  /* 0x000000ffffc87224 */ /* 0x000fe400078e0013 */
[----:B------:R-:W-:Y:S01]  /*2ed10*/  IMAD.MOV.U32 R199, RZ, RZ, R18 ;  /* 0x000000ffffc77224 */ /* 0x000fe200078e0012 */
[----:B------:R-:W3:Y:S04]  /*2ed20*/  LDL.LU R206, [R1+0x480] ;  /* 0x0004800001ce7983 */ /* 0x000ee80000300800 */
[----:B------:R-:W3:Y:S04]  /*2ed30*/  LDL.LU R205, [R1+0x484] ;  /* 0x0004840001cd7983 */ /* 0x000ee80000300800 */
[----:B------:R-:W4:Y:S04]  /*2ed40*/  LDL.LU R198, [R1+0x4a0] ;  /* 0x0004a00001c67983 */ /* 0x000f280000300800 */
        /* <DEDUP_REMOVED lines=48> */
[----:B------:R-:W4:Y:S01]  /*2f050*/  LDL.LU R18, [R1+0x564] ;  /* 0x0005640001127983 */ /* 0x000f220000300800 */
[----:B------:R-:W-:-:S02]  /*2f060*/  F2FP.SATFINITE.E4M3.F32.PACK_AB_MERGE_C R16, R203, R204, RZ ;  /* 0x000000cccb10723e */ /* 0x000fc400048070ff */
[----:B------:R-:W-:Y:S02]  /*2f070*/  F2FP.SATFINITE.E4M3.F32.PACK_AB_MERGE_C R13, R199, R200, RZ ;  /* 0x000000c8c70d723e */ /* 0x000fe400048070ff */
[----:B--2---:R-:W-:Y:S02]  /*2f080*/  F2FP.SATFINITE.E4M3.F32.PACK_AB_MERGE_C R5, R201, R202, RZ ;  /* 0x000000cac905723e */ /* 0x004fe400048070ff */
[----:B---3--:R-:W-:-:S05]  /*2f090*/  F2FP.SATFINITE.E4M3.F32.PACK_AB_MERGE_C R15, R205, R206, RZ ;  /* 0x000000cecd0f723e */ /* 0x008fca00048070ff */
[----:B------:R-:W-:Y:S04]  /*2f0a0*/  STL [R1+0x14e8], R15 ;  /* 0x0014e80f01007387 */ /* 0x000fe80000100800 */
[----:B------:R-:W-:Y:S04]  /*2f0b0*/  STL [R1+0x14ec], R16 ;  /* 0x0014ec1001007387 */ /* 0x000fe80000100800 */
[----:B------:R0:W-:Y:S01]  /*2f0c0*/  STL [R1+0x14f0], R5 ;  /* 0x0014f00501007387 */ /* 0x0001e20000100800 */
[----:B----4-:R-:W-:-:S03]  /*2f0d0*/  F2FP.SATFINITE.E4M3.F32.PACK_AB_MERGE_C R9, R195, R196, RZ ;  /* 0x000000c4c309723e */ /* 0x010fc600048070ff */
[----:B------:R-:W-:Y:S01]  /*2f0e0*/  STL [R1+0x14f4], R13 ;  /* 0x0014f40d01007387 */ /* 0x000fe20000100800 */
[----:B0-----:R-:W-:Y:S02]  /*2f0f0*/  F2FP.SATFINITE.E4M3.F32.PACK_AB_MERGE_C R5, R197, R198, RZ ;  /* 0x000000c6c505723e */ /* 0x001fe400048070ff */
[----:B------:R-:W-:-:S03]  /*2f100*/  F2FP.SATFINITE.E4M3.F32.PACK_AB_MERGE_C R2, R193, R194, RZ ;  /* 0x000000c2c102723e */ /* 0x000fc600048070ff */
[----:B------:R-:W-:Y:S01]  /*2f110*/  STL [R1+0x14f8], R5 ;  /* 0x0014f80501007387 */ /* 0x000fe20000100800 */
[----:B------:R-:W-:-:S03]  /*2f120*/  F2FP.SATFINITE.E4M3.F32.PACK_AB_MERGE_C R0, R191, R192, RZ ;  /* 0x000000c0bf00723e */ /* 0x000fc600048070ff */
[----:B------:R-:W-:Y:S04]  /*2f130*/  STL [R1+0x14fc], R9 ;  /* 0x0014fc0901007387 */ /* 0x000fe80000100800 */
[----:B------:R0:W-:Y:S01]  /*2f140*/  STL [R1+0x490], R2 ;  /* 0x0004900201007387 */ /* 0x0001e20000100800 */
[----:B------:R-:W-:-:S03]  /*2f150*/  F2FP.SATFINITE.E4M3.F32.PACK_AB_MERGE_C R3, R188, R189, RZ ;  /* 0x000000bdbc03723e */ /* 0x000fc600048070ff */
[----:B------:R1:W-:Y:S04]  /*2f160*/  STL [R1+0x494], R0 ;  /* 0x0004940001007387 */ /* 0x0003e80000100800 */
[----:B------:R2:W-:Y:S01]  /*2f170*/  STL [R1+0x48c], R3 ;  /* 0x00048c0301007387 */ /* 0x0005e20000100800 */
[----:B0-----:R-:W-:-:S05]  /*2f180*/  F2FP.SATFINITE.E4M3.F32.PACK_AB_MERGE_C R2, R186, R187, RZ ;  /* 0x000000bbba02723e */ /* 0x001fca00048070ff */
[----:B------:R0:W-:Y:S01]  /*2f190*/  STL [R1+0x488], R2 ;  /* 0x0004880201007387 */ /* 0x0001e20000100800 */
[----:B-1----:R-:W-:-:S05]  /*2f1a0*/  F2FP.SATFINITE.E4M3.F32.PACK_AB_MERGE_C R0, R184, R185, RZ ;  /* 0x000000b9b800723e */ /* 0x002fca00048070ff */
[----:B------:R1:W-:Y:S01]  /*2f1b0*/  STL [R1+0x480], R0 ;  /* 0x0004800001007387 */ /* 0x0003e20000100800 */
[----:B--2---:R-:W-:-:S05]  /*2f1c0*/  F2FP.SATFINITE.E4M3.F32.PACK_AB_MERGE_C R3, R182, R183, RZ ;  /* 0x000000b7b603723e */ /* 0x004fca00048070ff */
        /* <DEDUP_REMOVED lines=31> */
[----:B0-----:R-:W-:-:S03]  /*2f3c0*/  F2FP.SATFINITE.E4M3.F32.PACK_AB_MERGE_C R2, R20, R21, RZ ;  /* 0x000000151402723e */ /* 0x001fc600048070ff */
[----:B------:R-:W2:Y:S04]  /*2f3d0*/  LDL.LU R210, [R1+0x568] ;  /* 0x0005680001d27983 */ /* 0x000ea80000300800 */
[----:B------:R0:W-:Y:S01]  /*2f3e0*/  STL [R1+0x440], R2 ;  /* 0x0004400201007387 */ /* 0x0001e20000100800 */
[----:B-1----:R-:W-:-:S03]  /*2f3f0*/  F2FP.SATFINITE.E4M3.F32.PACK_AB_MERGE_C R0, R18, R19, RZ ;  /* 0x000000131200723e */ /* 0x002fc600048070ff */
[----:B------:R-:W2:Y:S04]  /*2f400*/  LDL.LU R209, [R1+0x56c] ;  /* 0x00056c0001d17983 */ /* 0x000ea80000300800 */
[----:B------:R1:W-:Y:S04]  /*2f410*/  STL [R1+0x43c], R0 ;  /* 0x00043c0001007387 */ /* 0x0003e80000100800 */
[----:B------:R-:W0:Y:S04]  /*2f420*/  LDL.LU R208, [R1+0x570] ;  /* 0x0005700001d07983 */ /* 0x000e280000300800 */
[----:B------:R-:W0:Y:S04]  /*2f430*/  LDL.LU R207, [R1+0x574] ;  /* 0x0005740001cf7983 */ /* 0x000e280000300800 */
[----:B------:R-:W1:Y:S04]  /*2f440*/  LDL.LU R206, [R1+0x578] ;  /* 0x0005780001ce7983 */ /* 0x000e680000300800 */
[----:B------:R-:W1:Y:S04]  /*2f450*/  LDL.LU R205, [R1+0x57c] ;  /* 0x00057c0001cd7983 */ /* 0x000e680000300800 */
        /* <DEDUP_REMOVED lines=56> */
[----:B--2---:R-:W-:-:S05]  /*2f7e0*/  F2FP.SATFINITE.E4M3.F32.PACK_AB_MERGE_C R3, R209, R210, RZ ;  /* 0x000000d2d103723e */ /* 0x004fca00048070ff */
[----:B------:R3:W-:Y:S01]  /*2f7f0*/  STL [R1+0x438], R3 ;  /* 0x0004380301007387 */ /* 0x0007e20000100800 */
[----:B0-----:R-:W-:-:S05]  /*2f800*/  F2FP.SATFINITE.E4M3.F32.PACK_AB_MERGE_C R2, R207, R208, RZ ;  /* 0x000000d0cf02723e */ /* 0x001fca00048070ff */
[----:B------:R4:W-:Y:S01]  /*2f810*/  STL [R1+0x434], R2 ;  /* 0x0004340201007387 */ /* 0x0009e20000100800 */
[----:B-1----:R-:W-:-:S05]  /*2f820*/  F2FP.SATFINITE.E4M3.F32.PACK_AB_MERGE_C R0, R205, R206, RZ ;  /* 0x000000cecd00723e */ /* 0x002fca00048070ff */
[----:B------:R0:W-:Y:S01]  /*2f830*/  STL [R1+0x430], R0 ;  /* 0x0004300001007387 */ /* 0x0001e20000100800 */
[----:B---3--:R-:W-:Y:S02]  /*2f840*/  F2FP.SATFINITE.E4M3.F32.PACK_AB_MERGE_C R3, R203, R204, RZ ;  /* 0x000000cccb03723e */ /* 0x008fe400048070ff */
[----:B----4-:R-:W-:-:S03]  /*2f850*/  F2FP.SATFINITE.E4M3.F32.PACK_AB_MERGE_C R2, R201, R202, RZ ;  /* 0x000000cac902723e */ /* 0x010fc600048070ff */
[----:B------:R1:W-:Y:S04]  /*2f860*/  STL [R1+0x42c], R3 ;  /* 0x00042c0301007387 */ /* 0x0003e80000100800 */
[----:B------:R2:W-:Y:S01]  /*2f870*/  STL [R1+0x428], R2 ;  /* 0x0004280201007387 */ /* 0x0005e20000100800 */
[----:B0-----:R-:W-:-:S05]  /*2f880*/  F2FP.SATFINITE.E4M3.F32.PACK_AB_MERGE_C R0, R199, R200, RZ ;  /* 0x000000c8c700723e */ /* 0x001fca00048070ff */
[----:B------:R0:W-:Y:S01]  /*2f890*/  STL [R1+0x424], R0 ;  /* 0x0004240001007387 */ /* 0x0001e20000100800 */
[----:B-1----:R-:W-:Y:S02]  /*2f8a0*/  F2FP.SATFINITE.E4M3.F32.PACK_AB_MERGE_C R3, R197, R198, RZ ;  /* 0x000000c6c503723e */ /* 0x002fe400048070ff */
[----:B--2---:R-:W-:-:S03]  /*2f8b0*/  F2FP.SATFINITE.E4M3.F32.PACK_AB_MERGE_C R2, R195, R196, RZ ;  /* 0x000000c4c302723e */ /* 0x004fc600048070ff */
        /* <DEDUP_REMOVED lines=12> */
[----:B------:R-:W-:Y:S04]  /*2f980*/  STL [R1+0x408], R3 ;  /* 0x0004080301007387 */ /* 0x000fe80000100800 */
[----:B------:R1:W-:Y:S01]  /*2f990*/  STL [R1+0x404], R2 ;  /* 0x0004040201007387 */ /* 0x0003e20000100800 */
[----:B0-----:R-:W-:-:S05]  /*2f9a0*/  F2FP.SATFINITE.E4M3.F32.PACK_AB_MERGE_C R0, R180, R181, RZ ;  /* 0x000000b5b400723e */ /* 0x001fca00048070ff */
[----:B------:R0:W-:Y:S04]  /*2f9b0*/  STL [R1+0x400], R0 ;  /* 0x0004000001007387 */ /* 0x0001e80000100800 */
[----:B------:R-:W2:Y:S01]  /*2f9c0*/  LDL.LU R100, [R1+0x260] ;  /* 0x0002600001647983 */ /* 0x000ea20000300800 */
[----:B------:R-:W-:Y:S02]  /*2f9d0*/  F2FP.SATFINITE.E4M3.F32.PACK_AB_MERGE_C R252, R178, R179, RZ ;  /* 0x000000b3b2fc723e */ /* 0x000fe400048070ff */
[----:B------:R-:W-:Y:S02]  /*2f9e0*/  F2FP.SATFINITE.E4M3.F32.PACK_AB_MERGE_C R249, R176, R177, RZ ;  /* 0x000000b1b0f9723e */ /* 0x000fe400048070ff */
[----:B------:R-:W-:Y:S02]  /*2f9f0*/  F2FP.SATFINITE.E4M3.F32.PACK_AB_MERGE_C R247, R174, R175, RZ ;  /* 0x000000afaef7723e */ /* 0x000fe400048070ff */
[----:B------:R-:W-:-:S02]  /*2fa00*/  F2FP.SATFINITE.E4M3.F32.PACK_AB_MERGE_C R245, R172, R173, RZ ;  /* 0x000000adacf5723e */ /* 0x000fc400048070ff */
[----:B-1----:R-:W-:-:S05]  /*2fa10*/  F2FP.SATFINITE.E4M3.F32.PACK_AB_MERGE_C R2, R20, R21, RZ ;  /* 0x000000151402723e */ /* 0x002fca00048070ff */
[----:B------:R-:W-:Y:S01]  /*2fa20*/  STL [R1+0x208], R2 ;  /* 0x0002080201007387 */ /* 0x000fe20000100800 */
[----:B0-----:R-:W-:-:S03]  /*2fa30*/  F2FP.SATFINITE.E4M3.F32.PACK_AB_MERGE_C R0, R18, R19, RZ ;  /* 0x000000131200723e */ /* 0x001fc600048070ff */
[----:B------:R-:W2:Y:S04]  /*2fa40*/  LDL.LU R98, [R1+0x264] ;  /* 0x0002640001627983 */ /* 0x000ea80000300800 */
[----:B------:R-:W-:Y:S04]  /*2fa50*/  STL [R1+0x204], R0 ;  /* 0x0002040001007387 */ /* 0x000fe80000100800 */
[----:B------:R-:W3:Y:S04]  /*2fa60*/  LDL.LU R99, [R1+0x268] ;  /* 0x0002680001637983 */ /* 0x000ee80000300800 */
[----:B------:R-:W3:Y:S04]  /*2fa70*/  LDL.LU R97, [R1+0x26c] ;  /* 0x00026c0001617983 */ /* 0x000ee80000300800 */
[----:B------:R-:W4:Y:S04]  /*2fa80*/  LDL.LU R96, [R1+0x270] ;  /* 0x0002700001607983 */ /* 0x000f280000300800 */
[----:B------:R-:W4:Y:S04]  /*2fa90*/  LDL.LU R95, [R1+0x274] ;  /* 0x00027400015f7983 */ /* 0x000f280000300800 */
        /* <DEDUP_REMOVED lines=70> */
[----:B------:R-:W-:-:S03]  /*2ff00*/  F2FP.SATFINITE.E4M3.F32.PACK_AB_MERGE_C R243, R170, R171, RZ ;  /* 0x000000abaaf3723e */ /* 0x000fc600048070ff */
        /* <DEDUP_REMOVED lines=38> */
[----:B------:R-:W-:Y:S01]  /*30170*/  STL [R1+0x1500], R9 ;  /* 0x0015000901007387 */ /* 0x000fe20000100800 */
[----:B---3--:R-:W-:Y:S02]  /*30180*/  F2FP.SATFINITE.E4M3.F32.PACK_AB_MERGE_C R12, R89, R90, RZ ;  /* 0x0000005a590c723e */ /* 0x008fe400048070ff */
[----:B----4-:R-:W-:Y:S02]  /*30190*/  F2FP.SATFINITE.E4M3.F32.PACK_AB_MERGE_C R17, R91, R92, RZ ;  /* 0x0000005c5b11723e */ /* 0x010fe400048070ff */
[----:B------:R-:W-:Y:S02]  /*301a0*/  F2FP.SATFINITE.E4M3.F32.PACK_AB_MERGE_C R4, R93, R94, RZ ;  /* 0x0000005e5d04723e */ /* 0x000fe400048070ff */
[----:B------:R-:W-:Y:S02]  /*301b0*/  F2FP.SATFINITE.E4M3.F32.PACK_AB_MERGE_C R6, R217, R218, RZ ;  /* 0x000000dad906723e */ /* 0x000fe400048070ff */
[----:B------:R-:W-:Y:S02]  /*301c0*/  F2FP.SATFINITE.E4M3.F32.PACK_AB_MERGE_C R217, R215, R216, RZ ;  /* 0x000000d8d7d9723e */ /* 0x000fe400048070ff */
[----:B------:R-:W-:-:S02]  /*301d0*/  F2FP.SATFINITE.E4M3.F32.PACK_AB_MERGE_C R215, R213, R214, RZ ;  /* 0x000000d6d5d7723e */ /* 0x000fc400048070ff */
[----:B------:R-:W-:Y:S02]  /*301e0*/  F2FP.SATFINITE.E4M3.F32.PACK_AB_MERGE_C R213, R211, R212, RZ ;  /* 0x000000d4d3d5723e */ /* 0x000fe400048070ff */
[----:B------:R-:W-:Y:S02]  /*301f0*/  F2FP.SATFINITE.E4M3.F32.PACK_AB_MERGE_C R7, R209, R210, RZ ;  /* 0x000000d2d107723e */ /* 0x000fe400048070ff */
        /* <DEDUP_REMOVED lines=9> */
[----:B------:R-:W-:-:S05]  /*30290*/  F2FP.SATFINITE.E4M3.F32.PACK_AB_MERGE_C R3, R184, R185, RZ ;  /* 0x000000b9b803723e */ /* 0x000fca00048070ff */
[----:B------:R0:W-:Y:S01]  /*302a0*/  STL [R1+0xe8c], R3 ;  /* 0x000e8c0301007387 */ /* 0x0001e20000100800 */
[----:B------:R-:W-:Y:S02]  /*302b0*/  F2FP.SATFINITE.E4M3.F32.PACK_AB_MERGE_C R199, R191, R192, RZ ;  /* 0x000000c0bfc7723e */ /* 0x000fe400048070ff */
[----:B------:R-:W-:Y:S02]  /*302c0*/  F2FP.SATFINITE.E4M3.F32.PACK_AB_MERGE_C R197, R188, R189, RZ ;  /* 0x000000bdbcc5723e */ /* 0x000fe400048070ff */
[----:B0-----:R-:W-:-:S05]  /*302d0*/  F2FP.SATFINITE.E4M3.F32.PACK_AB_MERGE_C R3, R176, R177, RZ ;  /* 0x000000b1b003723e */ /* 0x001fca00048070ff */
[----:B------:R0:W-:Y:S01]  /*302e0*/  STL [R1+0xe7c], R3 ;  /* 0x000e7c0301007387 */ /* 0x0001e20000100800 */
[----:B------:R-:W-:Y:S02]  /*302f0*/  F2FP.SATFINITE.E4M3.F32.PACK_AB_MERGE_C R191, R180, R181, RZ ;  /* 0x000000b5b4bf723e */ /* 0x000fe400048070ff */
        /* <DEDUP_REMOVED lines=12> */
[----:B------:R-:W-:Y:S02]  /*303c0*/  F2FP.SATFINITE.E4M3.F32.PACK_AB_MERGE_C R184, R172, R173, RZ ;  /* 0x000000adacb8723e */ /* 0x000fe400048070ff */
[----:B------:R-:W-:-:S05]  /*303d0*/  F2FP.SATFINITE.E4M3.F32.PACK_AB_MERGE_C R22, R22, R23, RZ ;  /* 0x000000171616723e */ /* 0x000fca00048070ff */
[----:B------:R1:W-:Y:S04]  /*303e0*/  STL [R1+0xe84], R22 ;  /* 0x000e841601007387 */ /* 0x0003e80000100800 */
[----:B------:R-:W2:Y:S04]  /*303f0*/  LDL.LU R89, [R1] ;  /* 0x0000000001597983 */ /* 0x000ea80000300800 */
[----:B------:R-:W2:Y:S01]  /*30400*/  LDL.LU R166, [R1+0x4] ;  /* 0x0000040001a67983 */ /* 0x000ea20000300800 */
[----:B0-----:R-:W-:-:S05]  /*30410*/  F2FP.SATFINITE.E4M3.F32.PACK_AB_MERGE_C R3, R18, R19, RZ ;  /* 0x000000131203723e */ /* 0x001fca00048070ff */
[----:B------:R0:W-:Y:S04]  /*30420*/  STL [R1+0xe80], R3 ;  /* 0x000e800301007387 */ /* 0x0001e80000100800 */
[----:B------:R-:W3:Y:S04]  /*30430*/  LDL.LU R90, [R1+0x8] ;  /* 0x00000800015a7983 */ /* 0x000ee80000300800 */
[----:B------:R-:W3:Y:S04]  /*30440*/  LDL.LU R164, [R1+0xc] ;  /* 0x00000c0001a47983 */ /* 0x000ee80000300800 */
[----:B------:R-:W4:Y:S04]  /*30450*/  LDL.LU R91, [R1+0x10] ;  /* 0x00001000015b7983 */ /* 0x000f280000300800 */
[----:B------:R-:W4:Y:S04]  /*30460*/  LDL.LU R162, [R1+0x14] ;  /* 0x0000140001a27983 */ /* 0x000f280000300800 */
[----:B------:R-:W4:Y:S04]  /*30470*/  LDL.LU R92, [R1+0x18] ;  /* 0x00001800015c7983 */ /* 0x000f280000300800 */
[----:B------:R-:W4:Y:S04]  /*30480*/  LDL.LU R160, [R1+0x1c] ;  /* 0x00001c0001a07983 */ /* 0x000f280000300800 */
[----:B------:R-:W4:Y:S01]  /*30490*/  LDL.LU R93, [R1+0x20] ;  /* 0x00002000015d7983 */ /* 0x000f220000300800 */
[----:B------:R-:W-:-:S03]  /*304a0*/  F2FP.SATFINITE.E4M3.F32.PACK_AB_MERGE_C R193, R182, R183, RZ ;  /* 0x000000b7b6c1723e */ /* 0x000fc600048070ff */
        /* <DEDUP_REMOVED lines=8> */
[----:B------:R-:W4:Y:S04]  /*30530*/  LDL.LU R154, [R1+0x34] ;  /* 0x00003400019a7983 */ /* 0x000f280000300800 */
[----:B------:R-:W4:Y:S01]  /*30540*/  LDL.LU R96, [R1+0x38] ;  /* 0x0000380001607983 */ /* 0x000f220000300800 */
[----:B------:R-:W-:-:S03]  /*30550*/  F2FP.SATFINITE.E4M3.F32.PACK_AB_MERGE_C R168, R20, R21, RZ ;  /* 0x0000001514a8723e */ /* 0x000fc600048070ff */
[----:B------:R-:W4:Y:S04]  /*30560*/  LDL.LU R152, [R1+0x3c] ;  /* 0x00003c0001987983 */ /* 0x000f280000300800 */
[----:B------:R-:W4:Y:S04]  /*30570*/  LDL.LU R97, [R1+0x40] ;  /* 0x0000400001617983 */ /* 0x000f280000300800 */
[----:B-1----:R-:W4:Y:S04]  /*30580*/  LDL.LU R22, [R1+0x44] ;  /* 0x0000440001167983 */ /* 0x002f280000300800 */
        /* <DEDUP_REMOVED lines=109> */
[----:B0-----:R-:W4:Y:S04]  /*30c60*/  LDL.LU R3, [R1+0x1d8] ;  /* 0x0001d80001037983 */ /* 0x001f280000300800 */
[----:B------:R-:W4:Y:S04]  /*30c70*/  LDL.LU R244, [R1+0x1dc] ;  /* 0x0001dc0001f47983 */ /* 0x000f280000300800 */
[----:B------:R-:W4:Y:S01]  /*30c80*/  LDL.LU R148, [R1+0x1e0] ;  /* 0x0001e00001947983 */ /* 0x000f220000300800 */
[----:B------:R-:W-:-:S03]  /*30c90*/  F2FP.SATFINITE.E4M3.F32.PACK_AB_MERGE_C R11, R250, R251, RZ ;  /* 0x000000fbfa0b723e */ /* 0x000fc600048070ff */
[----:B------:R-:W4:Y:S04]  /*30ca0*/  LDL.LU R246, [R1+0x1e4] ;  /* 0x0001e40001f67983 */ /* 0x000f280000300800 */
[----:B------:R-:W4:Y:S04]  /*30cb0*/  LDL.LU R149, [R1+0x1e8] ;  /* 0x0001e80001957983 */ /* 0x000f280000300800 */
[----:B------:R-:W4:Y:S01]  /*30cc0*/  LDL.LU R248, [R1+0x1ec] ;  /* 0x0001ec0001f87983 */ /* 0x000f220000300800 */
[----:B--2---:R-:W-:-:S03]  /*30cd0*/  F2FP.SATFINITE.E4M3.F32.PACK_AB_MERGE_C R166, R166, R89, RZ ;  /* 0x00000059a6a6723e */ /* 0x004fc600048070ff */
[----:B------:R-:W2:Y:S01]  /*30ce0*/  LDL.LU R151, [R1+0x1f0] ;  /* 0x0001f00001977983 */ /* 0x000ea20000300800 */
[----:B---3--:R-:W-:-:S03]  /*30cf0*/  F2FP.SATFINITE.E4M3.F32.PACK_AB_MERGE_C R164, R164, R90, RZ ;  /* 0x0000005aa4a4723e */ /* 0x008fc600048070ff */
[----:B------:R-:W2:Y:S01]  /*30d00*/  LDL.LU R250, [R1+0x1f4] ;  /* 0x0001f40001fa7983 */ /* 0x000ea20000300800 */
[----:B----4-:R-:W-:-:S03]  /*30d10*/  F2FP.SATFINITE.E4M3.F32.PACK_AB_MERGE_C R162, R162, R91, RZ ;  /* 0x0000005ba2a2723e */ /* 0x010fc600048070ff */
[----:B------:R-:W3:Y:S01]  /*30d20*/  LDL.LU R150, [R1+0x1f8] ;  /* 0x0001f80001967983 */ /* 0x000ee20000300800 */
[----:B------:R-:W-:-:S03]  /*30d30*/  F2FP.SATFINITE.E4M3.F32.PACK_AB_MERGE_C R160, R160, R92, RZ ;  /* 0x0000005ca0a0723e */ /* 0x000fc600048070ff */
[----:B------:R-:W3:Y:S01]  /*30d40*/  LDL.LU R251, [R1+0x1fc] ;  /* 0x0001fc0001fb7983 */ /* 0x000ee20000300800 */
        /* <DEDUP_REMOVED lines=78> */
[----:B------:R-:W4:Y:S04]  /*31230*/  LDL.LU R128, [R1+0x1564] ;  /* 0x0015640001807983 */ /* 0x000f280000300800 */
[----:B------:R-:W4:Y:S04]  /*31240*/  LDL.LU R129, [R1+0x1560] ;  /* 0x0015600001817983 */ /* 0x000f280000300800 */
[----:B------:R-:W4:Y:S04]  /*31250*/  LDL.LU R131, [R1+0x155c] ;  /* 0x00155c0001837983 */ /* 0x000f280000300800 */
[----:B------:R-:W4:Y:S01]  /*31260*/  LDL.LU R130, [R1+0x1558] ;  /* 0x0015580001827983 */ /* 0x000f220000300800 */
[----:B------:R-:W-:-:S02]  /*31270*/  F2FP.SATFINITE.E4M3.F32.PACK_AB_MERGE_C R212, R212, R132, RZ ;  /* 0x00000084d4d4723e */ /* 0x000fc400048070ff */
[----:B------:R-:W-:Y:S01]  /*31280*/  F2FP.SATFINITE.E4M3.F32.PACK_AB_MERGE_C R214, R214, R133, RZ ;  /* 0x00000085d6d6723e */ /* 0x000fe200048070ff */
[----:B------:R-:W4:Y:S01]  /*31290*/  LDL.LU R132, [R1+0x1554] ;  /* 0x0015540001847983 */ /* 0x000f220000300800 */
[----:B------:R-:W-:Y:S02]  /*312a0*/  F2FP.SATFINITE.E4M3.F32.PACK_AB_MERGE_C R216, R216, R134, RZ ;  /* 0x00000086d8d8723e */ /* 0x000fe400048070ff */
[----:B------:R-:W-:Y:S01]  /*312b0*/  F2FP.SATFINITE.E4M3.F32.PACK_AB_MERGE_C R218, R218, R135, RZ ;  /* 0x00000087dada723e */ /* 0x000fe200048070ff */
        /* <DEDUP_REMOVED lines=33> */
[----:B--2---:R-:W-:-:S03]  /*314d0*/  F2FP.SATFINITE.E4M3.F32.PACK_AB_MERGE_C R250, R250, R151, RZ ;  /* 0x00000097fafa723e */ /* 0x004fc600048070ff */
[----:B------:R-:W2:Y:S01]  /*314e0*/  LDL.LU R151, [R1+0x1508] ;  /* 0x0015080001977983 */ /* 0x000ea20000300800 */
[----:B---3--:R-:W-:-:S03]  /*314f0*/  F2FP.SATFINITE.E4M3.F32.PACK_AB_MERGE_C R251, R251, R150, RZ ;  /* 0x00000096fbfb723e */ /* 0x008fc600048070ff */
[----:B------:R-:W2:Y:S01]  /*31500*/  LDL.LU R150, [R1+0x1504] ;  /* 0x0015040001967983 */ /* 0x000ea20000300800 */
[----:B----4-:R-:W-:-:S05]  /*31510*/  F2FP.SATFINITE.E4M3.F32.PACK_AB_MERGE_C R29, R115, R114, RZ ;  /* 0x00000072731d723e */ /* 0x010fca00048070ff */
[----:B------:R0:W-:Y:S02]  /*31520*/  STL [R1+0xe70], R29 ;  /* 0x000e701d01007387 */ /* 0x0001e40000100800 */
[----:B0-----:R-:W-:-:S05]  /*31530*/  F2FP.SATFINITE.E4M3.F32.PACK_AB_MERGE_C R29, R123, R122, RZ ;  /* 0x0000007a7b1d723e */ /* 0x001fca00048070ff */
[----:B------:R0:W-:Y:S02]  /*31540*/  STL [R1+0xe64], R29 ;  /* 0x000e641d01007387 */ /* 0x0001e40000100800 */
[----:B0-----:R-:W-:-:S05]  /*31550*/  F2FP.SATFINITE.E4M3.F32.PACK_AB_MERGE_C R29, R131, R130, RZ ;  /* 0x00000082831d723e */ /* 0x001fca00048070ff */
[----:B------:R0:W-:Y:S04]  /*31560*/  STL [R1+0xe60], R29 ;  /* 0x000e601d01007387 */ /* 0x0001e80000100800 */
[----:B------:R-:W3:Y:S04]  /*31570*/  LDL.LU R39, [R1+0x404] ;  /* 0x0004040001277983 */ /* 0x000ee80000300800 */
[----:B------:R-:W4:Y:S01]  /*31580*/  LDL.LU R37, [R1+0x400] ;  /* 0x0004000001257983 */ /* 0x000f220000300800 */
[----:B------:R-:W-:Y:S02]  /*31590*/  LOP3.LUT R245, R245, 0xffff, RZ, 0xc0, !PT ;  /* 0x0000fffff5f57812 */ /* 0x000fe400078ec0ff */
[----:B------:R-:W-:-:S02]  /*315a0*/  LOP3.LUT R251, R251, 0xffff, RZ, 0xc0, !PT ;  /* 0x0000fffffbfb7812 */ /* 0x000fc400078ec0ff */
[----:B0-----:R-:W-:-:S05]  /*315b0*/  F2FP.SATFINITE.E4M3.F32.PACK_AB_MERGE_C R29, R139, R138, RZ ;  /* 0x0000008a8b1d723e */ /* 0x001fca00048070ff */
[----:B------:R0:W-:Y:S01]  /*315c0*/  STL [R1+0xe74], R29 ;  /* 0x000e741d01007387 */ /* 0x0001e20000100800 */
[----:B------:R-:W-:Y:S02]  /*315d0*/  LOP3.LUT R168, R168, 0xffff, RZ, 0xc0, !PT ;  /* 0x0000ffffa8a87812 */ /* 0x000fe400078ec0ff */
[----:B------:R-:W-:Y:S02]  /*315e0*/  SHF.R.U32.HI R33, RZ, 0x8, R245 ;  /* 0x00000008ff217819 */ /* 0x000fe400000116f5 */
[--C-:B------:R-:W-:Y:S02]  /*315f0*/  SHF.R.U32.HI R35, RZ, 0x8, R251.reuse ;  /* 0x00000008ff237819 */ /* 0x100fe400000116fb */
[----:B------:R-:W-:Y:S02]  /*31600*/  LOP3.LUT R33, R33, 0xffff, RZ, 0xc0, !PT ;  /* 0x0000ffff21217812 */ /* 0x000fe400078ec0ff */
[----:B------:R-:W-:Y:S02]  /*31610*/  LOP3.LUT R35, R35, 0xffff, RZ, 0xc0, !PT ;  /* 0x0000ffff23237812 */ /* 0x000fe400078ec0ff */
[----:B------:R-:W-:-:S02]  /*31620*/  PRMT R43, R245, 0x3340, R251 ;  /* 0x00003340f52b7816 */ /* 0x000fc400000000fb */
[----:B------:R-:W-:Y:S02]  /*31630*/  PRMT R35, R33, 0x3340, R35 ;  /* 0x0000334021237816 */ /* 0x000fe40000000023 */
[----:B------:R-:W-:-:S05]  /*31640*/  F2FP.SATFINITE.E4M3.F32.PACK_AB_MERGE_C R31, R147, R146, RZ ;  /* 0x00000092931f723e */ /* 0x000fca00048070ff */
[----:B------:R2:W-:Y:S01]  /*31650*/  STL [R1+0xe6c], R31 ;  /* 0x000e6c1f01007387 */ /* 0x0005e20000100800 */
[----:B0-----:R-:W-:-:S05]  /*31660*/  VIADD R29, R3, 0x3e ;  /* 0x0000003e031d7836 */ /* 0x001fca0000000000 */
[----:B------:R-:W-:Y:S01]  /*31670*/  ISETP.GE.AND P2, PT, R29, UR5, PT ;  /* 0x000000051d007c0c */ /* 0x000fe2000bf46270 */
[----:B------:R-:W-:Y:S01]  /*31680*/  VIADD R29, R3, 0x2 ;  /* 0x00000002031d7836 */ /* 0x000fe20000000000 */
[----:B------:R-:W-:Y:S01]  /*31690*/  ULDC UR5, c[0x0][0x22c] ;  /* 0x00008b0000057ab9 */ /* 0x000fe20000000800 */
[----:B------:R-:W-:-:S04]  /*316a0*/  F2FP.SATFINITE.E4M3.F32.PACK_AB_MERGE_C R148, R149, R148, RZ ;  /* 0x000000949594723e */ /* 0x000fc800048070ff */
[----:B------:R-:W-:Y:S02]  /*316b0*/  LOP3.LUT R148, R148, 0xffff, RZ, 0xc0, !PT ;  /* 0x0000ffff94947812 */ /* 0x000fe400078ec0ff */
[----:B--2---:R-:W-:-:S05]  /*316c0*/  F2FP.SATFINITE.E4M3.F32.PACK_AB_MERGE_C R31, R151, R150, RZ ;  /* 0x00000096971f723e */ /* 0x004fca00048070ff */
[----:B------:R0:W-:Y:S01]  /*316d0*/  STL [R1+0xe68], R31 ;  /* 0x000e681f01007387 */ /* 0x0001e20000100800 */
[----:B------:R-:W-:Y:S02]  /*316e0*/  ISETP.GE.AND P1, PT, R29, UR61, PT ;  /* 0x0000003d1d007c0c */ /* 0x000fe4000bf26270 */
[----:B------:R-:W-:Y:S01]  /*316f0*/  SHF.R.U32.HI R29, RZ, 0x8, R168 ;  /* 0x00000008ff1d7819 */ /* 0x000fe200000116a8 */
[----:B0-----:R-:W-:-:S05]  /*31700*/  VIADD R31, R3, 0x3f ;  /* 0x0000003f031f7836 */ /* 0x001fca0000000000 */
[----:B------:R-:W-:Y:S02]  /*31710*/  ISETP.GE.AND P0, PT, R31, UR5, PT ;  /* 0x000000051f007c0c */ /* 0x000fe4000bf06270 */
[--C-:B------:R-:W-:Y:S01]  /*31720*/  PRMT R41, R168, 0x3340, R148.reuse ;  /* 0x00003340a8297816 */ /* 0x100fe20000000094 */
[----:B------:R-:W-:Y:S01]  /*31730*/  STL [R1+0x124c], R43 ;  /* 0x00124c2b01007387 */ /* 0x000fe20000100800 */
[----:B------:R-:W-:Y:S01]  /*31740*/  SHF.R.U32.HI R31, RZ, 0x8, R148 ;  /* 0x00000008ff1f7819 */ /* 0x000fe20000011694 */
[----:B------:R-:W-:Y:S01]  /*31750*/  ULDC UR5, c[0x0][0x248] ;  /* 0x0000920000057ab9 */ /* 0x000fe20000000800 */
[----:B------:R-:W-:Y:S02]  /*31760*/  LOP3.LUT R29, R29, 0xffff, RZ, 0xc0, !PT ;  /* 0x0000ffff1d1d7812 */ /* 0x000fe400078ec0ff */
[----:B------:R-:W-:Y:S01]  /*31770*/  LOP3.LUT R31, R31, 0xffff, RZ, 0xc0, !PT ;  /* 0x0000ffff1f1f7812 */ /* 0x000fe200078ec0ff */
[----:B------:R0:W-:Y:S03]  /*31780*/  STL [R1+0x1248], R41 ;  /* 0x0012482901007387 */ /* 0x0001e60000100800 */
[----:B------:R-:W-:Y:S01]  /*31790*/  PRMT R33, R29, 0x3340, R31 ;  /* 0x000033401d217816 */ /* 0x000fe2000000001f */
[----:B------:R-:W-:Y:S04]  /*317a0*/  STL [R1+0x1144], R35 ;  /* 0x0011442301007387 */ /* 0x000fe80000100800 */
[----:B------:R1:W-:Y:S01]  /*317b0*/  STL [R1+0x113c], R33 ;  /* 0x00113c2101007387 */ /* 0x0003e20000100800 */
[----:B------:R-:W-:-:S02]  /*317c0*/  F2FP.SATFINITE.E4M3.F32.PACK_AB_MERGE_C R144, R145, R144, RZ ;  /* 0x000000909190723e */ /* 0x000fc400048070ff */
[----:B------:R-:W-:Y:S02]  /*317d0*/  LOP3.LUT R249, R249, 0xffff, RZ, 0xc0, !PT ;  /* 0x0000fffff9f97812 */ /* 0x000fe400078ec0ff */
[----:B------:R-:W-:Y:S02]  /*317e0*/  LOP3.LUT R248, R248, 0xffff, RZ, 0xc0, !PT ;  /* 0x0000fffff8f87812 */ /* 0x000fe400078ec0ff */
[----:B------:R-:W-:Y:S02]  /*317f0*/  LOP3.LUT R170, R170, 0xffff, RZ, 0xc0, !PT ;  /* 0x0000ffffaaaa7812 */ /* 0x000fe400078ec0ff */
[----:B------:R-:W-:Y:S02]  /*31800*/  LOP3.LUT R144, R144, 0xffff, RZ, 0xc0, !PT ;  /* 0x0000ffff90907812 */ /* 0x000fe400078ec0ff */
[----:B------:R-:W-:Y:S02]  /*31810*/  LOP3.LUT R242, R242, 0xffff, RZ, 0xc0, !PT ;  /* 0x0000fffff2f27812 */ /* 0x000fe400078ec0ff */
[----:B0-----:R-:W-:-:S02]  /*31820*/  PRMT R41, R170, 0x3340, R144 ;  /* 0x00003340aa297816 */ /* 0x001fc40000000090 */
[----:B------:R-:W-:Y:S02]  /*31830*/  LOP3.LUT R244, R244, 0xffff, RZ, 0xc0, !PT ;  /* 0x0000fffff4f47812 */ /* 0x000fe400078ec0ff */
[----:B-1----:R-:W-:Y:S02]  /*31840*/  SHF.R.U32.HI R33, RZ, 0x8, R249 ;  /* 0x00000008ff217819 */ /* 0x002fe400000116f9 */
[----:B------:R-:W-:Y:S02]  /*31850*/  SHF.R.U32.HI R35, RZ, 0x8, R170 ;  /* 0x00000008ff237819 */ /* 0x000fe400000116aa */
[----:B------:R-:W-:Y:S02]  /*31860*/  SHF.R.U32.HI R144, RZ, 0x8, R144 ;  /* 0x00000008ff907819 */ /* 0x000fe40000011690 */
[----:B------:R-:W-:Y:S02]  /*31870*/  LOP3.LUT R33, R33, 0xffff, RZ, 0xc0, !PT ;  /* 0x0000ffff21217812 */ /* 0x000fe400078ec0ff */
[----:B------:R-:W-:-:S02]  /*31880*/  LOP3.LUT R35, R35, 0xffff, RZ, 0xc0, !PT ;  /* 0x0000ffff23237812 */ /* 0x000fc400078ec0ff */
[----:B------:R-:W-:-:S04]  /*31890*/  LOP3.LUT R144, R144, 0xffff, RZ, 0xc0, !PT ;  /* 0x0000ffff90907812 */ /* 0x000fc800078ec0ff */
[----:B------:R-:W-:Y:S02]  /*318a0*/  PRMT R35, R35, 0x3340, R144 ;  /* 0x0000334023237816 */ /* 0x000fe40000000090 */
[----:B---3--:R-:W-:Y:S02]  /*318b0*/  LOP3.LUT R29, R39, 0xffff, RZ, 0xc0, !PT ;  /* 0x0000ffff271d7812 */ /* 0x008fe400078ec0ff */
[----:B------:R-:W2:Y:S01]  /*318c0*/  LDL.LU R39, [R1+0x408] ;  /* 0x0004080001277983 */ /* 0x000ea20000300800 */
[----:B----4-:R-:W-:Y:S02]  /*318d0*/  LOP3.LUT R31, R37, 0xffff, RZ, 0xc0, !PT ;  /* 0x0000ffff251f7812 */ /* 0x010fe400078ec0ff */
[--C-:B------:R-:W-:Y:S02]  /*318e0*/  PRMT R37, R249, 0x3340, R248.reuse ;  /* 0x00003340f9257816 */ /* 0x100fe400000000f8 */
[----:B------:R-:W-:-:S03]  /*318f0*/  SHF.R.U32.HI R248, RZ, 0x8, R248 ;  /* 0x00000008fff87819 */ /* 0x000fc600000116f8 */
[----:B------:R0:W-:Y:S04]  /*31900*/  STL [R1+0x11e4], R37 ;  /* 0x0011e42501007387 */ /* 0x0001e80000100800 */
[----:B------:R1:W-:Y:S01]  /*31910*/  STL [R1+0x11e0], R41 ;  /* 0x0011e02901007387 */ /* 0x0003e20000100800 */
[----:B------:R-:W-:Y:S02]  /*31920*/  LOP3.LUT R248, R248, 0xffff, RZ, 0xc0, !PT ;  /* 0x0000fffff8f87812 */ /* 0x000fe400078ec0ff */
[----:B0-----:R-:W-:Y:S02]  /*31930*/  SHF.R.U32.HI R37, RZ, 0x8, R29 ;  /* 0x00000008ff257819 */ /* 0x001fe4000001161d */
[----:B-1----:R-:W-:Y:S02]  /*31940*/  PRMT R41, R29, 0x3340, R242 ;  /* 0x000033401d297816 */ /* 0x002fe400000000f2 */
[----:B------:R-:W-:-:S02]  /*31950*/  SHF.R.U32.HI R29, RZ, 0x8, R31 ;  /* 0x00000008ff1d7819 */ /* 0x000fc4000001161f */
[----:B------:R-:W-:Y:S02]  /*31960*/  SHF.R.U32.HI R242, RZ, 0x8, R242 ;  /* 0x00000008fff27819 */ /* 0x000fe400000116f2 */
[----:B------:R-:W-:Y:S01]  /*31970*/  PRMT R31, R31, 0x3340, R244 ;  /* 0x000033401f1f7816 */ /* 0x000fe200000000f4 */
[----:B------:R-:W-:Y:S01]  /*31980*/  STL [R1+0x11ec], R41 ;  /* 0x0011ec2901007387 */ /* 0x000fe20000100800 */
[----:B------:R-:W-:Y:S02]  /*31990*/  LOP3.LUT R37, R37, 0xffff, RZ, 0xc0, !PT ;  /* 0x0000ffff25257812 */ /* 0x000fe400078ec0ff */
[----:B------:R-:W-:Y:S01]  /*319a0*/  LOP3.LUT R242, R242, 0xffff, RZ, 0xc0, !PT ;  /* 0x0000fffff2f27812 */ /* 0x000fe200078ec0ff */
[----:B------:R0:W-:Y:S02]  /*319b0*/  STL [R1+0x1244], R31 ;  /* 0x0012441f01007387 */ /* 0x0001e40000100800 */
[----:B0-----:R-:W-:Y:S02]  /*319c0*/  PRMT R31, R33, 0x3340, R248 ;  /* 0x00003340211f7816 */ /* 0x001fe400000000f8 */
[----:B------:R-:W-:-:S03]  /*319d0*/  PRMT R33, R37, 0x3340, R242 ;  /* 0x0000334025217816 */ /* 0x000fc600000000f2 */
[----:B------:R0:W-:Y:S04]  /*319e0*/  STL [R1+0xfa8], R31 ;  /* 0x000fa81f01007387 */ /* 0x0001e80000100800 */
[----:B------:R1:W-:Y:S04]  /*319f0*/  STL [R1+0xf98], R35 ;  /* 0x000f982301007387 */ /* 0x0003e80000100800 */
[----:B------:R-:W-:Y:S04]  /*31a00*/  STL [R1+0xfc4], R33 ;  /* 0x000fc42101007387 */ /* 0x000fe80000100800 */
[----:B------:R-:W3:Y:S01]  /*31a10*/  LDL.LU R41, [R1+0x414] ;  /* 0x0004140001297983 */ /* 0x000ee20000300800 */
[----:B------:R-:W-:-:S02]  /*31a20*/  SHF.R.U32.HI R244, RZ, 0x8, R244 ;  /* 0x00000008fff47819 */ /* 0x000fc400000116f4 */
[----:B------:R-:W-:Y:S02]  /*31a30*/  LOP3.LUT R29, R29, 0xffff, RZ, 0xc0, !PT ;  /* 0x0000ffff1d1d7812 */ /* 0x000fe400078ec0ff */
[----:B------:R-:W-:-:S04]  /*31a40*/  LOP3.LUT R244, R244, 0xffff, RZ, 0xc0, !PT ;  /* 0x0000fffff4f47812 */ /* 0x000fc800078ec0ff */
[----:B0-----:R-:W-:Y:S02]  /*31a50*/  PRMT R31, R29, 0x3340, R244 ;  /* 0x000033401d1f7816 */ /* 0x001fe400000000f4 */
[----:B------:R-:W-:-:S03]  /*31a60*/  F2FP.SATFINITE.E4M3.F32.PACK_AB_MERGE_C R140, R141, R140, RZ ;  /* 0x0000008c8d8c723e */ /* 0x000fc600048070ff */
[----:B------:R0:W-:Y:S01]  /*31a70*/  STL [R1+0x10ec], R31 ;  /* 0x0010ec1f01007387 */ /* 0x0001e20000100800 */
[----:B------:R-:W-:Y:S02]  /*31a80*/  LOP3.LUT R174, R174, 0xffff, RZ, 0xc0, !PT ;  /* 0x0000ffffaeae7812 */ /* 0x000fe400078ec0ff */
[----:B------:R-:W-:Y:S02]  /*31a90*/  LOP3.LUT R140, R140, 0xffff, RZ, 0xc0, !PT ;  /* 0x0000ffff8c8c7812 */ /* 0x000fe400078ec0ff */
[----:B------:R-:W-:Y:S02]  /*31aa0*/  F2FP.SATFINITE.E4M3.F32.PACK_AB_MERGE_C R136, R137, R136, RZ ;  /* 0x000000888988723e */ /* 0x000fe400048070ff */
[----:B-1----:R-:W-:Y:S02]  /*31ab0*/  PRMT R35, R174, 0x3340, R140 ;  /* 0x00003340ae237816 */ /* 0x002fe4000000008c */
[----:B------:R-:W-:Y:S02]  /*31ac0*/  LOP3.LUT R240, R240, 0xffff, RZ, 0xc0, !PT ;  /* 0x0000fffff0f07812 */ /* 0x000fe400078ec0ff */
[----:B------:R-:W-:-:S02]  /*31ad0*/  LOP3.LUT R176, R176, 0xffff, RZ, 0xc0, !PT ;  /* 0x0000ffffb0b07812 */ /* 0x000fc400078ec0ff */
[----:B------:R-:W-:Y:S02]  /*31ae0*/  LOP3.LUT R136, R136, 0xffff, RZ, 0xc0, !PT ;  /* 0x0000ffff88887812 */ /* 0x000fe400078ec0ff */
[----:B------:R-:W-:Y:S02]  /*31af0*/  LOP3.LUT R247, R247, 0xffff, RZ, 0xc0, !PT ;  /* 0x0000fffff7f77812 */ /* 0x000fe400078ec0ff */
[----:B------:R-:W-:Y:S02]  /*31b00*/  PRMT R37, R176, 0x3340, R136 ;  /* 0x00003340b0257816 */ /* 0x000fe40000000088 */
[----:B------:R-:W-:Y:S02]  /*31b10*/  LOP3.LUT R250, R250, 0xffff, RZ, 0xc0, !PT ;  /* 0x0000fffffafa7812 */ /* 0x000fe400078ec0ff */
[----:B0-----:R-:W-:Y:S02]  /*31b20*/  SHF.R.U32.HI R31, RZ, 0x8, R174 ;  /* 0x00000008ff1f7819 */ /* 0x001fe400000116ae */
[----:B------:R-:W-:-:S02]  /*31b30*/  SHF.R.U32.HI R140, RZ, 0x8, R140 ;  /* 0x00000008ff8c7819 */ /* 0x000fc4000001168c */
[----:B------:R-:W-:Y:S02]  /*31b40*/  SHF.R.U32.HI R136, RZ, 0x8, R136 ;  /* 0x00000008ff887819 */ /* 0x000fe40000011688 */
[----:B------:R-:W-:Y:S02]  /*31b50*/  LOP3.LUT R31, R31, 0xffff, RZ, 0xc0, !PT ;  /* 0x0000ffff1f1f7812 */ /* 0x000fe400078ec0ff */
[----:B------:R-:W-:Y:S02]  /*31b60*/  LOP3.LUT R140, R140, 0xffff, RZ, 0xc0, !PT ;  /* 0x0000ffff8c8c7812 */ /* 0x000fe400078ec0ff */
[----:B------:R-:W-:Y:S02]  /*31b70*/  LOP3.LUT R136, R136, 0xffff, RZ, 0xc0, !PT ;  /* 0x0000ffff88887812 */ /* 0x000fe400078ec0ff */
[----:B------:R-:W-:Y:S02]  /*31b80*/  PRMT R43, R31, 0x3340, R140 ;  /* 0x000033401f2b7816 */ /* 0x000fe4000000008c */
[----:B--2---:R-:W-:-:S02]  /*31b90*/  LOP3.LUT R29, R39, 0xffff, RZ, 0xc0, !PT ;  /* 0x0000ffff271d7812 */ /* 0x004fc400078ec0ff */
[----:B------:R-:W2:Y:S04]  /*31ba0*/  LDL.LU R39, [R1+0x40c] ;  /* 0x00040c0001277983 */ /* 0x000ea80000300800 */
[----:B------:R0:W-:Y:S01]  /*31bb0*/  STL [R1+0x123c], R35 ;  /* 0x00123c2301007387 */ /* 0x0001e20000100800 */
[----:B------:R-:W-:Y:S02]  /*31bc0*/  SHF.R.U32.HI R33, RZ, 0x8, R29 ;  /* 0x00000008ff217819 */ /* 0x000fe4000001161d */
[--C-:B0-----:R-:W-:Y:S02]  /*31bd0*/  PRMT R35, R29, 0x3340, R240.reuse ;  /* 0x000033401d237816 */ /* 0x101fe400000000f0 */
[----:B------:R-:W-:-:S03]  /*31be0*/  SHF.R.U32.HI R240, RZ, 0x8, R240 ;  /* 0x00000008fff07819 */ /* 0x000fc600000116f0 */
[----:B------:R0:W-:Y:S01]  /*31bf0*/  STL [R1+0x11cc], R35 ;  /* 0x0011cc2301007387 */ /* 0x0001e20000100800 */
[----:B------:R-:W-:-:S03]  /*31c00*/  SHF.R.U32.HI R29, RZ, 0x8, R176 ;  /* 0x00000008ff1d7819 */ /* 0x000fc600000116b0 */
[----:B------:R1:W-:Y:S01]  /*31c10*/  STL [R1+0x11c4], R37 ;  /* 0x0011c42501007387 */ /* 0x0003e20000100800 */
[----:B------:R-:W-:Y:S02]  /*31c20*/  LOP3.LUT R33, R33, 0xffff, RZ, 0xc0, !PT ;  /* 0x0000ffff21217812 */ /* 0x000fe400078ec0ff */
[----:B------:R-:W-:Y:S02]  /*31c30*/  LOP3.LUT R240, R240, 0xffff, RZ, 0xc0, !PT ;  /* 0x0000fffff0f07812 */ /* 0x000fe400078ec0ff */
[----:B0-----:R-:W-:Y:S02]  /*31c40*/  SHF.R.U32.HI R35, RZ, 0x8, R247 ;  /* 0x00000008ff237819 */ /* 0x001fe400000116f7 */
[--C-:B-1----:R-:W-:Y:S02]  /*31c50*/  PRMT R37, R247, 0x3340, R250.reuse ;  /* 0x00003340f7257816 */ /* 0x102fe400000000fa */
[----:B------:R-:W-:Y:S02]  /*31c60*/  SHF.R.U32.HI R250, RZ, 0x8, R250 ;  /* 0x00000008fffa7819 */ /* 0x000fe400000116fa */
[----:B------:R-:W-:Y:S01]  /*31c70*/  LOP3.LUT R29, R29, 0xffff, RZ, 0xc0, !PT ;  /* 0x0000ffff1d1d7812 */ /* 0x000fe200078ec0ff */
[----:B------:R0:W-:Y:S01]  /*31c80*/  STL [R1+0x1240], R37 ;  /* 0x0012402501007387 */ /* 0x0001e20000100800 */
[----:B------:R-:W-:-:S02]  /*31c90*/  LOP3.LUT R35, R35, 0xffff, RZ, 0xc0, !PT ;  /* 0x0000ffff23237812 */ /* 0x000fc400078ec0ff */
[----:B------:R-:W-:Y:S02]  /*31ca0*/  LOP3.LUT R250, R250, 0xffff, RZ, 0xc0, !PT ;  /* 0x0000fffffafa7812 */ /* 0x000fe400078ec0ff */
[----:B------:R-:W-:Y:S01]  /*31cb0*/  PRMT R31, R29, 0x3340, R136 ;  /* 0x000033401d1f7816 */ /* 0x000fe20000000088 */
[----:B------:R-:W-:Y:S01]  /*31cc0*/  STL [R1+0x10a8], R43 ;  /* 0x0010a82b01007387 */ /* 0x000fe20000100800 */
[----:B0-----:R-:W-:Y:S02]  /*31cd0*/  PRMT R37, R33, 0x3340, R240 ;  /* 0x0000334021257816 */ /* 0x001fe400000000f0 */
[----:B------:R-:W-:-:S03]  /*31ce0*/  PRMT R33, R35, 0x3340, R250 ;  /* 0x0000334023217816 */ /* 0x000fc600000000fa */
[----:B------:R0:W-:Y:S04]  /*31cf0*/  STL [R1+0xf90], R37 ;  /* 0x000f902501007387 */ /* 0x0001e80000100800 */
[----:B------:R-:W-:Y:S01]  /*31d00*/  STL [R1+0xf88], R31 ;  /* 0x000f881f01007387 */ /* 0x000fe20000100800 */
[----:B---3--:R-:W-:-:S03]  /*31d10*/  LOP3.LUT R29, R41, 0xffff, RZ, 0xc0, !PT ;  /* 0x0000ffff291d7812 */ /* 0x008fc600078ec0ff */
[----:B------:R1:W-:Y:S04]  /*31d20*/  STL [R1+0x10c0], R33 ;  /* 0x0010c02101007387 */ /* 0x0003e80000100800 */
[----:B------:R-:W3:Y:S01]  /*31d30*/  LDL.LU R41, [R1+0x41c] ;  /* 0x00041c0001297983 */ /* 0x000ee20000300800 */
[----:B------:R-:W-:Y:S02]  /*31d40*/  F2FP.SATFINITE.E4M3.F32.PACK_AB_MERGE_C R142, R143, R142, RZ ;  /* 0x0000008e8f8e723e */ /* 0x000fe400048070ff */
[----:B------:R-:W-:Y:S02]  /*31d50*/  LOP3.LUT R252, R252, 0xffff, RZ, 0xc0, !PT ;  /* 0x0000fffffcfc7812 */ /* 0x000fe400078ec0ff */
[----:B------:R-:W-:Y:S02]  /*31d60*/  LOP3.LUT R246, R246, 0xffff, RZ, 0xc0, !PT ;  /* 0x0000fffff6f67812 */ /* 0x000fe400078ec0ff */
[----:B------:R-:W-:-:S02]  /*31d70*/  LOP3.LUT R172, R172, 0xffff, RZ, 0xc0, !PT ;  /* 0x0000ffffacac7812 */ /* 0x000fc400078ec0ff */
[----:B------:R-:W-:Y:S02]  /*31d80*/  LOP3.LUT R142, R142, 0xffff, RZ, 0xc0, !PT ;  /* 0x0000ffff8e8e7812 */ /* 0x000fe400078ec0ff */
[----:B0-----:R-:W-:Y:S02]  /*31d90*/  PRMT R37, R252, 0x3340, R246 ;  /* 0x00003340fc257816 */ /* 0x001fe400000000f6 */
[----:B------:R-:W-:Y:S02]  /*31da0*/  PRMT R43, R172, 0x3340, R142 ;  /* 0x00003340ac2b7816 */ /* 0x000fe4000000008e */
[----:B------:R-:W-:Y:S02]  /*31db0*/  LOP3.LUT R238, R238, 0xffff, RZ, 0xc0, !PT ;  /* 0x0000ffffeeee7812 */ /* 0x000fe400078ec0ff */
[----:B-1----:R-:W-:Y:S02]  /*31dc0*/  SHF.R.U32.HI R33, RZ, 0x8, R252 ;  /* 0x00000008ff217819 */ /* 0x002fe400000116fc */
[----:B------:R-:W-:-:S02]  /*31dd0*/  SHF.R.U32.HI R246, RZ, 0x8, R246 ;  /* 0x00000008fff67819 */ /* 0x000fc400000116f6 */
[----:B------:R-:W-:Y:S02]  /*31de0*/  LOP3.LUT R234, R234, 0xffff, RZ, 0xc0, !PT ;  /* 0x0000ffffeaea7812 */ /* 0x000fe400078ec0ff */
[----:B------:R-:W-:Y:S02]  /*31df0*/  SHF.R.U32.HI R35, RZ, 0x8, R172 ;  /* 0x00000008ff237819 */ /* 0x000fe400000116ac */
[----:B------:R-:W-:Y:S02]  /*31e00*/  SHF.R.U32.HI R142, RZ, 0x8, R142 ;  /* 0x00000008ff8e7819 */ /* 0x000fe4000001168e */
[----:B------:R-:W-:Y:S02]  /*31e10*/  LOP3.LUT R33, R33, 0xffff, RZ, 0xc0, !PT ;  /* 0x0000ffff21217812 */ /* 0x000fe400078ec0ff */
[----:B------:R-:W-:Y:S02]  /*31e20*/  LOP3.LUT R246, R246, 0xffff, RZ, 0xc0, !PT ;  /* 0x0000fffff6f67812 */ /* 0x000fe400078ec0ff */
[----:B------:R-:W-:-:S02]  /*31e30*/  LOP3.LUT R35, R35, 0xffff, RZ, 0xc0, !PT ;  /* 0x0000ffff23237812 */ /* 0x000fc400078ec0ff */
[----:B------:R-:W-:Y:S02]  /*31e40*/  LOP3.LUT R142, R142, 0xffff, RZ, 0xc0, !PT ;  /* 0x0000ffff8e8e7812 */ /* 0x000fe400078ec0ff */
[----:B------:R-:W-:Y:S02]  /*31e50*/  PRMT R33, R33, 0x3340, R246 ;  /* 0x0000334021217816 */ /* 0x000fe400000000f6 */
[----:B--2---:R-:W-:Y:S02]  /*31e60*/  LOP3.LUT R31, R39, 0xffff, RZ, 0xc0, !PT ;  /* 0x0000ffff271f7812 */ /* 0x004fe400078ec0ff */
[----:B------:R-:W2:Y:S04]  /*31e70*/  LDL.LU R39, [R1+0x410] ;  /* 0x0004100001277983 */ /* 0x000ea80000300800 */
[----:B------:R0:W-:Y:S04]  /*31e80*/  STL [R1+0x1238], R37 ;  /* 0x0012382501007387 */ /* 0x0001e80000100800 */
[----:B------:R1:W-:Y:S01]  /*31e90*/  STL [R1+0x1234], R43 ;  /* 0x0012342b01007387 */ /* 0x0003e20000100800 */
[----:B0-----:R-:W-:-:S02]  /*31ea0*/  SHF.R.U32.HI R37, RZ, 0x8, R31 ;  /* 0x00000008ff257819 */ /* 0x001fc4000001161f */
[--C-:B-1----:R-:W-:Y:S02]  /*31eb0*/  PRMT R43, R31, 0x3340, R238.reuse ;  /* 0x000033401f2b7816 */ /* 0x102fe400000000ee */
[----:B------:R-:W-:Y:S02]  /*31ec0*/  SHF.R.U32.HI R31, RZ, 0x8, R29 ;  /* 0x00000008ff1f7819 */ /* 0x000fe4000001161d */
[----:B------:R-:W-:Y:S02]  /*31ed0*/  SHF.R.U32.HI R238, RZ, 0x8, R238 ;  /* 0x00000008ffee7819 */ /* 0x000fe400000116ee */
[--C-:B------:R-:W-:Y:S02]  /*31ee0*/  PRMT R29, R29, 0x3340, R234.reuse ;  /* 0x000033401d1d7816 */ /* 0x100fe400000000ea */
[----:B------:R-:W-:Y:S01]  /*31ef0*/  SHF.R.U32.HI R234, RZ, 0x8, R234 ;  /* 0x00000008ffea7819 */ /* 0x000fe200000116ea */
[----:B------:R-:W-:Y:S01]  /*31f00*/  STL [R1+0x11b8], R43 ;  /* 0x0011b82b01007387 */ /* 0x000fe20000100800 */
[----:B------:R-:W-:-:S02]  /*31f10*/  LOP3.LUT R37, R37, 0xffff, RZ, 0xc0, !PT ;  /* 0x0000ffff25257812 */ /* 0x000fc400078ec0ff */
[----:B------:R-:W-:Y:S01]  /*31f20*/  LOP3.LUT R238, R238, 0xffff, RZ, 0xc0, !PT ;  /* 0x0000ffffeeee7812 */ /* 0x000fe200078ec0ff */
[----:B------:R0:W-:Y:S01]  /*31f30*/  STL [R1+0x1230], R29 ;  /* 0x0012301d01007387 */ /* 0x0001e20000100800 */
[----:B------:R-:W-:Y:S02]  /*31f40*/  LOP3.LUT R31, R31, 0xffff, RZ, 0xc0, !PT ;  /* 0x0000ffff1f1f7812 */ /* 0x000fe400078ec0ff */
[----:B------:R-:W-:Y:S01]  /*31f50*/  LOP3.LUT R234, R234, 0xffff, RZ, 0xc0, !PT ;  /* 0x0000ffffeaea7812 */ /* 0x000fe200078ec0ff */
[----:B------:R1:W-:Y:S01]  /*31f60*/  STL [R1+0x1098], R33 ;  /* 0x0010982101007387 */ /* 0x0003e20000100800 */
[----:B0-----:R-:W-:Y:S02]  /*31f70*/  PRMT R29, R35, 0x3340, R142 ;  /* 0x00003340231d7816 */ /* 0x001fe4000000008e */
[----:B------:R-:W-:Y:S02]  /*31f80*/  PRMT R35, R37, 0x3340, R238 ;  /* 0x0000334025237816 */ /* 0x000fe400000000ee */
[----:B-1----:R-:W-:Y:S01]  /*31f90*/  PRMT R33, R31, 0x3340, R234 ;  /* 0x000033401f217816 */ /* 0x002fe200000000ea */
[----:B------:R3:W-:Y:S04]  /*31fa0*/  STL [R1+0x1094], R29 ;  /* 0x0010941d01007387 */ /* 0x0007e80000100800 */
[----:B------:R0:W-:Y:S04]  /*31fb0*/  STL [R1+0xf80], R35 ;  /* 0x000f802301007387 */ /* 0x0001e80000100800 */
[----:B------:R1:W-:Y:S04]  /*31fc0*/  STL [R1+0x1080], R33 ;  /* 0x0010802101007387 */ /* 0x0003e80000100800 */
[----:B------:R-:W4:Y:S01]  /*31fd0*/  LDL.LU R43, [R1+0x424] ;  /* 0x00042400012b7983 */ /* 0x000f220000300800 */
[----:B---3--:R-:W-:-:S03]  /*31fe0*/  LOP3.LUT R29, R41, 0xffff, RZ, 0xc0, !PT ;  /* 0x0000ffff291d7812 */ /* 0x008fc600078ec0ff */
[----:B------:R-:W3:Y:S01]  /*31ff0*/  LDL.LU R41, [R1+0x420] ;  /* 0x0004200001297983 */ /* 0x000ee20000300800 */
[----:B------:R-:W-:Y:S02]  /*32000*/  F2FP.SATFINITE.E4M3.F32.PACK_AB_MERGE_C R132, R133, R132, RZ ;  /* 0x000000848584723e */ /* 0x000fe400048070ff */
[----:B------:R-:W-:Y:S02]  /*32010*/  LOP3.LUT R236, R236, 0xffff, RZ, 0xc0, !PT ;  /* 0x0000ffffecec7812 */ /* 0x000fe400078ec0ff */
[----:B------:R-:W-:Y:S02]  /*32020*/  LOP3.LUT R180, R180, 0xffff, RZ, 0xc0, !PT ;  /* 0x0000ffffb4b47812 */ /* 0x000fe400078ec0ff */
[----:B------:R-:W-:Y:S02]  /*32030*/  LOP3.LUT R132, R132, 0xffff, RZ, 0xc0, !PT ;  /* 0x0000ffff84847812 */ /* 0x000fe400078ec0ff */
[----:B------:R-:W-:Y:S02]  /*32040*/  LOP3.LUT R230, R230, 0xffff, RZ, 0xc0, !PT ;  /* 0x0000ffffe6e67812 */ /* 0x000fe400078ec0ff */
[----:B------:R-:W-:-:S02]  /*32050*/  PRMT R37, R180, 0x3340, R132 ;  /* 0x00003340b4257816 */ /* 0x000fc40000000084 */
[----:B------:R-:W-:Y:S02]  /*32060*/  F2FP.SATFINITE.E4M3.F32.PACK_AB_MERGE_C R134, R135, R134, RZ ;  /* 0x000000868786723e */ /* 0x000fe400048070ff */
[----:B------:R-:W-:Y:S02]  /*32070*/  LOP3.LUT R178, R178, 0xffff, RZ, 0xc0, !PT ;  /* 0x0000ffffb2b27812 */ /* 0x000fe400078ec0ff */
[----:B------:R-:W-:Y:S02]  /*32080*/  LOP3.LUT R134, R134, 0xffff, RZ, 0xc0, !PT ;  /* 0x0000ffff86867812 */ /* 0x000fe400078ec0ff */
[----:B------:R-:W-:-:S04]  /*32090*/  SHF.R.U32.HI R132, RZ, 0x8, R132 ;  /* 0x00000008ff847819 */ /* 0x000fc80000011684 */
[----:B------:R-:W-:Y:S02]  /*320a0*/  LOP3.LUT R132, R132, 0xffff, RZ, 0xc0, !PT ;  /* 0x0000ffff84847812 */ /* 0x000fe400078ec0ff */
[----:B--2---:R-:W-:Y:S02]  /*320b0*/  LOP3.LUT R31, R39, 0xffff, RZ, 0xc0, !PT ;  /* 0x0000ffff271f7812 */ /* 0x004fe400078ec0ff */
[----:B------:R-:W2:Y:S02]  /*320c0*/  LDL.LU R39, [R1+0x418] ;  /* 0x0004180001277983 */ /* 0x000ea40000300800 */
[----:B0-----:R-:W-:-:S05]  /*320d0*/  PRMT R35, R31, 0x3340, R236 ;  /* 0x000033401f237816 */ /* 0x001fca00000000ec */
[----:B------:R-:W-:Y:S01]  /*320e0*/  STL [R1+0x122c], R35 ;  /* 0x00122c2301007387 */ /* 0x000fe20000100800 */
[----:B-1----:R-:W-:-:S03]  /*320f0*/  SHF.R.U32.HI R33, RZ, 0x8, R31 ;  /* 0x00000008ff217819 */ /* 0x002fc6000001161f */
[----:B------:R0:W-:Y:S01]  /*32100*/  STL [R1+0x1228], R37 ;  /* 0x0012282501007387 */ /* 0x0001e20000100800 */
[----:B------:R-:W-:Y:S02]  /*32110*/  SHF.R.U32.HI R236, RZ, 0x8, R236 ;  /* 0x00000008ffec7819 */ /* 0x000fe400000116ec */
[----:B------:R-:W-:Y:S02]  /*32120*/  SHF.R.U32.HI R31, RZ, 0x8, R180 ;  /* 0x00000008ff1f7819 */ /* 0x000fe400000116b4 */
[----:B0-----:R-:W-:Y:S02]  /*32130*/  PRMT R37, R29, 0x3340, R230 ;  /* 0x000033401d257816 */ /* 0x001fe400000000e6 */
[----:B------:R-:W-:Y:S02]  /*32140*/  SHF.R.U32.HI R35, RZ, 0x8, R29 ;  /* 0x00000008ff237819 */ /* 0x000fe4000001161d */
[----:B------:R-:W-:Y:S01]  /*32150*/  LOP3.LUT R33, R33, 0xffff, RZ, 0xc0, !PT ;  /* 0x0000ffff21217812 */ /* 0x000fe200078ec0ff */
[----:B------:R0:W-:Y:S01]  /*32160*/  STL [R1+0x1220], R37 ;  /* 0x0012202501007387 */ /* 0x0001e20000100800 */
[----:B------:R-:W-:-:S02]  /*32170*/  LOP3.LUT R236, R236, 0xffff, RZ, 0xc0, !PT ;  /* 0x0000ffffecec7812 */ /* 0x000fc400078ec0ff */
[----:B------:R-:W-:Y:S02]  /*32180*/  SHF.R.U32.HI R29, RZ, 0x8, R178 ;  /* 0x00000008ff1d7819 */ /* 0x000fe400000116b2 */
[----:B------:R-:W-:Y:S02]  /*32190*/  SHF.R.U32.HI R230, RZ, 0x8, R230 ;  /* 0x00000008ffe67819 */ /* 0x000fe400000116e6 */
[--C-:B0-----:R-:W-:Y:S02]  /*321a0*/  PRMT R37, R178, 0x3340, R134.reuse ;  /* 0x00003340b2257816 */ /* 0x101fe40000000086 */
[----:B------:R-:W-:Y:S02]  /*321b0*/  SHF.R.U32.HI R134, RZ, 0x8, R134 ;  /* 0x00000008ff867819 */ /* 0x000fe40000011686 */
[----:B------:R-:W-:Y:S02]  /*321c0*/  LOP3.LUT R31, R31, 0xffff, RZ, 0xc0, !PT ;  /* 0x0000ffff1f1f7812 */ /* 0x000fe400078ec0ff */
[----:B------:R-:W-:-:S02]  /*321d0*/  PRMT R33, R33, 0x3340, R236 ;  /* 0x0000334021217816 */ /* 0x000fc400000000ec */
[----:B------:R-:W-:Y:S02]  /*321e0*/  LOP3.LUT R29, R29, 0xffff, RZ, 0xc0, !PT ;  /* 0x0000ffff1d1d7812 */ /* 0x000fe400078ec0ff */
[----:B------:R-:W-:Y:S01]  /*321f0*/  LOP3.LUT R134, R134, 0xffff, RZ, 0xc0, !PT ;  /* 0x0000ffff86867812 */ /* 0x000fe200078ec0ff */
[----:B------:R0:W-:Y:S01]  /*32200*/  STL [R1+0x1224], R37 ;  /* 0x0012242501007387 */ /* 0x0001e20000100800 */
[----:B------:R-:W-:Y:S02]  /*32210*/  LOP3.LUT R35, R35, 0xffff, RZ, 0xc0, !PT ;  /* 0x0000ffff23237812 */ /* 0x000fe400078ec0ff */
[----:B------:R-:W-:Y:S01]  /*32220*/  LOP3.LUT R230, R230, 0xffff, RZ, 0xc0, !PT ;  /* 0x0000ffffe6e67812 */ /* 0x000fe200078ec0ff */
[----:B------:R1:W-:Y:S01]  /*32230*/  STL [R1+0x1060], R33 ;  /* 0x0010602101007387 */ /* 0x0003e20000100800 */
[----:B0-----:R-:W-:Y:S02]  /*32240*/  PRMT R37, R31, 0x3340, R132 ;  /* 0x000033401f257816 */ /* 0x001fe40000000084 */
[----:B------:R-:W-:-:S02]  /*32250*/  PRMT R31, R29, 0x3340, R134 ;  /* 0x000033401d1f7816 */ /* 0x000fc40000000086 */
[----:B-1----:R-:W-:Y:S01]  /*32260*/  PRMT R33, R35, 0x3340, R230 ;  /* 0x0000334023217816 */ /* 0x002fe200000000e6 */
[----:B------:R-:W-:Y:S04]  /*32270*/  STL [R1+0x105c], R37 ;  /* 0x00105c2501007387 */ /* 0x000fe80000100800 */
[----:B------:R3:W-:Y:S04]  /*32280*/  STL [R1+0x1058], R31 ;  /* 0x0010581f01007387 */ /* 0x0007e80000100800 */
[----:B------:R2:W-:Y:S01]  /*32290*/  STL [R1+0x1038], R33 ;  /* 0x0010382101007387 */ /* 0x0005e20000100800 */
[----:B---3--:R-:W-:-:S03]  /*322a0*/  LOP3.LUT R31, R41, 0xffff, RZ, 0xc0, !PT ;  /* 0x0000ffff291f7812 */ /* 0x008fc600078ec0ff */
[----:B------:R-:W3:Y:S01]  /*322b0*/  LDL.LU R41, [R1+0x42c] ;  /* 0x00042c0001297983 */ /* 0x000ee20000300800 */
[----:B----4-:R-:W-:Y:S02]  /*322c0*/  LOP3.LUT R29, R43, 0xffff, RZ, 0xc0, !PT ;  /* 0x0000ffff2b1d7812 */ /* 0x010fe400078ec0ff */
[----:B------:R-:W-:Y:S02]  /*322d0*/  LOP3.LUT R226, R226, 0xffff, RZ, 0xc0, !PT ;  /* 0x0000ffffe2e27812 */ /* 0x000fe400078ec0ff */
[----:B------:R-:W-:Y:S02]  /*322e0*/  LOP3.LUT R228, R228, 0xffff, RZ, 0xc0, !PT ;  /* 0x0000ffffe4e47812 */ /* 0x000fe400078ec0ff */
[----:B------:R-:W-:Y:S02]  /*322f0*/  PRMT R37, R29, 0x3340, R226 ;  /* 0x000033401d257816 */ /* 0x000fe400000000e2 */
[----:B------:R-:W-:Y:S02]  /*32300*/  LOP3.LUT R232, R232, 0xffff, RZ, 0xc0, !PT ;  /* 0x0000ffffe8e87812 */ /* 0x000fe400078ec0ff */
[----:B------:R-:W-:-:S02]  /*32310*/  F2FP.SATFINITE.E4M3.F32.PACK_AB_MERGE_C R128, R129, R128, RZ ;  /* 0x000000808180723e */ /* 0x000fc400048070ff */
[----:B------:R-:W-:Y:S02]  /*32320*/  LOP3.LUT R182, R182, 0xffff, RZ, 0xc0, !PT ;  /* 0x0000ffffb6b67812 */ /* 0x000fe400078ec0ff */
[----:B------:R-:W-:Y:S02]  /*32330*/  LOP3.LUT R128, R128, 0xffff, RZ, 0xc0, !PT ;  /* 0x0000ffff80807812 */ /* 0x000fe400078ec0ff */
[----:B------:R-:W-:Y:S02]  /*32340*/  SHF.R.U32.HI R35, RZ, 0x8, R29 ;  /* 0x00000008ff237819 */ /* 0x000fe4000001161d */
[----:B------:R-:W-:Y:S02]  /*32350*/  SHF.R.U32.HI R29, RZ, 0x8, R31 ;  /* 0x00000008ff1d7819 */ /* 0x000fe4000001161f */
[----:B------:R-:W-:Y:S02]  /*32360*/  SHF.R.U32.HI R226, RZ, 0x8, R226 ;  /* 0x00000008ffe27819 */ /* 0x000fe400000116e2 */
[----:B------:R-:W-:-:S02]  /*32370*/  LOP3.LUT R35, R35, 0xffff, RZ, 0xc0, !PT ;  /* 0x0000ffff23237812 */ /* 0x000fc400078ec0ff */
[----:B------:R-:W-:Y:S02]  /*32380*/  LOP3.LUT R226, R226, 0xffff, RZ, 0xc0, !PT ;  /* 0x0000ffffe2e27812 */ /* 0x000fe400078ec0ff */
[----:B------:R-:W-:Y:S02]  /*32390*/  LOP3.LUT R29, R29, 0xffff, RZ, 0xc0, !PT ;  /* 0x0000ffff1d1d7812 */ /* 0x000fe400078ec0ff */
[----:B--2---:R-:W-:Y:S02]  /*323a0*/  LOP3.LUT R33, R39, 0xffff, RZ, 0xc0, !PT ;  /* 0x0000ffff27217812 */ /* 0x004fe400078ec0ff */
[----:B------:R-:W2:Y:S04]  /*323b0*/  LDL.LU R39, [R1+0x428] ;  /* 0x0004280001277983 */ /* 0x000ea80000300800 */
[----:B------:R0:W-:Y:S02]  /*323c0*/  STL [R1+0x121c], R37 ;  /* 0x00121c2501007387 */ /* 0x0001e40000100800 */
[----:B0-----:R-:W-:-:S05]  /*323d0*/  PRMT R37, R31, 0x3340, R228 ;  /* 0x000033401f257816 */ /* 0x001fca00000000e4 */
[----:B------:R0:W-:Y:S01]  /*323e0*/  STL [R1+0x1218], R37 ;  /* 0x0012182501007387 */ /* 0x0001e20000100800 */
[----:B------:R-:W-:Y:S02]  /*323f0*/  SHF.R.U32.HI R31, RZ, 0x8, R33 ;  /* 0x00000008ff1f7819 */ /* 0x000fe40000011621 */
[--C-:B0-----:R-:W-:Y:S02]  /*32400*/  PRMT R37, R33, 0x3340, R232.reuse ;  /* 0x0000334021257816 */ /* 0x101fe400000000e8 */
[----:B------:R-:W-:-:S03]  /*32410*/  SHF.R.U32.HI R232, RZ, 0x8, R232 ;  /* 0x00000008ffe87819 */ /* 0x000fc600000116e8 */
[----:B------:R0:W-:Y:S01]  /*32420*/  STL [R1+0x1214], R37 ;  /* 0x0012142501007387 */ /* 0x0001e20000100800 */
[----:B------:R-:W-:Y:S02]  /*32430*/  SHF.R.U32.HI R33, RZ, 0x8, R182 ;  /* 0x00000008ff217819 */ /* 0x000fe400000116b6 */
[----:B------:R-:W-:Y:S02]  /*32440*/  SHF.R.U32.HI R228, RZ, 0x8, R228 ;  /* 0x00000008ffe47819 */ /* 0x000fe400000116e4 */
[----:B------:R-:W-:Y:S02]  /*32450*/  LOP3.LUT R31, R31, 0xffff, RZ, 0xc0, !PT ;  /* 0x0000ffff1f1f7812 */ /* 0x000fe400078ec0ff */
[--C-:B0-----:R-:W-:Y:S02]  /*32460*/  PRMT R37, R182, 0x3340, R128.reuse ;  /* 0x00003340b6257816 */ /* 0x101fe40000000080 */
[----:B------:R-:W-:Y:S02]  /*32470*/  SHF.R.U32.HI R128, RZ, 0x8, R128 ;  /* 0x00000008ff807819 */ /* 0x000fe40000011680 */
[----:B------:R-:W-:-:S02]  /*32480*/  LOP3.LUT R232, R232, 0xffff, RZ, 0xc0, !PT ;  /* 0x0000ffffe8e87812 */ /* 0x000fc400078ec0ff */
[----:B------:R-:W-:Y:S02]  /*32490*/  LOP3.LUT R33, R33, 0xffff, RZ, 0xc0, !PT ;  /* 0x0000ffff21217812 */ /* 0x000fe400078ec0ff */
[----:B------:R-:W-:Y:S01]  /*324a0*/  LOP3.LUT R128, R128, 0xffff, RZ, 0xc0, !PT ;  /* 0x0000ffff80807812 */ /* 0x000fe200078ec0ff */
[----:B------:R0:W-:Y:S01]  /*324b0*/  STL [R1+0x1210], R37 ;  /* 0x0012102501007387 */ /* 0x0001e20000100800 */
[----:B------:R-:W-:Y:S02]  /*324c0*/  LOP3.LUT R228, R228, 0xffff, RZ, 0xc0, !PT ;  /* 0x0000ffffe4e47812 */ /* 0x000fe400078ec0ff */
[----:B------:R-:W-:Y:S02]  /*324d0*/  PRMT R43, R31, 0x3340, R232 ;  /* 0x000033401f2b7816 */ /* 0x000fe400000000e8 */
[----:B------:R-:W-:Y:S02]  /*324e0*/  PRMT R31, R35, 0x3340, R226 ;  /* 0x00003340231f7816 */ /* 0x000fe400000000e2 */
[----:B0-----:R-:W-:-:S02]  /*324f0*/  PRMT R37, R33, 0x3340, R128 ;  /* 0x0000334021257816 */ /* 0x001fc40000000080 */
[----:B------:R-:W-:Y:S01]  /*32500*/  PRMT R33, R29, 0x3340, R228 ;  /* 0x000033401d217816 */ /* 0x000fe200000000e4 */
[----:B------:R0:W-:Y:S04]  /*32510*/  STL [R1+0x1028], R43 ;  /* 0x0010282b01007387 */ /* 0x0001e80000100800 */
[----:B------:R-:W-:Y:S04]  /*32520*/  STL [R1+0x102c], R37 ;  /* 0x00102c2501007387 */ /* 0x000fe80000100800 */
[----:B------:R2:W-:Y:S01]  /*32530*/  STL [R1+0x1030], R31 ;  /* 0x0010301f01007387 */ /* 0x0005e20000100800 */
[----:B---3--:R-:W-:-:S03]  /*32540*/  LOP3.LUT R29, R41, 0xffff, RZ, 0xc0, !PT ;  /* 0x0000ffff291d7812 */ /* 0x008fc600078ec0ff */
[----:B------:R-:W-:Y:S04]  /*32550*/  STL [R1+0x1034], R33 ;  /* 0x0010342101007387 */ /* 0x000fe80000100800 */
[----:B0-----:R-:W3:Y:S04]  /*32560*/  LDL.LU R43, [R1+0x434] ;  /* 0x00043400012b7983 */ /* 0x001ee80000300800 */
[----:B------:R-:W4:Y:S01]  /*32570*/  LDL.LU R41, [R1+0x430] ;  /* 0x0004300001297983 */ /* 0x000f220000300800 */
[----:B------:R-:W-:Y:S02]  /*32580*/  F2FP.SATFINITE.E4M3.F32.PACK_AB_MERGE_C R124, R125, R124, RZ ;  /* 0x0000007c7d7c723e */ /* 0x000fe400048070ff */
[----:B------:R-:W-:-:S02]  /*32590*/  LOP3.LUT R224, R224, 0xffff, RZ, 0xc0, !PT ;  /* 0x0000ffffe0e07812 */ /* 0x000fc400078ec0ff */
[----:B------:R-:W-:Y:S02]  /*325a0*/  LOP3.LUT R186, R186, 0xffff, RZ, 0xc0, !PT ;  /* 0x0000ffffbaba7812 */ /* 0x000fe400078ec0ff */
[----:B------:R-:W-:Y:S02]  /*325b0*/  LOP3.LUT R124, R124, 0xffff, RZ, 0xc0, !PT ;  /* 0x0000ffff7c7c7812 */ /* 0x000fe400078ec0ff */
[----:B------:R-:W-:Y:S02]  /*325c0*/  LOP3.LUT R222, R222, 0xffff, RZ, 0xc0, !PT ;  /* 0x0000ffffdede7812 */ /* 0x000fe400078ec0ff */
[----:B------:R-:W-:Y:S02]  /*325d0*/  F2FP.SATFINITE.E4M3.F32.PACK_AB_MERGE_C R126, R127, R126, RZ ;  /* 0x0000007e7f7e723e */ /* 0x000fe400048070ff */
[----:B------:R-:W-:Y:S02]  /*325e0*/  LOP3.LUT R184, R184, 0xffff, RZ, 0xc0, !PT ;  /* 0x0000ffffb8b87812 */ /* 0x000fe400078ec0ff */
[----:B------:R-:W-:-:S02]  /*325f0*/  LOP3.LUT R126, R126, 0xffff, RZ, 0xc0, !PT ;  /* 0x0000ffff7e7e7812 */ /* 0x000fc400078ec0ff */
[----:B------:R-:W-:-:S04]  /*32600*/  SHF.R.U32.HI R35, RZ, 0x8, R186 ;  /* 0x00000008ff237819 */ /* 0x000fc800000116ba */
[----:B------:R-:W-:Y:S02]  /*32610*/  LOP3.LUT R35, R35, 0xffff, RZ, 0xc0, !PT ;  /* 0x0000ffff23237812 */ /* 0x000fe400078ec0ff */
[----:B------:R-:W-:Y:S02]  /*32620*/  LOP3.LUT R218, R218, 0xffff, RZ, 0xc0, !PT ;  /* 0x0000ffffdada7812 */ /* 0x000fe400078ec0ff */
[----:B------:R-:W-:Y:S02]  /*32630*/  F2FP.SATFINITE.E4M3.F32.PACK_AB_MERGE_C R120, R121, R120, RZ ;  /* 0x000000787978723e */ /* 0x000fe400048070ff */
[----:B------:R-:W-:Y:S02]  /*32640*/  LOP3.LUT R220, R220, 0xffff, RZ, 0xc0, !PT ;  /* 0x0000ffffdcdc7812 */ /* 0x000fe400078ec0ff */
[----:B------:R-:W-:Y:S02]  /*32650*/  LOP3.LUT R188, R188, 0xffff, RZ, 0xc0, !PT ;  /* 0x0000ffffbcbc7812 */ /* 0x000fe400078ec0ff */
[----:B------:R-:W-:-:S02]  /*32660*/  LOP3.LUT R120, R120, 0xffff, RZ, 0xc0, !PT ;  /* 0x0000ffff78787812 */ /* 0x000fc400078ec0ff */
[----:B------:R-:W-:Y:S02]  /*32670*/  F2FP.SATFINITE.E4M3.F32.PACK_AB_MERGE_C R116, R117, R116, RZ ;  /* 0x000000747574723e */ /* 0x000fe400048070ff */
[----:B------:R-:W-:Y:S02]  /*32680*/  LOP3.LUT R193, R193, 0xffff, RZ, 0xc0, !PT ;  /* 0x0000ffffc1c17812 */ /* 0x000fe400078ec0ff */
[----:B------:R-:W-:Y:S02]  /*32690*/  LOP3.LUT R116, R116, 0xffff, RZ, 0xc0, !PT ;  /* 0x0000ffff74747812 */ /* 0x000fe400078ec0ff */
[----:B--2---:R-:W-:Y:S02]  /*326a0*/  LOP3.LUT R31, R39, 0xffff, RZ, 0xc0, !PT ;  /* 0x0000ffff271f7812 */ /* 0x004fe400078ec0ff */
[----:B------:R-:W-:Y:S02]  /*326b0*/  PRMT R39, R186, 0x3340, R124 ;  /* 0x00003340ba277816 */ /* 0x000fe4000000007c */
[----:B------:R-:W-:-:S05]  /*326c0*/  PRMT R37, R31, 0x3340, R224 ;  /* 0x000033401f257816 */ /* 0x000fca00000000e0 */
[----:B------:R-:W-:Y:S04]  /*326d0*/  STL [R1+0x1204], R37 ;  /* 0x0012042501007387 */ /* 0x000fe80000100800 */
[----:B------:R0:W-:Y:S01]  /*326e0*/  STL [R1+0x120c], R39 ;  /* 0x00120c2701007387 */ /* 0x0001e20000100800 */
[----:B------:R-:W-:Y:S02]  /*326f0*/  SHF.R.U32.HI R124, RZ, 0x8, R124 ;  /* 0x00000008ff7c7819 */ /* 0x000fe4000001167c */
[----:B0-----:R-:W-:Y:S02]  /*32700*/  PRMT R39, R29, 0x3340, R222 ;  /* 0x000033401d277816 */ /* 0x001fe400000000de */
[----:B------:R-:W-:-:S03]  /*32710*/  SHF.R.U32.HI R37, RZ, 0x8, R29 ;  /* 0x00000008ff257819 */ /* 0x000fc6000001161d */
[----:B------:R0:W-:Y:S01]  /*32720*/  STL [R1+0x1200], R39 ;  /* 0x0012002701007387 */ /* 0x0001e20000100800 */
[----:B------:R-:W-:Y:S02]  /*32730*/  SHF.R.U32.HI R29, RZ, 0x8, R184 ;  /* 0x00000008ff1d7819 */ /* 0x000fe400000116b8 */
[----:B------:R-:W-:Y:S02]  /*32740*/  SHF.R.U32.HI R33, RZ, 0x8, R31 ;  /* 0x00000008ff217819 */ /* 0x000fe4000001161f */
[----:B------:R-:W-:Y:S02]  /*32750*/  SHF.R.U32.HI R222, RZ, 0x8, R222 ;  /* 0x00000008ffde7819 */ /* 0x000fe400000116de */
[--C-:B0-----:R-:W-:Y:S02]  /*32760*/  PRMT R39, R184, 0x3340, R126.reuse ;  /* 0x00003340b8277816 */ /* 0x101fe4000000007e */
[----:B------:R-:W-:Y:S02]  /*32770*/  SHF.R.U32.HI R126, RZ, 0x8, R126 ;  /* 0x00000008ff7e7819 */ /* 0x000fe4000001167e */
[----:B------:R-:W-:Y:S01]  /*32780*/  SHF.R.U32.HI R31, RZ, 0x8, R224 ;  /* 0x00000008ff1f7819 */ /* 0x000fe200000116e0 */
[----:B------:R0:W-:Y:S01]  /*32790*/  STL [R1+0x1208], R39 ;  /* 0x0012082701007387 */ /* 0x0001e20000100800 */
[----:B------:R-:W-:-:S02]  /*327a0*/  LOP3.LUT R124, R124, 0xffff, RZ, 0xc0, !PT ;  /* 0x0000ffff7c7c7812 */ /* 0x000fc400078ec0ff */
[----:B------:R-:W-:Y:S02]  /*327b0*/  LOP3.LUT R37, R37, 0xffff, RZ, 0xc0, !PT ;  /* 0x0000ffff25257812 */ /* 0x000fe400078ec0ff */
[----:B------:R-:W-:Y:S02]  /*327c0*/  LOP3.LUT R222, R222, 0xffff, RZ, 0xc0, !PT ;  /* 0x0000ffffdede7812 */ /* 0x000fe400078ec0ff */
[----:B------:R-:W-:Y:S02]  /*327d0*/  LOP3.LUT R33, R33, 0xffff, RZ, 0xc0, !PT ;  /* 0x0000ffff21217812 */ /* 0x000fe400078ec0ff */
[----:B0-----:R-:W-:Y:S02]  /*327e0*/  LOP3.LUT R39, R29, 0xffff, RZ, 0xc0, !PT ;  /* 0x0000ffff1d277812 */ /* 0x001fe400078ec0ff */
[----:B------:R-:W-:Y:S02]  /*327f0*/  LOP3.LUT R29, R126, 0xffff, RZ, 0xc0, !PT ;  /* 0x0000ffff7e1d7812 */ /* 0x000fe400078ec0ff */
[----:B------:R-:W-:-:S02]  /*32800*/  LOP3.LUT R31, R31, 0xffff, RZ, 0xc0, !PT ;  /* 0x0000ffff1f1f7812 */ /* 0x000fc400078ec0ff */
[----:B------:R-:W-:Y:S02]  /*32810*/  PRMT R45, R35, 0x3340, R124 ;  /* 0x00003340232d7816 */ /* 0x000fe4000000007c */
[----:B------:R-:W-:Y:S02]  /*32820*/  PRMT R29, R39, 0x3340, R29 ;  /* 0x00003340271d7816 */ /* 0x000fe4000000001d */
[----:B------:R-:W-:Y:S02]  /*32830*/  PRMT R35, R37, 0x3340, R222 ;  /* 0x0000334025237816 */ /* 0x000fe400000000de */
[----:B------:R-:W-:Y:S01]  /*32840*/  PRMT R33, R33, 0x3340, R31 ;  /* 0x0000334021217816 */ /* 0x000fe2000000001f */
[----:B------:R-:W-:Y:S04]  /*32850*/  STL [R1+0x1020], R45 ;  /* 0x0010202d01007387 */ /* 0x000fe80000100800 */
[----:B------:R3:W-:Y:S04]  /*32860*/  STL [R1+0x1024], R29 ;  /* 0x0010241d01007387 */ /* 0x0007e80000100800 */
[----:B------:R0:W-:Y:S04]  /*32870*/  STL [R1+0x1018], R35 ;  /* 0x0010182301007387 */ /* 0x0001e80000100800 */
[----:B------:R1:W-:Y:S01]  /*32880*/  STL [R1+0x101c], R33 ;  /* 0x00101c2101007387 */ /* 0x0003e20000100800 */
[----:B---3--:R-:W-:-:S03]  /*32890*/  LOP3.LUT R29, R43, 0xffff, RZ, 0xc0, !PT ;  /* 0x0000ffff2b1d7812 */ /* 0x008fc600078ec0ff */
[----:B------:R-:W2:Y:S01]  /*328a0*/  LDL.LU R43, [R1+0x43c] ;  /* 0x00043c00012b7983 */ /* 0x000ea20000300800 */
[----:B----4-:R-:W-:-:S03]  /*328b0*/  LOP3.LUT R31, R41, 0xffff, RZ, 0xc0, !PT ;  /* 0x0000ffff291f7812 */ /* 0x010fc600078ec0ff */
[----:B------:R-:W3:Y:S01]  /*328c0*/  LDL.LU R41, [R1+0x438] ;  /* 0x0004380001297983 */ /* 0x000ee20000300800 */
[----:B0-----:R-:W-:Y:S02]  /*328d0*/  PRMT R35, R29, 0x3340, R218 ;  /* 0x000033401d237816 */ /* 0x001fe400000000da */
[----:B-1----:R-:W-:-:S03]  /*328e0*/  SHF.R.U32.HI R33, RZ, 0x8, R29 ;  /* 0x00000008ff217819 */ /* 0x002fc6000001161d */
[----:B------:R0:W-:Y:S01]  /*328f0*/  STL [R1+0x11fc], R35 ;  /* 0x0011fc2301007387 */ /* 0x0001e20000100800 */
[--C-:B------:R-:W-:Y:S02]  /*32900*/  PRMT R37, R188, 0x3340, R120.reuse ;  /* 0x00003340bc257816 */ /* 0x100fe40000000078 */
[----:B------:R-:W-:Y:S02]  /*32910*/  SHF.R.U32.HI R29, RZ, 0x8, R31 ;  /* 0x00000008ff1d7819 */ /* 0x000fe4000001161f */
[----:B------:R-:W-:Y:S02]  /*32920*/  SHF.R.U32.HI R120, RZ, 0x8, R120 ;  /* 0x00000008ff787819 */ /* 0x000fe40000011678 */
[----:B0-----:R-:W-:Y:S02]  /*32930*/  PRMT R35, R31, 0x3340, R220 ;  /* 0x000033401f237816 */ /* 0x001fe400000000dc */
[----:B------:R-:W-:Y:S02]  /*32940*/  SHF.R.U32.HI R31, RZ, 0x8, R188 ;  /* 0x00000008ff1f7819 */ /* 0x000fe400000116bc */
[----:B------:R-:W-:Y:S01]  /*32950*/  SHF.R.U32.HI R218, RZ, 0x8, R218 ;  /* 0x00000008ffda7819 */ /* 0x000fe200000116da */
[----:B------:R0:W-:Y:S01]  /*32960*/  STL [R1+0x11f8], R35 ;  /* 0x0011f82301007387 */ /* 0x0001e20000100800 */
[----:B------:R-:W-:-:S02]  /*32970*/  SHF.R.U32.HI R220, RZ, 0x8, R220 ;  /* 0x00000008ffdc7819 */ /* 0x000fc400000116dc */
[--C-:B------:R-:W-:Y:S01]  /*32980*/  PRMT R39, R193, 0x3340, R116.reuse ;  /* 0x00003340c1277816 */ /* 0x100fe20000000074 */
[----:B------:R1:W-:Y:S01]  /*32990*/  STL [R1+0x11f0], R37 ;  /* 0x0011f02501007387 */ /* 0x0003e20000100800 */
[----:B------:R-:W-:Y:S02]  /*329a0*/  SHF.R.U32.HI R116, RZ, 0x8, R116 ;  /* 0x00000008ff747819 */ /* 0x000fe40000011674 */
[----:B------:R-:W-:Y:S02]  /*329b0*/  LOP3.LUT R33, R33, 0xffff, RZ, 0xc0, !PT ;  /* 0x0000ffff21217812 */ /* 0x000fe400078ec0ff */
[----:B0-----:R-:W-:Y:S02]  /*329c0*/  SHF.R.U32.HI R35, RZ, 0x8, R193 ;  /* 0x00000008ff237819 */ /* 0x001fe400000116c1 */
[----:B------:R-:W-:Y:S02]  /*329d0*/  LOP3.LUT R218, R218, 0xffff, RZ, 0xc0, !PT ;  /* 0x0000ffffdada7812 */ /* 0x000fe400078ec0ff */
[----:B-1----:R-:W-:-:S02]  /*329e0*/  LOP3.LUT R37, R31, 0xffff, RZ, 0xc0, !PT ;  /* 0x0000ffff1f257812 */ /* 0x002fc400078ec0ff */
[----:B------:R-:W-:Y:S01]  /*329f0*/  LOP3.LUT R31, R120, 0xffff, RZ, 0xc0, !PT ;  /* 0x0000ffff781f7812 */ /* 0x000fe200078ec0ff */
[----:B------:R0:W-:Y:S01]  /*32a00*/  STL [R1+0x11f4], R39 ;  /* 0x0011f42701007387 */ /* 0x0001e20000100800 */
[----:B------:R-:W-:Y:S02]  /*32a10*/  LOP3.LUT R29, R29, 0xffff, RZ, 0xc0, !PT ;  /* 0x0000ffff1d1d7812 */ /* 0x000fe400078ec0ff */
[----:B------:R-:W-:Y:S02]  /*32a20*/  LOP3.LUT R220, R220, 0xffff, RZ, 0xc0, !PT ;  /* 0x0000ffffdcdc7812 */ /* 0x000fe400078ec0ff */
[----:B------:R-:W-:Y:S02]  /*32a30*/  LOP3.LUT R35, R35, 0xffff, RZ, 0xc0, !PT ;  /* 0x0000ffff23237812 */ /* 0x000fe400078ec0ff */
[----:B------:R-:W-:Y:S02]  /*32a40*/  LOP3.LUT R116, R116, 0xffff, RZ, 0xc0, !PT ;  /* 0x0000ffff74747812 */ /* 0x000fe400078ec0ff */
[----:B0-----:R-:W-:-:S02]  /*32a50*/  PRMT R39, R37, 0x3340, R31 ;  /* 0x0000334025277816 */ /* 0x001fc4000000001f */
[----:B------:R-:W-:Y:S02]  /*32a60*/  PRMT R37, R33, 0x3340, R218 ;  /* 0x0000334021257816 */ /* 0x000fe400000000da */
[----:B------:R-:W-:Y:S02]  /*32a70*/  PRMT R31, R29, 0x3340, R220 ;  /* 0x000033401d1f7816 */ /* 0x000fe400000000dc */
[----:B------:R-:W-:Y:S01]  /*32a80*/  PRMT R33, R35, 0x3340, R116 ;  /* 0x0000334023217816 */ /* 0x000fe20000000074 */
[----:B------:R0:W-:Y:S04]  /*32a90*/  STL [R1+0x1008], R39 ;  /* 0x0010082701007387 */ /* 0x0001e80000100800 */
[----:B------:R-:W-:Y:S04]  /*32aa0*/  STL [R1+0x100c], R37 ;  /* 0x00100c2501007387 */ /* 0x000fe80000100800 */
[----:B------:R3:W-:Y:S04]  /*32ab0*/  STL [R1+0x1010], R31 ;  /* 0x0010101f01007387 */ /* 0x0007e80000100800 */
[----:B------:R1:W-:Y:S04]  /*32ac0*/  STL [R1+0x1014], R33 ;  /* 0x0010142101007387 */ /* 0x0003e80000100800 */
[----:B------:R-:W4:Y:S04]  /*32ad0*/  LDL.LU R47, [R1+0x444] ;  /* 0x00044400012f7983 */ /* 0x000f280000300800 */
[----:B------:R-:W4:Y:S01]  /*32ae0*/  LDL.LU R45, [R1+0x440] ;  /* 0x00044000012d7983 */ /* 0x000f220000300800 */
[----:B------:R-:W-:-:S02]  /*32af0*/  F2FP.SATFINITE.E4M3.F32.PACK_AB_MERGE_C R112, R113, R112, RZ ;  /* 0x000000707170723e */ /* 0x000fc400048070ff */
[----:B------:R-:W-:Y:S02]  /*32b00*/  LOP3.LUT R216, R216, 0xffff, RZ, 0xc0, !PT ;  /* 0x0000ffffd8d87812 */ /* 0x000fe400078ec0ff */
[----:B------:R-:W-:Y:S02]  /*32b10*/  LOP3.LUT R195, R195, 0xffff, RZ, 0xc0, !PT ;  /* 0x0000ffffc3c37812 */ /* 0x000fe400078ec0ff */
[----:B------:R-:W-:Y:S02]  /*32b20*/  LOP3.LUT R112, R112, 0xffff, RZ, 0xc0, !PT ;  /* 0x0000ffff70707812 */ /* 0x000fe400078ec0ff */
[----:B------:R-:W-:Y:S02]  /*32b30*/  F2FP.SATFINITE.E4M3.F32.PACK_AB_MERGE_C R118, R119, R118, RZ ;  /* 0x000000767776723e */ /* 0x000fe400048070ff */
[----:B------:R-:W-:Y:S02]  /*32b40*/  LOP3.LUT R191, R191, 0xffff, RZ, 0xc0, !PT ;  /* 0x0000ffffbfbf7812 */ /* 0x000fe400078ec0ff */
[----:B------:R-:W-:-:S02]  /*32b50*/  LOP3.LUT R214, R214, 0xffff, RZ, 0xc0, !PT ;  /* 0x0000ffffd6d67812 */ /* 0x000fc400078ec0ff */
[----:B------:R-:W-:Y:S02]  /*32b60*/  LOP3.LUT R118, R118, 0xffff, RZ, 0xc0, !PT ;  /* 0x0000ffff76767812 */ /* 0x000fe400078ec0ff */
[----:B0-----:R-:W-:Y:S02]  /*32b70*/  SHF.R.U32.HI R39, RZ, 0x8, R191 ;  /* 0x00000008ff277819 */ /* 0x001fe400000116bf */
[----:B------:R-:W-:Y:S02]  /*32b80*/  SHF.R.U32.HI R35, RZ, 0x8, R216 ;  /* 0x00000008ff237819 */ /* 0x000fe400000116d8 */
[----:B------:R-:W-:Y:S02]  /*32b90*/  PRMT R49, R191, 0x3340, R118 ;  /* 0x00003340bf317816 */ /* 0x000fe40000000076 */
[----:B------:R-:W-:Y:S02]  /*32ba0*/  LOP3.LUT R39, R39, 0xffff, RZ, 0xc0, !PT ;  /* 0x0000ffff27277812 */ /* 0x000fe400078ec0ff */
[----:B------:R-:W-:-:S02]  /*32bb0*/  LOP3.LUT R35, R35, 0xffff, RZ, 0xc0, !PT ;  /* 0x0000ffff23237812 */ /* 0x000fc400078ec0ff */
[----:B---3--:R-:W-:Y:S02]  /*32bc0*/  LOP3.LUT R31, R41, 0xffff, RZ, 0xc0, !PT ;  /* 0x0000ffff291f7812 */ /* 0x008fe400078ec0ff */
[----:B------:R-:W-:Y:S02]  /*32bd0*/  PRMT R41, R195, 0x3340, R112 ;  /* 0x00003340c3297816 */ /* 0x000fe40000000070 */
[----:B------:R-:W-:Y:S02]  /*32be0*/  PRMT R37, R31, 0x3340, R216 ;  /* 0x000033401f257816 */ /* 0x000fe400000000d8 */
[----:B--2---:R-:W-:-:S03]  /*32bf0*/  LOP3.LUT R29, R43, 0xffff, RZ, 0xc0, !PT ;  /* 0x0000ffff2b1d7812 */ /* 0x004fc600078ec0ff */
[----:B------:R-:W-:Y:S01]  /*32c00*/  STL [R1+0x11d8], R37 ;  /* 0x0011d82501007387 */ /* 0x000fe20000100800 */
[----:B------:R-:W-:-:S03]  /*32c10*/  SHF.R.U32.HI R43, RZ, 0x8, R118 ;  /* 0x00000008ff2b7819 */ /* 0x000fc60000011676 */
[----:B------:R0:W-:Y:S01]  /*32c20*/  STL [R1+0x11dc], R41 ;  /* 0x0011dc2901007387 */ /* 0x0001e20000100800 */
[----:B-1----:R-:W-:Y:S02]  /*32c30*/  SHF.R.U32.HI R33, RZ, 0x8, R31 ;  /* 0x00000008ff217819 */ /* 0x002fe4000001161f */
[----:B------:R-:W-:Y:S02]  /*32c40*/  SHF.R.U32.HI R31, RZ, 0x8, R195 ;  /* 0x00000008ff1f7819 */ /* 0x000fe400000116c3 */
[----:B------:R-:W-:Y:S02]  /*32c50*/  LOP3.LUT R43, R43, 0xffff, RZ, 0xc0, !PT ;  /* 0x0000ffff2b2b7812 */ /* 0x000fe400078ec0ff */
[----:B0-----:R-:W-:Y:S02]  /*32c60*/  SHF.R.U32.HI R41, RZ, 0x8, R29 ;  /* 0x00000008ff297819 */ /* 0x001fe4000001161d */
[--C-:B------:R-:W-:Y:S02]  /*32c70*/  PRMT R29, R29, 0x3340, R214.reuse ;  /* 0x000033401d1d7816 */ /* 0x100fe400000000d6 */
[----:B------:R-:W-:-:S02]  /*32c80*/  SHF.R.U32.HI R214, RZ, 0x8, R214 ;  /* 0x00000008ffd67819 */ /* 0x000fc400000116d6 */
[----:B------:R-:W-:Y:S02]  /*32c90*/  SHF.R.U32.HI R37, RZ, 0x8, R112 ;  /* 0x00000008ff257819 */ /* 0x000fe40000011670 */
[----:B------:R-:W-:Y:S02]  /*32ca0*/  LOP3.LUT R41, R41, 0xffff, RZ, 0xc0, !PT ;  /* 0x0000ffff29297812 */ /* 0x000fe400078ec0ff */
[----:B------:R-:W-:Y:S02]  /*32cb0*/  LOP3.LUT R214, R214, 0xffff, RZ, 0xc0, !PT ;  /* 0x0000ffffd6d67812 */ /* 0x000fe400078ec0ff */
[----:B------:R-:W-:Y:S01]  /*32cc0*/  LOP3.LUT R33, R33, 0xffff, RZ, 0xc0, !PT ;  /* 0x0000ffff21217812 */ /* 0x000fe200078ec0ff */
[----:B------:R-:W-:Y:S01]  /*32cd0*/  STL [R1+0x11e8], R49 ;  /* 0x0011e83101007387 */ /* 0x000fe20000100800 */
[----:B------:R-:W-:Y:S02]  /*32ce0*/  LOP3.LUT R31, R31, 0xffff, RZ, 0xc0, !PT ;  /* 0x0000ffff1f1f7812 */ /* 0x000fe400078ec0ff */
[----:B------:R-:W-:Y:S01]  /*32cf0*/  LOP3.LUT R37, R37, 0xffff, RZ, 0xc0, !PT ;  /* 0x0000ffff25257812 */ /* 0x000fe200078ec0ff */
[----:B------:R0:W-:Y:S01]  /*32d00*/  STL [R1+0x11d4], R29 ;  /* 0x0011d41d01007387 */ /* 0x0001e20000100800 */
[----:B------:R-:W-:-:S02]  /*32d10*/  PRMT R43, R39, 0x3340, R43 ;  /* 0x00003340272b7816 */ /* 0x000fc4000000002b */
[----:B------:R-:W-:-:S03]  /*32d20*/  PRMT R39, R41, 0x3340, R214 ;  /* 0x0000334029277816 */ /* 0x000fc600000000d6 */
[----:B------:R-:W-:Y:S01]  /*32d30*/  STL [R1+0x1004], R43 ;  /* 0x0010042b01007387 */ /* 0x000fe20000100800 */
[----:B0-----:R-:W-:Y:S02]  /*32d40*/  PRMT R29, R33, 0x3340, R35 ;  /* 0x00003340211d7816 */ /* 0x001fe40000000023 */
[----:B------:R-:W-:Y:S01]  /*32d50*/  PRMT R33, R31, 0x3340, R37 ;  /* 0x000033401f217816 */ /* 0x000fe20000000025 */
[----:B------:R-:W-:Y:S04]  /*32d60*/  STL [R1+0xff8], R39 ;  /* 0x000ff82701007387 */ /* 0x000fe80000100800 */
[----:B------:R0:W-:Y:S04]  /*32d70*/  STL [R1+0xffc], R29 ;  /* 0x000ffc1d01007387 */ /* 0x0001e80000100800 */
[----:B------:R-:W-:Y:S04]  /*32d80*/  STL [R1+0x1000], R33 ;  /* 0x0010002101007387 */ /* 0x000fe80000100800 */
[----:B------:R-:W2:Y:S01]  /*32d90*/  LDL.LU R49, [R1+0x454] ;  /* 0x0004540001317983 */ /* 0x000ea20000300800 */
[----:B----4-:R-:W-:-:S03]  /*32da0*/  LOP3.LUT R31, R47, 0xffff, RZ, 0xc0, !PT ;  /* 0x0000ffff2f1f7812 */ /* 0x010fc600078ec0ff */
[----:B------:R-:W3:Y:S01]  /*32db0*/  LDL.LU R47, [R1+0x44c] ;  /* 0x00044c00012f7983 */ /* 0x000ee20000300800 */
[----:B0-----:R-:W-:-:S03]  /*32dc0*/  LOP3.LUT R29, R45, 0xffff, RZ, 0xc0, !PT ;  /* 0x0000ffff2d1d7812 */ /* 0x001fc600078ec0ff */
[----:B------:R-:W4:Y:S01]  /*32dd0*/  LDL.LU R45, [R1+0x448] ;  /* 0x00044800012d7983 */ /* 0x000f220000300800 */
[----:B------:R-:W-:Y:S02]  /*32de0*/  LOP3.LUT R210, R210, 0xffff, RZ, 0xc0, !PT ;  /* 0x0000ffffd2d27812 */ /* 0x000fe400078ec0ff */
[----:B------:R-:W-:Y:S02]  /*32df0*/  F2FP.SATFINITE.E4M3.F32.PACK_AB_MERGE_C R108, R109, R108, RZ ;  /* 0x0000006c6d6c723e */ /* 0x000fe400048070ff */
[----:B------:R-:W-:Y:S02]  /*32e00*/  SHF.R.U32.HI R41, RZ, 0x8, R31 ;  /* 0x00000008ff297819 */ /* 0x000fe4000001161f */
[----:B------:R-:W-:Y:S02]  /*32e10*/  PRMT R31, R31, 0x3340, R210 ;  /* 0x000033401f1f7816 */ /* 0x000fe400000000d2 */
[----:B------:R-:W-:Y:S02]  /*32e20*/  LOP3.LUT R212, R212, 0xffff, RZ, 0xc0, !PT ;  /* 0x0000ffffd4d47812 */ /* 0x000fe400078ec0ff */
[----:B------:R-:W-:-:S02]  /*32e30*/  LOP3.LUT R199, R199, 0xffff, RZ, 0xc0, !PT ;  /* 0x0000ffffc7c77812 */ /* 0x000fc400078ec0ff */
[----:B------:R-:W-:Y:S01]  /*32e40*/  LOP3.LUT R108, R108, 0xffff, RZ, 0xc0, !PT ;  /* 0x0000ffff6c6c7812 */ /* 0x000fe200078ec0ff */
[----:B------:R0:W-:Y:S01]  /*32e50*/  STL [R1+0x11bc], R31 ;  /* 0x0011bc1f01007387 */ /* 0x0001e20000100800 */
[----:B------:R-:W-:Y:S02]  /*32e60*/  F2FP.SATFINITE.E4M3.F32.PACK_AB_MERGE_C R110, R111, R110, RZ ;  /* 0x0000006e6f6e723e */ /* 0x000fe400048070ff */
[----:B------:R-:W-:Y:S02]  /*32e70*/  SHF.R.U32.HI R37, RZ, 0x8, R29 ;  /* 0x00000008ff257819 */ /* 0x000fe4000001161d */
[----:B------:R-:W-:Y:S02]  /*32e80*/  PRMT R29, R29, 0x3340, R212 ;  /* 0x000033401d1d7816 */ /* 0x000fe400000000d4 */
[----:B------:R-:W-:Y:S02]  /*32e90*/  LOP3.LUT R197, R197, 0xffff, RZ, 0xc0, !PT ;  /* 0x0000ffffc5c57812 */ /* 0x000fe400078ec0ff */
[----:B0-----:R-:W-:-:S02]  /*32ea0*/  PRMT R31, R199, 0x3340, R108 ;  /* 0x00003340c71f7816 */ /* 0x001fc4000000006c */
[----:B------:R-:W-:Y:S01]  /*32eb0*/  LOP3.LUT R110, R110, 0xffff, RZ, 0xc0, !PT ;  /* 0x0000ffff6e6e7812 */ /* 0x000fe200078ec0ff */
[----:B------:R0:W-:Y:S01]  /*32ec0*/  STL [R1+0x11c0], R29 ;  /* 0x0011c01d01007387 */ /* 0x0001e20000100800 */
[----:B------:R-:W-:Y:S02]  /*32ed0*/  SHF.R.U32.HI R43, RZ, 0x8, R210 ;  /* 0x00000008ff2b7819 */ /* 0x000fe400000116d2 */
[----:B------:R-:W-:Y:S01]  /*32ee0*/  SHF.R.U32.HI R39, RZ, 0x8, R212 ;  /* 0x00000008ff277819 */ /* 0x000fe200000116d4 */
[----:B------:R1:W-:Y:S01]  /*32ef0*/  STL [R1+0x11c8], R31 ;  /* 0x0011c81f01007387 */ /* 0x0003e20000100800 */
[----:B------:R-:W-:Y:S02]  /*32f00*/  SHF.R.U32.HI R33, RZ, 0x8, R199 ;  /* 0x00000008ff217819 */ /* 0x000fe400000116c7 */
[----:B------:R-:W-:Y:S02]  /*32f10*/  SHF.R.U32.HI R35, RZ, 0x8, R108 ;  /* 0x00000008ff237819 */ /* 0x000fe4000001166c */
[----:B------:R-:W-:-:S02]  /*32f20*/  LOP3.LUT R41, R41, 0xffff, RZ, 0xc0, !PT ;  /* 0x0000ffff29297812 */ /* 0x000fc400078ec0ff */
[----:B0-----:R-:W-:Y:S02]  /*32f30*/  SHF.R.U32.HI R29, RZ, 0x8, R197 ;  /* 0x00000008ff1d7819 */ /* 0x001fe400000116c5 */
[----:B------:R-:W-:Y:S02]  /*32f40*/  LOP3.LUT R43, R43, 0xffff, RZ, 0xc0, !PT ;  /* 0x0000ffff2b2b7812 */ /* 0x000fe400078ec0ff */
[----:B-1----:R-:W-:Y:S02]  /*32f50*/  SHF.R.U32.HI R31, RZ, 0x8, R110 ;  /* 0x00000008ff1f7819 */ /* 0x002fe4000001166e */
[----:B------:R-:W-:Y:S02]  /*32f60*/  LOP3.LUT R37, R37, 0xffff, RZ, 0xc0, !PT ;  /* 0x0000ffff25257812 */ /* 0x000fe400078ec0ff */
[----:B------:R-:W-:Y:S02]  /*32f70*/  LOP3.LUT R39, R39, 0xffff, RZ, 0xc0, !PT ;  /* 0x0000ffff27277812 */ /* 0x000fe400078ec0ff */
[----:B------:R-:W-:-:S02]  /*32f80*/  LOP3.LUT R33, R33, 0xffff, RZ, 0xc0, !PT ;  /* 0x0000ffff21217812 */ /* 0x000fc400078ec0ff */
[----:B------:R-:W-:Y:S02]  /*32f90*/  LOP3.LUT R35, R35, 0xffff, RZ, 0xc0, !PT ;  /* 0x0000ffff23237812 */ /* 0x000fe400078ec0ff */
[----:B------:R-:W-:Y:S02]  /*32fa0*/  PRMT R51, R197, 0x3340, R110 ;  /* 0x00003340c5337816 */ /* 0x000fe4000000006e */
[----:B------:R-:W-:Y:S02]  /*32fb0*/  LOP3.LUT R29, R29, 0xffff, RZ, 0xc0, !PT ;  /* 0x0000ffff1d1d7812 */ /* 0x000fe400078ec0ff */
[----:B------:R-:W-:Y:S02]  /*32fc0*/  LOP3.LUT R31, R31, 0xffff, RZ, 0xc0, !PT ;  /* 0x0000ffff1f1f7812 */ /* 0x000fe400078ec0ff */
[----:B------:R-:W-:Y:S02]  /*32fd0*/  PRMT R41, R41, 0x3340, R43 ;  /* 0x0000334029297816 */ /* 0x000fe4000000002b */
[----:B------:R-:W-:-:S02]  /*32fe0*/  PRMT R37, R37, 0x3340, R39 ;  /* 0x0000334025257816 */ /* 0x000fc40000000027 */
[----:B------:R-:W-:Y:S01]  /*32ff0*/  PRMT R33, R33, 0x3340, R35 ;  /* 0x0000334021217816 */ /* 0x000fe20000000023 */
[----:B------:R-:W-:Y:S01]  /*33000*/  STL [R1+0x11d0], R51 ;  /* 0x0011d03301007387 */ /* 0x000fe20000100800 */
[----:B------:R-:W-:-:S03]  /*33010*/  PRMT R29, R29, 0x3340, R31 ;  /* 0x000033401d1d7816 */ /* 0x000fc6000000001f */
[----:B------:R-:W-:Y:S04]  /*33020*/  STL [R1+0xfe8], R41 ;  /* 0x000fe82901007387 */ /* 0x000fe80000100800 */
[----:B------:R-:W-:Y:S04]  /*33030*/  STL [R1+0xfec], R37 ;  /* 0x000fec2501007387 */ /* 0x000fe80000100800 */
[----:B------:R3:W-:Y:S04]  /*33040*/  STL [R1+0xff0], R33 ;  /* 0x000ff02101007387 */ /* 0x0007e80000100800 */
[----:B------:R-:W-:Y:S01]  /*33050*/  STL [R1+0xff4], R29 ;  /* 0x000ff41d01007387 */ /* 0x000fe20000100800 */
[----:B---3--:R-:W-:-:S03]  /*33060*/  LOP3.LUT R33, R47, 0xffff, RZ, 0xc0, !PT ;  /* 0x0000ffff2f217812 */ /* 0x008fc600078ec0ff */
[----:B------:R-:W3:Y:S01]  /*33070*/  LDL.LU R47, [R1+0x45c] ;  /* 0x00045c00012f7983 */ /* 0x000ee20000300800 */
[----:B----4-:R-:W-:-:S03]  /*33080*/  LOP3.LUT R35, R45, 0xffff, RZ, 0xc0, !PT ;  /* 0x0000ffff2d237812 */ /* 0x010fc600078ec0ff */
[----:B------:R-:W4:Y:S01]  /*33090*/  LDL.LU R45, [R1+0x450] ;  /* 0x00045000012d7983 */ /* 0x000f220000300800 */
[----:B--2---:R-:W-:Y:S02]  /*330a0*/  LOP3.LUT R31, R49, 0xffff, RZ, 0xc0, !PT ;  /* 0x0000ffff311f7812 */ /* 0x004fe400078ec0ff */
[----:B------:R-:W-:Y:S02]  /*330b0*/  LOP3.LUT R202, R202, 0xffff, RZ, 0xc0, !PT ;  /* 0x0000ffffcaca7812 */ /* 0x000fe400078ec0ff */
[----:B------:R-:W-:Y:S02]  /*330c0*/  LOP3.LUT R208, R208, 0xffff, RZ, 0xc0, !PT ;  /* 0x0000ffffd0d07812 */ /* 0x000fe400078ec0ff */
[----:B------:R-:W-:Y:S02]  /*330d0*/  PRMT R39, R31, 0x3340, R202 ;  /* 0x000033401f277816 */ /* 0x000fe400000000ca */
[----:B------:R-:W-:Y:S02]  /*330e0*/  SHF.R.U32.HI R37, RZ, 0x8, R35 ;  /* 0x00000008ff257819 */ /* 0x000fe40000011623 */
[----:B------:R-:W-:-:S02]  /*330f0*/  PRMT R35, R35, 0x3340, R208 ;  /* 0x0000334023237816 */ /* 0x000fc400000000d0 */
[----:B------:R-:W-:Y:S01]  /*33100*/  LOP3.LUT R206, R206, 0xffff, RZ, 0xc0, !PT ;  /* 0x0000ffffcece7812 */ /* 0x000fe200078ec0ff */
[----:B------:R-:W-:Y:S01]  /*33110*/  STL [R1+0x11b4], R39 ;  /* 0x0011b42701007387 */ /* 0x000fe20000100800 */
[----:B------:R-:W-:-:S03]  /*33120*/  F2FP.SATFINITE.E4M3.F32.PACK_AB_MERGE_C R104, R105, R104, RZ ;  /* 0x000000686968723e */ /* 0x000fc600048070ff */
[----:B------:R0:W-:Y:S01]  /*33130*/  STL [R1+0x11ac], R35 ;  /* 0x0011ac2301007387 */ /* 0x0001e20000100800 */
[----:B------:R-:W-:Y:S02]  /*33140*/  LOP3.LUT R201, R201, 0xffff, RZ, 0xc0, !PT ;  /* 0x0000ffffc9c97812 */ /* 0x000fe400078ec0ff */
[----:B------:R-:W-:Y:S02]  /*33150*/  LOP3.LUT R104, R104, 0xffff, RZ, 0xc0, !PT ;  /* 0x0000ffff68687812 */ /* 0x000fe400078ec0ff */
[----:B------:R-:W-:Y:S02]  /*33160*/  SHF.R.U32.HI R41, RZ, 0x8, R33 ;  /* 0x00000008ff297819 */ /* 0x000fe40000011621 */
[--C-:B0-----:R-:W-:Y:S02]  /*33170*/  PRMT R35, R33, 0x3340, R206.reuse ;  /* 0x0000334021237816 */ /* 0x101fe400000000ce */
[----:B------:R-:W-:Y:S02]  /*33180*/  SHF.R.U32.HI R43, RZ, 0x8, R206 ;  /* 0x00000008ff2b7819 */ /* 0x000fe400000116ce */
[----:B------:R-:W-:Y:S01]  /*33190*/  SHF.R.U32.HI R39, RZ, 0x8, R208 ;  /* 0x00000008ff277819 */ /* 0x000fe200000116d0 */
[----:B------:R0:W-:Y:S01]  /*331a0*/  STL [R1+0x11a8], R35 ;  /* 0x0011a82301007387 */ /* 0x0001e20000100800 */
[----:B------:R-:W-:-:S02]  /*331b0*/  SHF.R.U32.HI R29, RZ, 0x8, R31 ;  /* 0x00000008ff1d7819 */ /* 0x000fc4000001161f */
[----:B------:R-:W-:Y:S02]  /*331c0*/  SHF.R.U32.HI R33, RZ, 0x8, R201 ;  /* 0x00000008ff217819 */ /* 0x000fe400000116c9 */
[----:B------:R-:W-:Y:S02]  /*331d0*/  SHF.R.U32.HI R31, RZ, 0x8, R202 ;  /* 0x00000008ff1f7819 */ /* 0x000fe400000116ca */
[----:B------:R-:W-:Y:S02]  /*331e0*/  LOP3.LUT R41, R41, 0xffff, RZ, 0xc0, !PT ;  /* 0x0000ffff29297812 */ /* 0x000fe400078ec0ff */
[----:B0-----:R-:W-:Y:S02]  /*331f0*/  SHF.R.U32.HI R35, RZ, 0x8, R104 ;  /* 0x00000008ff237819 */ /* 0x001fe40000011668 */
[----:B------:R-:W-:Y:S02]  /*33200*/  LOP3.LUT R43, R43, 0xffff, RZ, 0xc0, !PT ;  /* 0x0000ffff2b2b7812 */ /* 0x000fe400078ec0ff */
[----:B------:R-:W-:-:S02]  /*33210*/  LOP3.LUT R37, R37, 0xffff, RZ, 0xc0, !PT ;  /* 0x0000ffff25257812 */ /* 0x000fc400078ec0ff */
[----:B------:R-:W-:Y:S02]  /*33220*/  LOP3.LUT R39, R39, 0xffff, RZ, 0xc0, !PT ;  /* 0x0000ffff27277812 */ /* 0x000fe400078ec0ff */
[----:B------:R-:W-:Y:S02]  /*33230*/  LOP3.LUT R33, R33, 0xffff, RZ, 0xc0, !PT ;  /* 0x0000ffff21217812 */ /* 0x000fe400078ec0ff */
[----:B------:R-:W-:Y:S02]  /*33240*/  LOP3.LUT R35, R35, 0xffff, RZ, 0xc0, !PT ;  /* 0x0000ffff23237812 */ /* 0x000fe400078ec0ff */
[----:B------:R-:W-:Y:S02]  /*33250*/  PRMT R49, R201, 0x3340, R104 ;  /* 0x00003340c9317816 */ /* 0x000fe40000000068 */
[----:B------:R-:W-:Y:S02]  /*33260*/  LOP3.LUT R29, R29, 0xffff, RZ, 0xc0, !PT ;  /* 0x0000ffff1d1d7812 */ /* 0x000fe400078ec0ff */
[----:B------:R-:W-:-:S02]  /*33270*/  LOP3.LUT R31, R31, 0xffff, RZ, 0xc0, !PT ;  /* 0x0000ffff1f1f7812 */ /* 0x000fc400078ec0ff */
[----:B------:R-:W-:Y:S02]  /*33280*/  PRMT R41, R41, 0x3340, R43 ;  /* 0x0000334029297816 */ /* 0x000fe4000000002b */
[----:B------:R-:W-:Y:S02]  /*33290*/  PRMT R37, R37, 0x3340, R39 ;  /* 0x0000334025257816 */ /* 0x000fe40000000027 */
[----:B------:R-:W-:Y:S01]  /*332a0*/  PRMT R35, R33, 0x3340, R35 ;  /* 0x0000334021237816 */ /* 0x000fe20000000023 */
[----:B------:R-:W-:Y:S01]  /*332b0*/  STL [R1+0x11b0], R49 ;  /* 0x0011b03101007387 */ /* 0x000fe20000100800 */
[----:B------:R-:W-:-:S03]  /*332c0*/  PRMT R33, R29, 0x3340, R31 ;  /* 0x000033401d217816 */ /* 0x000fc6000000001f */
[----:B------:R0:W-:Y:S04]  /*332d0*/  STL [R1+0xfd8], R41 ;  /* 0x000fd82901007387 */ /* 0x0001e80000100800 */
[----:B------:R-:W-:Y:S04]  /*332e0*/  STL [R1+0xfdc], R37 ;  /* 0x000fdc2501007387 */ /* 0x000fe80000100800 */
[----:B------:R-:W-:Y:S04]  /*332f0*/  STL [R1+0xfe0], R35 ;  /* 0x000fe02301007387 */ /* 0x000fe80000100800 */
[----:B------:R1:W-:Y:S01]  /*33300*/  STL [R1+0xfe4], R33 ;  /* 0x000fe42101007387 */ /* 0x0003e20000100800 */
[----:B---3--:R-:W-:-:S03]  /*33310*/  LOP3.LUT R31, R47, 0xffff, RZ, 0xc0, !PT ;  /* 0x0000ffff2f1f7812 */ /* 0x008fc600078ec0ff */
[----:B------:R-:W2:Y:S01]  /*33320*/  LDL.LU R47, [R1+0x624] ;  /* 0x00062400012f7983 */ /* 0x000ea20000300800 */
[----:B----4-:R-:W-:-:S03]  /*33330*/  LOP3.LUT R29, R45, 0xffff, RZ, 0xc0, !PT ;  /* 0x0000ffff2d1d7812 */ /* 0x010fc600078ec0ff */
[----:B------:R-:W3:Y:S01]  /*33340*/  LDL.LU R45, [R1+0x620] ;  /* 0x00062000012d7983 */ /* 0x000ee20000300800 */
[----:B------:R-:W-:Y:S02]  /*33350*/  F2FP.SATFINITE.E4M3.F32.PACK_AB_MERGE_C R100, R101, R100, RZ ;  /* 0x000000646564723e */ /* 0x000fe400048070ff */
[----:B------:R-:W-:Y:S02]  /*33360*/  LOP3.LUT R204, R204, 0xffff, RZ, 0xc0, !PT ;  /* 0x0000ffffcccc7812 */ /* 0x000fe400078ec0ff */
[----:B------:R-:W-:Y:S02]  /*33370*/  LOP3.LUT R205, R205, 0xffff, RZ, 0xc0, !PT ;  /* 0x0000ffffcdcd7812 */ /* 0x000fe400078ec0ff */
[----:B------:R-:W-:Y:S02]  /*33380*/  LOP3.LUT R100, R100, 0xffff, RZ, 0xc0, !PT ;  /* 0x0000ffff64647812 */ /* 0x000fe400078ec0ff */
[----:B0-----:R-:W-:Y:S02]  /*33390*/  SHF.R.U32.HI R41, RZ, 0x8, R29 ;  /* 0x00000008ff297819 */ /* 0x001fe4000001161d */
[----:B------:R-:W-:-:S02]  /*333a0*/  PRMT R29, R29, 0x3340, R204 ;  /* 0x000033401d1d7816 */ /* 0x000fc400000000cc */
[----:B-1----:R-:W-:Y:S02]  /*333b0*/  PRMT R33, R205, 0x3340, R100 ;  /* 0x00003340cd217816 */ /* 0x002fe40000000064 */
[----:B------:R-:W-:Y:S01]  /*333c0*/  LOP3.LUT R198, R198, 0xffff, RZ, 0xc0, !PT ;  /* 0x0000ffffc6c67812 */ /* 0x000fe200078ec0ff */
[----:B------:R-:W-:Y:S01]  /*333d0*/  STL [R1+0x119c], R29 ;  /* 0x00119c1d01007387 */ /* 0x000fe20000100800 */
[----:B------:R-:W-:-:S03]  /*333e0*/  F2FP.SATFINITE.E4M3.F32.PACK_AB_MERGE_C R102, R103, R102, RZ ;  /* 0x000000666766723e */ /* 0x000fc600048070ff */
[----:B------:R0:W-:Y:S01]  /*333f0*/  STL [R1+0x11a0], R33 ;  /* 0x0011a02101007387 */ /* 0x0001e20000100800 */
[----:B------:R-:W-:Y:S02]  /*33400*/  LOP3.LUT R203, R203, 0xffff, RZ, 0xc0, !PT ;  /* 0x0000ffffcbcb7812 */ /* 0x000fe400078ec0ff */
[----:B------:R-:W-:Y:S02]  /*33410*/  LOP3.LUT R102, R102, 0xffff, RZ, 0xc0, !PT ;  /* 0x0000ffff66667812 */ /* 0x000fe400078ec0ff */
[----:B------:R-:W-:Y:S02]  /*33420*/  SHF.R.U32.HI R43, RZ, 0x8, R204 ;  /* 0x00000008ff2b7819 */ /* 0x000fe400000116cc */
[----:B0-----:R-:W-:Y:S02]  /*33430*/  PRMT R33, R31, 0x3340, R198 ;  /* 0x000033401f217816 */ /* 0x001fe400000000c6 */
        /* <DEDUP_REMOVED lines=19> */
[----:B------:R0:W-:Y:S01]  /*33570*/  STL [R1+0x11a4], R49 ;  /* 0x0011a43101007387 */ /* 0x0001e20000100800 */
[----:B------:R-:W-:-:S03]  /*33580*/  PRMT R33, R29, 0x3340, R39 ;  /* 0x000033401d217816 */ /* 0x000fc60000000027 */
[----:B------:R-:W-:Y:S04]  /*33590*/  STL [R1+0xfcc], R41 ;  /* 0x000fcc2901007387 */ /* 0x000fe80000100800 */
[----:B------:R-:W-:Y:S04]  /*335a0*/  STL [R1+0xfd0], R37 ;  /* 0x000fd02501007387 */ /* 0x000fe80000100800 */
[----:B------:R-:W-:Y:S04]  /*335b0*/  STL [R1+0xfd4], R35 ;  /* 0x000fd42301007387 */ /* 0x000fe80000100800 */
[----:B------:R-:W-:Y:S04]  /*335c0*/  STL [R1+0xfc8], R33 ;  /* 0x000fc82101007387 */ /* 0x000fe80000100800 */
[----:B0-----:R-:W4:Y:S01]  /*335d0*/  LDL.LU R49, [R1+0x464] ;  /* 0x0004640001317983 */ /* 0x001f220000300800 */
[----:B--2---:R-:W-:-:S03]  /*335e0*/  LOP3.LUT R31, R47, 0xffff, RZ, 0xc0, !PT ;  /* 0x0000ffff2f1f7812 */ /* 0x004fc600078ec0ff */
[----:B------:R-:W2:Y:S01]  /*335f0*/  LDL.LU R47, [R1+0x460] ;  /* 0x00046000012f7983 */ /* 0x000ea20000300800 */
[----:B---3--:R-:W-:-:S03]  /*33600*/  LOP3.LUT R29, R45, 0xffff, RZ, 0xc0, !PT ;  /* 0x0000ffff2d1d7812 */ /* 0x008fc600078ec0ff */
[----:B------:R-:W3:Y:S01]  /*33610*/  LDL.LU R45, [R1+0x458] ;  /* 0x00045800012d7983 */ /* 0x000ee20000300800 */
[----:B------:R-:W-:Y:S02]  /*33620*/  LOP3.LUT R166, R166, 0xffff, RZ, 0xc0, !PT ;  /* 0x0000ffffa6a67812 */ /* 0x000fe400078ec0ff */
[----:B------:R-:W-:Y:S02]  /*33630*/  SHF.R.U32.HI R252, RZ, 0x8, R31 ;  /* 0x00000008fffc7819 */ /* 0x000fe4000001161f */
[----:B------:R-:W-:Y:S02]  /*33640*/  PRMT R31, R31, 0x3340, R166 ;  /* 0x000033401f1f7816 */ /* 0x000fe400000000a6 */
[----:B------:R-:W-:Y:S02]  /*33650*/  LOP3.LUT R164, R164, 0xffff, RZ, 0xc0, !PT ;  /* 0x0000ffffa4a47812 */ /* 0x000fe400078ec0ff */
[----:B------:R-:W-:Y:S02]  /*33660*/  LOP3.LUT R243, R243, 0xffff, RZ, 0xc0, !PT ;  /* 0x0000fffff3f37812 */ /* 0x000fe400078ec0ff */
[----:B------:R-:W-:Y:S01]  /*33670*/  LOP3.LUT R24, R24, 0xffff, RZ, 0xc0, !PT ;  /* 0x0000ffff18187812 */ /* 0x000fe200078ec0ff */
[----:B------:R0:W-:Y:S01]  /*33680*/  STL [R1+0x1100], R31 ;  /* 0x0011001f01007387 */ /* 0x0001e20000100800 */
[----:B------:R-:W-:-:S02]  /*33690*/  LOP3.LUT R241, R241, 0xffff, RZ, 0xc0, !PT ;  /* 0x0000fffff1f17812 */ /* 0x000fc400078ec0ff */
[----:B------:R-:W-:Y:S02]  /*336a0*/  PRMT R39, R243, 0x3340, R24 ;  /* 0x00003340f3277816 */ /* 0x000fe40000000018 */
[----:B------:R-:W-:Y:S02]  /*336b0*/  LOP3.LUT R26, R26, 0xffff, RZ, 0xc0, !PT ;  /* 0x0000ffff1a1a7812 */ /* 0x000fe400078ec0ff */
[--C-:B0-----:R-:W-:Y:S02]  /*336c0*/  PRMT R31, R29, 0x3340, R164.reuse ;  /* 0x000033401d1f7816 */ /* 0x101fe400000000a4 */
[----:B------:R-:W-:Y:S02]  /*336d0*/  SHF.R.U32.HI R33, RZ, 0x8, R29 ;  /* 0x00000008ff217819 */ /* 0x000fe4000001161d */
[----:B------:R-:W-:Y:S01]  /*336e0*/  SHF.R.U32.HI R35, RZ, 0x8, R164 ;  /* 0x00000008ff237819 */ /* 0x000fe200000116a4 */
[----:B------:R0:W-:Y:S01]  /*336f0*/  STL [R1+0x110c], R31 ;  /* 0x00110c1f01007387 */ /* 0x0001e20000100800 */
[----:B------:R-:W-:-:S03]  /*33700*/  SHF.R.U32.HI R29, RZ, 0x8, R243 ;  /* 0x00000008ff1d7819 */ /* 0x000fc600000116f3 */
[----:B------:R1:W-:Y:S01]  /*33710*/  STL [R1+0x1110], R39 ;  /* 0x0011102701007387 */ /* 0x0003e20000100800 */
[----:B------:R-:W-:Y:S02]  /*33720*/  LOP3.LUT R33, R33, 0xffff, RZ, 0xc0, !PT ;  /* 0x0000ffff21217812 */ /* 0x000fe400078ec0ff */
[----:B------:R-:W-:Y:S02]  /*33730*/  LOP3.LUT R35, R35, 0xffff, RZ, 0xc0, !PT ;  /* 0x0000ffff23237812 */ /* 0x000fe400078ec0ff */
[----:B0-----:R-:W-:Y:S02]  /*33740*/  SHF.R.U32.HI R31, RZ, 0x8, R24 ;  /* 0x00000008ff1f7819 */ /* 0x001fe40000011618 */
[----:B------:R-:W-:Y:S02]  /*33750*/  SHF.R.U32.HI R24, RZ, 0x8, R241 ;  /* 0x00000008ff187819 */ /* 0x000fe400000116f1 */
[--C-:B-1----:R-:W-:Y:S02]  /*33760*/  PRMT R39, R241, 0x3340, R26.reuse ;  /* 0x00003340f1277816 */ /* 0x102fe4000000001a */
[----:B------:R-:W-:-:S02]  /*33770*/  SHF.R.U32.HI R26, RZ, 0x8, R26 ;  /* 0x00000008ff1a7819 */ /* 0x000fc4000001161a */
[----:B------:R-:W-:Y:S02]  /*33780*/  LOP3.LUT R29, R29, 0xffff, RZ, 0xc0, !PT ;  /* 0x0000ffff1d1d7812 */ /* 0x000fe400078ec0ff */
[----:B------:R-:W-:Y:S02]  /*33790*/  LOP3.LUT R31, R31, 0xffff, RZ, 0xc0, !PT ;  /* 0x0000ffff1f1f7812 */ /* 0x000fe400078ec0ff */
[----:B------:R-:W-:Y:S02]  /*337a0*/  LOP3.LUT R24, R24, 0xffff, RZ, 0xc0, !PT ;  /* 0x0000ffff18187812 */ /* 0x000fe400078ec0ff */
[----:B------:R-:W-:Y:S02]  /*337b0*/  LOP3.LUT R26, R26, 0xffff, RZ, 0xc0, !PT ;  /* 0x0000ffff1a1a7812 */ /* 0x000fe400078ec0ff */
[----:B------:R-:W-:Y:S02]  /*337c0*/  PRMT R33, R33, 0x3340, R35 ;  /* 0x0000334021217816 */ /* 0x000fe40000000023 */
[----:B------:R-:W-:-:S02]  /*337d0*/  PRMT R29, R29, 0x3340, R31 ;  /* 0x000033401d1d7816 */ /* 0x000fc4000000001f */
[----:B------:R-:W-:Y:S01]  /*337e0*/  PRMT R24, R24, 0x3340, R26 ;  /* 0x0000334018187816 */ /* 0x000fe2000000001a */
[----:B------:R-:W-:Y:S04]  /*337f0*/  STL [R1+0x1140], R39 ;  /* 0x0011402701007387 */ /* 0x000fe80000100800 */
[----:B------:R-:W-:Y:S04]  /*33800*/  STL [R1+0xf14], R33 ;  /* 0x000f142101007387 */ /* 0x000fe80000100800 */
[----:B------:R-:W-:Y:S04]  /*33810*/  STL [R1+0xf18], R29 ;  /* 0x000f181d01007387 */ /* 0x000fe80000100800 */
[----:B------:R3:W-:Y:S01]  /*33820*/  STL [R1+0xf50], R24 ;  /* 0x000f501801007387 */ /* 0x0007e20000100800 */
[----:B--2---:R-:W-:-:S03]  /*33830*/  LOP3.LUT R26, R47, 0xffff, RZ, 0xc0, !PT ;  /* 0x0000ffff2f1a7812 */ /* 0x004fc600078ec0ff */
[----:B------:R-:W2:Y:S01]  /*33840*/  LDL.LU R47, [R1+0x61c] ;  /* 0x00061c00012f7983 */ /* 0x000ea20000300800 */
[----:B---3--:R-:W-:-:S03]  /*33850*/  LOP3.LUT R24, R45, 0xffff, RZ, 0xc0, !PT ;  /* 0x0000ffff2d187812 */ /* 0x008fc600078ec0ff */
[----:B------:R-:W3:Y:S01]  /*33860*/  LDL.LU R45, [R1+0x618] ;  /* 0x00061800012d7983 */ /* 0x000ee20000300800 */
[----:B------:R-:W-:Y:S02]  /*33870*/  SHF.R.U32.HI R37, RZ, 0x8, R166 ;  /* 0x00000008ff257819 */ /* 0x000fe400000116a6 */
[----:B------:R-:W-:Y:S02]  /*33880*/  F2FP.SATFINITE.E4M3.F32.PACK_AB_MERGE_C R96, R97, R96, RZ ;  /* 0x000000606160723e */ /* 0x000fe400048070ff */
[----:B------:R-:W-:Y:S02]  /*33890*/  LOP3.LUT R252, R252, 0xffff, RZ, 0xc0, !PT ;  /* 0x0000fffffcfc7812 */ /* 0x000fe400078ec0ff */
[----:B------:R-:W-:Y:S02]  /*338a0*/  LOP3.LUT R37, R37, 0xffff, RZ, 0xc0, !PT ;  /* 0x0000ffff25257812 */ /* 0x000fe400078ec0ff */
[----:B----4-:R-:W-:Y:S02]  /*338b0*/  LOP3.LUT R31, R49, 0xffff, RZ, 0xc0, !PT ;  /* 0x0000ffff311f7812 */ /* 0x010fe400078ec0ff */
[----:B------:R-:W-:-:S02]  /*338c0*/  LOP3.LUT R194, R194, 0xffff, RZ, 0xc0, !PT ;  /* 0x0000ffffc2c27812 */ /* 0x000fc400078ec0ff */
[----:B------:R-:W-:Y:S02]  /*338d0*/  LOP3.LUT R200, R200, 0xffff, RZ, 0xc0, !PT ;  /* 0x0000ffffc8c87812 */ /* 0x000fe400078ec0ff */
[----:B------:R-:W-:Y:S02]  /*338e0*/  LOP3.LUT R207, R207, 0xffff, RZ, 0xc0, !PT ;  /* 0x0000ffffcfcf7812 */ /* 0x000fe400078ec0ff */
[----:B------:R-:W-:Y:S02]  /*338f0*/  LOP3.LUT R96, R96, 0xffff, RZ, 0xc0, !PT ;  /* 0x0000ffff60607812 */ /* 0x000fe400078ec0ff */
[----:B------:R-:W-:Y:S02]  /*33900*/  PRMT R252, R252, 0x3340, R37 ;  /* 0x00003340fcfc7816 */ /* 0x000fe40000000025 */
[----:B------:R-:W-:Y:S02]  /*33910*/  PRMT R33, R31, 0x3340, R194 ;  /* 0x000033401f217816 */ /* 0x000fe400000000c2 */
[----:B------:R-:W-:-:S02]  /*33920*/  SHF.R.U32.HI R37, RZ, 0x8, R24 ;  /* 0x00000008ff257819 */ /* 0x000fc40000011618 */
[----:B------:R-:W-:Y:S02]  /*33930*/  PRMT R24, R24, 0x3340, R200 ;  /* 0x0000334018187816 */ /* 0x000fe400000000c8 */
[----:B------:R-:W-:Y:S01]  /*33940*/  PRMT R41, R207, 0x3340, R96 ;  /* 0x00003340cf297816 */ /* 0x000fe20000000060 */
[----:B------:R0:W-:Y:S01]  /*33950*/  STL [R1+0x1190], R33 ;  /* 0x0011902101007387 */ /* 0x0001e20000100800 */
[----:B------:R-:W-:Y:S02]  /*33960*/  LOP3.LUT R196, R196, 0xffff, RZ, 0xc0, !PT ;  /* 0x0000ffffc4c47812 */ /* 0x000fe400078ec0ff */
[----:B------:R-:W-:Y:S01]  /*33970*/  SHF.R.U32.HI R39, RZ, 0x8, R200 ;  /* 0x00000008ff277819 */ /* 0x000fe200000116c8 */
[----:B------:R1:W-:Y:S01]  /*33980*/  STL [R1+0x1188], R24 ;  /* 0x0011881801007387 */ /* 0x0003e20000100800 */
[----:B------:R-:W-:Y:S02]  /*33990*/  SHF.R.U32.HI R29, RZ, 0x8, R31 ;  /* 0x00000008ff1d7819 */ /* 0x000fe4000001161f */
[----:B------:R-:W-:Y:S01]  /*339a0*/  SHF.R.U32.HI R35, RZ, 0x8, R96 ;  /* 0x00000008ff237819 */ /* 0x000fe20000011660 */
[----:B------:R4:W-:Y:S01]  /*339b0*/  STL [R1+0x118c], R41 ;  /* 0x00118c2901007387 */ /* 0x0009e20000100800 */
[----:B------:R-:W-:-:S02]  /*339c0*/  SHF.R.U32.HI R31, RZ, 0x8, R194 ;  /* 0x00000008ff1f7819 */ /* 0x000fc400000116c2 */
[----:B0-----:R-:W-:Y:S02]  /*339d0*/  SHF.R.U32.HI R33, RZ, 0x8, R207 ;  /* 0x00000008ff217819 */ /* 0x001fe400000116cf */
[----:B-1----:R-:W-:Y:S02]  /*339e0*/  SHF.R.U32.HI R24, RZ, 0x8, R26 ;  /* 0x00000008ff187819 */ /* 0x002fe4000001161a */
[----:B------:R-:W-:Y:S02]  /*339f0*/  LOP3.LUT R37, R37, 0xffff, RZ, 0xc0, !PT ;  /* 0x0000ffff25257812 */ /* 0x000fe400078ec0ff */
[--C-:B----4-:R-:W-:Y:S02]  /*33a00*/  PRMT R41, R26, 0x3340, R196.reuse ;  /* 0x000033401a297816 */ /* 0x110fe400000000c4 */
[----:B------:R-:W-:Y:S02]  /*33a10*/  SHF.R.U32.HI R26, RZ, 0x8, R196 ;  /* 0x00000008ff1a7819 */ /* 0x000fe400000116c4 */
[----:B------:R-:W-:-:S02]  /*33a20*/  LOP3.LUT R39, R39, 0xffff, RZ, 0xc0, !PT ;  /* 0x0000ffff27277812 */ /* 0x000fc400078ec0ff */
[----:B------:R-:W-:Y:S02]  /*33a30*/  LOP3.LUT R33, R33, 0xffff, RZ, 0xc0, !PT ;  /* 0x0000ffff21217812 */ /* 0x000fe400078ec0ff */
[----:B------:R-:W-:Y:S02]  /*33a40*/  LOP3.LUT R35, R35, 0xffff, RZ, 0xc0, !PT ;  /* 0x0000ffff23237812 */ /* 0x000fe400078ec0ff */
[----:B------:R-:W-:Y:S02]  /*33a50*/  LOP3.LUT R29, R29, 0xffff, RZ, 0xc0, !PT ;  /* 0x0000ffff1d1d7812 */ /* 0x000fe400078ec0ff */
[----:B------:R-:W-:Y:S02]  /*33a60*/  LOP3.LUT R31, R31, 0xffff, RZ, 0xc0, !PT ;  /* 0x0000ffff1f1f7812 */ /* 0x000fe400078ec0ff */
[----:B------:R-:W-:Y:S02]  /*33a70*/  LOP3.LUT R24, R24, 0xffff, RZ, 0xc0, !PT ;  /* 0x0000ffff18187812 */ /* 0x000fe400078ec0ff */
[----:B------:R-:W-:-:S02]  /*33a80*/  LOP3.LUT R26, R26, 0xffff, RZ, 0xc0, !PT ;  /* 0x0000ffff1a1a7812 */ /* 0x000fc400078ec0ff */
[----:B------:R-:W-:Y:S02]  /*33a90*/  PRMT R37, R37, 0x3340, R39 ;  /* 0x0000334025257816 */ /* 0x000fe40000000027 */
[----:B------:R-:W-:Y:S02]  /*33aa0*/  PRMT R33, R33, 0x3340, R35 ;  /* 0x0000334021217816 */ /* 0x000fe40000000023 */
[----:B------:R-:W-:Y:S01]  /*33ab0*/  PRMT R31, R29, 0x3340, R31 ;  /* 0x000033401d1f7816 */ /* 0x000fe2000000001f */
[----:B------:R-:W-:Y:S01]  /*33ac0*/  STL [R1+0x1194], R41 ;  /* 0x0011942901007387 */ /* 0x000fe20000100800 */
[----:B------:R-:W-:-:S03]  /*33ad0*/  PRMT R26, R24, 0x3340, R26 ;  /* 0x00003340181a7816 */ /* 0x000fc6000000001a */
        /* <DEDUP_REMOVED lines=8> */
[----:B------:R-:W-:Y:S02]  /*33b60*/  F2FP.SATFINITE.E4M3.F32.PACK_AB_MERGE_C R92, R93, R92, RZ ;  /* 0x0000005c5d5c723e */ /* 0x000fe400048070ff */
[----:B------:R-:W-:Y:S02]  /*33b70*/  LOP3.LUT R162, R162, 0xffff, RZ, 0xc0, !PT ;  /* 0x0000ffffa2a27812 */ /* 0x000fe400078ec0ff */
[----:B------:R-:W-:Y:S02]  /*33b80*/  LOP3.LUT R160, R160, 0xffff, RZ, 0xc0, !PT ;  /* 0x0000ffffa0a07812 */ /* 0x000fe400078ec0ff */
[----:B------:R-:W-:Y:S02]  /*33b90*/  LOP3.LUT R211, R211, 0xffff, RZ, 0xc0, !PT ;  /* 0x0000ffffd3d37812 */ /* 0x000fe400078ec0ff */
[----:B------:R-:W-:Y:S02]  /*33ba0*/  LOP3.LUT R92, R92, 0xffff, RZ, 0xc0, !PT ;  /* 0x0000ffff5c5c7812 */ /* 0x000fe400078ec0ff */
[----:B0-----:R-:W-:-:S02]  /*33bb0*/  LOP3.LUT R26, R28, 0xffff, RZ, 0xc0, !PT ;  /* 0x0000ffff1c1a7812 */ /* 0x001fc400078ec0ff */
[----:B------:R-:W-:Y:S02]  /*33bc0*/  SHF.R.U32.HI R31, RZ, 0x8, R29 ;  /* 0x00000008ff1f7819 */ /* 0x000fe4000001161d */
[----:B------:R-:W-:Y:S02]  /*33bd0*/  PRMT R29, R29, 0x3340, R162 ;  /* 0x000033401d1d7816 */ /* 0x000fe400000000a2 */
[----:B------:R-:W-:Y:S02]  /*33be0*/  SHF.R.U32.HI R28, RZ, 0x8, R24 ;  /* 0x00000008ff1c7819 */ /* 0x000fe40000011618 */
[----:B------:R-:W-:Y:S02]  /*33bf0*/  PRMT R24, R24, 0x3340, R160 ;  /* 0x0000334018187816 */ /* 0x000fe400000000a0 */
[----:B------:R-:W-:Y:S01]  /*33c00*/  PRMT R39, R211, 0x3340, R92 ;  /* 0x00003340d3277816 */ /* 0x000fe2000000005c */
[----:B------:R0:W-:Y:S01]  /*33c10*/  STL [R1+0x1128], R29 ;  /* 0x0011281d01007387 */ /* 0x0001e20000100800 */
[----:B------:R-:W-:-:S02]  /*33c20*/  LOP3.LUT R239, R239, 0xffff, RZ, 0xc0, !PT ;  /* 0x0000ffffefef7812 */ /* 0x000fc400078ec0ff */
[----:B------:R-:W-:Y:S01]  /*33c30*/  SHF.R.U32.HI R35, RZ, 0x8, R211 ;  /* 0x00000008ff237819 */ /* 0x000fe200000116d3 */
[----:B------:R1:W-:Y:S01]  /*33c40*/  STL [R1+0x112c], R24 ;  /* 0x00112c1801007387 */ /* 0x0003e20000100800 */
[----:B------:R-:W-:Y:S02]  /*33c50*/  SHF.R.U32.HI R37, RZ, 0x8, R92 ;  /* 0x00000008ff257819 */ /* 0x000fe4000001165c */
[----:B------:R-:W-:Y:S01]  /*33c60*/  SHF.R.U32.HI R33, RZ, 0x8, R162 ;  /* 0x00000008ff217819 */ /* 0x000fe200000116a2 */
[----:B------:R4:W-:Y:S01]  /*33c70*/  STL [R1+0x1184], R39 ;  /* 0x0011842701007387 */ /* 0x0009e20000100800 */
[----:B0-----:R-:W-:Y:S02]  /*33c80*/  SHF.R.U32.HI R29, RZ, 0x8, R160 ;  /* 0x00000008ff1d7819 */ /* 0x001fe400000116a0 */
[----:B------:R-:W-:Y:S02]  /*33c90*/  LOP3.LUT R35, R35, 0xffff, RZ, 0xc0, !PT ;  /* 0x0000ffff23237812 */ /* 0x000fe400078ec0ff */
[----:B-1----:R-:W-:-:S02]  /*33ca0*/  SHF.R.U32.HI R24, RZ, 0x8, R239 ;  /* 0x00000008ff187819 */ /* 0x002fc400000116ef */
[----:B------:R-:W-:Y:S02]  /*33cb0*/  LOP3.LUT R37, R37, 0xffff, RZ, 0xc0, !PT ;  /* 0x0000ffff25257812 */ /* 0x000fe400078ec0ff */
[--C-:B----4-:R-:W-:Y:S02]  /*33cc0*/  PRMT R39, R239, 0x3340, R26.reuse ;  /* 0x00003340ef277816 */ /* 0x110fe4000000001a */
[----:B------:R-:W-:Y:S02]  /*33cd0*/  SHF.R.U32.HI R26, RZ, 0x8, R26 ;  /* 0x00000008ff1a7819 */ /* 0x000fe4000001161a */
[----:B------:R-:W-:Y:S02]  /*33ce0*/  LOP3.LUT R31, R31, 0xffff, RZ, 0xc0, !PT ;  /* 0x0000ffff1f1f7812 */ /* 0x000fe400078ec0ff */
[----:B------:R-:W-:Y:S02]  /*33cf0*/  LOP3.LUT R33, R33, 0xffff, RZ, 0xc0, !PT ;  /* 0x0000ffff21217812 */ /* 0x000fe400078ec0ff */
[----:B------:R-:W-:-:S02]  /*33d00*/  LOP3.LUT R28, R28, 0xffff, RZ, 0xc0, !PT ;  /* 0x0000ffff1c1c7812 */ /* 0x000fc400078ec0ff */
[----:B------:R-:W-:Y:S02]  /*33d10*/  LOP3.LUT R29, R29, 0xffff, RZ, 0xc0, !PT ;  /* 0x0000ffff1d1d7812 */ /* 0x000fe400078ec0ff */
[----:B------:R-:W-:Y:S02]  /*33d20*/  LOP3.LUT R24, R24, 0xffff, RZ, 0xc0, !PT ;  /* 0x0000ffff18187812 */ /* 0x000fe400078ec0ff */
[----:B------:R-:W-:Y:S02]  /*33d30*/  LOP3.LUT R26, R26, 0xffff, RZ, 0xc0, !PT ;  /* 0x0000ffff1a1a7812 */ /* 0x000fe400078ec0ff */
[----:B------:R-:W-:Y:S02]  /*33d40*/  PRMT R35, R35, 0x3340, R37 ;  /* 0x0000334023237816 */ /* 0x000fe40000000025 */
[----:B------:R-:W-:Y:S02]  /*33d50*/  PRMT R31, R31, 0x3340, R33 ;  /* 0x000033401f1f7816 */ /* 0x000fe40000000021 */
[----:B------:R-:W-:Y:S01]  /*33d60*/  PRMT R29, R28, 0x3340, R29 ;  /* 0x000033401c1d7816 */ /* 0x000fe2000000001d */
[----:B------:R-:W-:Y:S01]  /*33d70*/  STL [R1+0x1138], R39 ;  /* 0x0011382701007387 */ /* 0x000fe20000100800 */
[----:B------:R-:W-:-:S03]  /*33d80*/  PRMT R28, R24, 0x3340, R26 ;  /* 0x00003340181c7816 */ /* 0x000fc6000000001a */
[----:B------:R-:W-:Y:S04]  /*33d90*/  STL [R1+0xfb0], R35 ;  /* 0x000fb02301007387 */ /* 0x000fe80000100800 */
[----:B------:R0:W-:Y:S04]  /*33da0*/  STL [R1+0xf34], R31 ;  /* 0x000f341f01007387 */ /* 0x0001e80000100800 */
[----:B------:R-:W-:Y:S04]  /*33db0*/  STL [R1+0xf38], R29 ;  /* 0x000f381d01007387 */ /* 0x000fe80000100800 */
[----:B------:R-:W-:Y:S01]  /*33dc0*/  STL [R1+0xf40], R28 ;  /* 0x000f401c01007387 */ /* 0x000fe20000100800 */
[----:B--2---:R-:W-:-:S03]  /*33dd0*/  LOP3.LUT R24, R47, 0xffff, RZ, 0xc0, !PT ;  /* 0x0000ffff2f187812 */ /* 0x004fc600078ec0ff */
[----:B------:R-:W2:Y:S01]  /*33de0*/  LDL.LU R47, [R1+0x614] ;  /* 0x00061400012f7983 */ /* 0x000ea20000300800 */
[----:B---3--:R-:W-:-:S03]  /*33df0*/  LOP3.LUT R26, R45, 0xffff, RZ, 0xc0, !PT ;  /* 0x0000ffff2d1a7812 */ /* 0x008fc600078ec0ff */
[----:B------:R-:W3:Y:S01]  /*33e00*/  LDL.LU R45, [R1+0x60c] ;  /* 0x00060c00012d7983 */ /* 0x000ee20000300800 */
[----:B------:R-:W-:Y:S02]  /*33e10*/  LOP3.LUT R189, R189, 0xffff, RZ, 0xc0, !PT ;  /* 0x0000ffffbdbd7812 */ /* 0x000fe400078ec0ff */
[----:B------:R-:W-:Y:S02]  /*33e20*/  LOP3.LUT R192, R192, 0xffff, RZ, 0xc0, !PT ;  /* 0x0000ffffc0c07812 */ /* 0x000fe400078ec0ff */
[----:B0-----:R-:W-:Y:S02]  /*33e30*/  PRMT R31, R24, 0x3340, R189 ;  /* 0x00003340181f7816 */ /* 0x001fe400000000bd */
[----:B------:R-:W-:-:S03]  /*33e40*/  LOP3.LUT R237, R237, 0xffff, RZ, 0xc0, !PT ;  /* 0x0000ffffeded7812 */ /* 0x000fc600078ec0ff */
[----:B------:R0:W-:Y:S01]  /*33e50*/  STL [R1+0x1178], R31 ;  /* 0x0011781f01007387 */ /* 0x0001e20000100800 */
[----:B------:R-:W-:Y:S02]  /*33e60*/  LOP3.LUT R30, R30, 0xffff, RZ, 0xc0, !PT ;  /* 0x0000ffff1e1e7812 */ /* 0x000fe400078ec0ff */
[----:B------:R-:W-:Y:S02]  /*33e70*/  F2FP.SATFINITE.E4M3.F32.PACK_AB_MERGE_C R94, R95, R94, RZ ;  /* 0x0000005e5f5e723e */ /* 0x000fe400048070ff */
[----:B0-----:R-:W-:Y:S02]  /*33e80*/  PRMT R31, R26, 0x3340, R192 ;  /* 0x000033401a1f7816 */ /* 0x001fe400000000c0 */
[----:B------:R-:W-:-:S03]  /*33e90*/  LOP3.LUT R209, R209, 0xffff, RZ, 0xc0, !PT ;  /* 0x0000ffffd1d17812 */ /* 0x000fc600078ec0ff */
[----:B------:R0:W-:Y:S01]  /*33ea0*/  STL [R1+0x117c], R31 ;  /* 0x00117c1f01007387 */ /* 0x0001e20000100800 */
[----:B------:R-:W-:Y:S02]  /*33eb0*/  LOP3.LUT R94, R94, 0xffff, RZ, 0xc0, !PT ;  /* 0x0000ffff5e5e7812 */ /* 0x000fe400078ec0ff */
[----:B------:R-:W-:Y:S02]  /*33ec0*/  SHF.R.U32.HI R33, RZ, 0x8, R237 ;  /* 0x00000008ff217819 */ /* 0x000fe400000116ed */
[--C-:B------:R-:W-:Y:S02]  /*33ed0*/  SHF.R.U32.HI R35, RZ, 0x8, R30.reuse ;  /* 0x00000008ff237819 */ /* 0x100fe4000001161e */
        /* <DEDUP_REMOVED lines=25> */
[----:B------:R1:W-:Y:S01]  /*34070*/  STL [R1+0xfa4], R28 ;  /* 0x000fa41c01007387 */ /* 0x0003e20000100800 */
[----:B--2---:R-:W-:-:S03]  /*34080*/  LOP3.LUT R26, R47, 0xffff, RZ, 0xc0, !PT ;  /* 0x0000ffff2f1a7812 */ /* 0x004fc600078ec0ff */
[----:B------:R-:W2:Y:S01]  /*34090*/  LDL.LU R47, [R1+0x474] ;  /* 0x00047400012f7983 */ /* 0x000ea20000300800 */
[----:B---3--:R-:W-:-:S03]  /*340a0*/  LOP3.LUT R24, R45, 0xffff, RZ, 0xc0, !PT ;  /* 0x0000ffff2d187812 */ /* 0x008fc600078ec0ff */
[----:B------:R-:W3:Y:S01]  /*340b0*/  LDL.LU R45, [R1+0x470] ;  /* 0x00047000012d7983 */ /* 0x000ee20000300800 */
[----:B------:R-:W-:Y:S02]  /*340c0*/  LOP3.LUT R158, R158, 0xffff, RZ, 0xc0, !PT ;  /* 0x0000ffff9e9e7812 */ /* 0x000fe400078ec0ff */
[----:B------:R-:W-:Y:S02]  /*340d0*/  F2FP.SATFINITE.E4M3.F32.PACK_AB_MERGE_C R88, R89, R88, RZ ;  /* 0x000000585958723e */ /* 0x000fe400048070ff */
[----:B0-----:R-:W-:Y:S02]  /*340e0*/  SHF.R.U32.HI R30, RZ, 0x8, R26 ;  /* 0x00000008ff1e7819 */ /* 0x001fe4000001161a */
[----:B------:R-:W-:Y:S02]  /*340f0*/  PRMT R26, R26, 0x3340, R158 ;  /* 0x000033401a1a7816 */ /* 0x000fe4000000009e */
[----:B------:R-:W-:Y:S02]  /*34100*/  LOP3.LUT R156, R156, 0xffff, RZ, 0xc0, !PT ;  /* 0x0000ffff9c9c7812 */ /* 0x000fe400078ec0ff */
[----:B------:R-:W-:-:S02]  /*34110*/  LOP3.LUT R213, R213, 0xffff, RZ, 0xc0, !PT ;  /* 0x0000ffffd5d57812 */ /* 0x000fc400078ec0ff */
[----:B------:R-:W-:Y:S01]  /*34120*/  LOP3.LUT R88, R88, 0xffff, RZ, 0xc0, !PT ;  /* 0x0000ffff58587812 */ /* 0x000fe200078ec0ff */
[----:B------:R0:W-:Y:S01]  /*34130*/  STL [R1+0x1104], R26 ;  /* 0x0011041a01007387 */ /* 0x0001e20000100800 */
[----:B-1----:R-:W-:Y:S02]  /*34140*/  SHF.R.U32.HI R28, RZ, 0x8, R24 ;  /* 0x00000008ff1c7819 */ /* 0x002fe40000011618 */
[----:B------:R-:W-:Y:S02]  /*34150*/  PRMT R24, R24, 0x3340, R156 ;  /* 0x0000334018187816 */ /* 0x000fe4000000009c */
[----:B------:R-:W-:Y:S02]  /*34160*/  LOP3.LUT R235, R235, 0xffff, RZ, 0xc0, !PT ;  /* 0x0000ffffebeb7812 */ /* 0x000fe400078ec0ff */
[----:B------:R-:W-:Y:S02]  /*34170*/  LOP3.LUT R32, R32, 0xffff, RZ, 0xc0, !PT ;  /* 0x0000ffff20207812 */ /* 0x000fe400078ec0ff */
[----:B0-----:R-:W-:Y:S01]  /*34180*/  PRMT R26, R213, 0x3340, R88 ;  /* 0x00003340d51a7816 */ /* 0x001fe20000000058 */
[----:B------:R0:W-:Y:S01]  /*34190*/  STL [R1+0x1114], R24 ;  /* 0x0011141801007387 */ /* 0x0001e20000100800 */
[----:B------:R-:W-:-:S02]  /*341a0*/  SHF.R.U32.HI R35, RZ, 0x8, R213 ;  /* 0x00000008ff237819 */ /* 0x000fc400000116d5 */
[----:B------:R-:W-:Y:S01]  /*341b0*/  SHF.R.U32.HI R33, RZ, 0x8, R88 ;  /* 0x00000008ff217819 */ /* 0x000fe20000011658 */
[----:B------:R1:W-:Y:S01]  /*341c0*/  STL [R1+0x1174], R26 ;  /* 0x0011741a01007387 */ /* 0x0003e20000100800 */
[----:B------:R-:W-:Y:S02]  /*341d0*/  SHF.R.U32.HI R31, RZ, 0x8, R158 ;  /* 0x00000008ff1f7819 */ /* 0x000fe4000001169e */
[----:B------:R-:W-:Y:S02]  /*341e0*/  SHF.R.U32.HI R29, RZ, 0x8, R156 ;  /* 0x00000008ff1d7819 */ /* 0x000fe4000001169c */
[----:B------:R-:W-:Y:S02]  /*341f0*/  PRMT R37, R235, 0x3340, R32 ;  /* 0x00003340eb257816 */ /* 0x000fe40000000020 */
[----:B0-----:R-:W-:Y:S02]  /*34200*/  SHF.R.U32.HI R24, RZ, 0x8, R235 ;  /* 0x00000008ff187819 */ /* 0x001fe400000116eb */
[----:B------:R-:W-:-:S02]  /*34210*/  LOP3.LUT R33, R33, 0xffff, RZ, 0xc0, !PT ;  /* 0x0000ffff21217812 */ /* 0x000fc400078ec0ff */
[----:B-1----:R-:W-:Y:S02]  /*34220*/  SHF.R.U32.HI R26, RZ, 0x8, R32 ;  /* 0x00000008ff1a7819 */ /* 0x002fe40000011620 */
[----:B------:R-:W-:Y:S02]  /*34230*/  LOP3.LUT R32, R35, 0xffff, RZ, 0xc0, !PT ;  /* 0x0000ffff23207812 */ /* 0x000fe400078ec0ff */
[----:B------:R-:W-:Y:S02]  /*34240*/  LOP3.LUT R30, R30, 0xffff, RZ, 0xc0, !PT ;  /* 0x0000ffff1e1e7812 */ /* 0x000fe400078ec0ff */
[----:B------:R-:W-:Y:S02]  /*34250*/  LOP3.LUT R31, R31, 0xffff, RZ, 0xc0, !PT ;  /* 0x0000ffff1f1f7812 */ /* 0x000fe400078ec0ff */
[----:B------:R-:W-:Y:S02]  /*34260*/  LOP3.LUT R28, R28, 0xffff, RZ, 0xc0, !PT ;  /* 0x0000ffff1c1c7812 */ /* 0x000fe400078ec0ff */
[----:B------:R-:W-:-:S02]  /*34270*/  LOP3.LUT R29, R29, 0xffff, RZ, 0xc0, !PT ;  /* 0x0000ffff1d1d7812 */ /* 0x000fc400078ec0ff */
        /* <DEDUP_REMOVED lines=16> */
[----:B0-----:R-:W-:Y:S02]  /*34380*/  SHF.R.U32.HI R30, RZ, 0x8, R26 ;  /* 0x00000008ff1e7819 */ /* 0x001fe4000001161a */
[----:B------:R-:W-:Y:S02]  /*34390*/  PRMT R26, R26, 0x3340, R185 ;  /* 0x000033401a1a7816 */ /* 0x000fe400000000b9 */
[----:B------:R-:W-:Y:S02]  /*343a0*/  LOP3.LUT R187, R187, 0xffff, RZ, 0xc0, !PT ;  /* 0x0000ffffbbbb7812 */ /* 0x000fe400078ec0ff */
[----:B------:R-:W-:Y:S02]  /*343b0*/  LOP3.LUT R233, R233, 0xffff, RZ, 0xc0, !PT ;  /* 0x0000ffffe9e97812 */ /* 0x000fe400078ec0ff */
[----:B------:R-:W-:Y:S01]  /*343c0*/  LOP3.LUT R34, R34, 0xffff, RZ, 0xc0, !PT ;  /* 0x0000ffff22227812 */ /* 0x000fe200078ec0ff */
[----:B------:R0:W-:Y:S01]  /*343d0*/  STL [R1+0x1168], R26 ;  /* 0x0011681a01007387 */ /* 0x0001e20000100800 */
[----:B-1----:R-:W-:-:S02]  /*343e0*/  SHF.R.U32.HI R28, RZ, 0x8, R24 ;  /* 0x00000008ff1c7819 */ /* 0x002fc40000011618 */
[----:B------:R-:W-:Y:S02]  /*343f0*/  PRMT R24, R24, 0x3340, R187 ;  /* 0x0000334018187816 */ /* 0x000fe400000000bb */
[----:B------:R-:W-:Y:S02]  /*34400*/  LOP3.LUT R217, R217, 0xffff, RZ, 0xc0, !PT ;  /* 0x0000ffffd9d97812 */ /* 0x000fe400078ec0ff */
[----:B------:R-:W-:Y:S02]  /*34410*/  LOP3.LUT R84, R84, 0xffff, RZ, 0xc0, !PT ;  /* 0x0000ffff54547812 */ /* 0x000fe400078ec0ff */
[--C-:B0-----:R-:W-:Y:S01]  /*34420*/  PRMT R26, R233, 0x3340, R34.reuse ;  /* 0x00003340e91a7816 */ /* 0x101fe20000000022 */
[----:B------:R0:W-:Y:S01]  /*34430*/  STL [R1+0x116c], R24 ;  /* 0x00116c1801007387 */ /* 0x0001e20000100800 */
[----:B------:R-:W-:Y:S02]  /*34440*/  SHF.R.U32.HI R32, RZ, 0x8, R233 ;  /* 0x00000008ff207819 */ /* 0x000fe400000116e9 */
[----:B------:R-:W-:Y:S01]  /*34450*/  SHF.R.U32.HI R33, RZ, 0x8, R34 ;  /* 0x00000008ff217819 */ /* 0x000fe20000011622 */
[----:B------:R1:W-:Y:S01]  /*34460*/  STL [R1+0x10f0], R26 ;  /* 0x0010f01a01007387 */ /* 0x0003e20000100800 */
[----:B------:R-:W-:-:S02]  /*34470*/  SHF.R.U32.HI R31, RZ, 0x8, R185 ;  /* 0x00000008ff1f7819 */ /* 0x000fc400000116b9 */
[----:B------:R-:W-:Y:S02]  /*34480*/  SHF.R.U32.HI R29, RZ, 0x8, R187 ;  /* 0x00000008ff1d7819 */ /* 0x000fe400000116bb */
[----:B------:R-:W-:Y:S02]  /*34490*/  LOP3.LUT R32, R32, 0xffff, RZ, 0xc0, !PT ;  /* 0x0000ffff20207812 */ /* 0x000fe400078ec0ff */
[----:B0-----:R-:W-:Y:S02]  /*344a0*/  SHF.R.U32.HI R24, RZ, 0x8, R217 ;  /* 0x00000008ff187819 */ /* 0x001fe400000116d9 */
[----:B------:R-:W-:Y:S02]  /*344b0*/  LOP3.LUT R33, R33, 0xffff, RZ, 0xc0, !PT ;  /* 0x0000ffff21217812 */ /* 0x000fe400078ec0ff */
[----:B-1----:R-:W-:Y:S02]  /*344c0*/  SHF.R.U32.HI R26, RZ, 0x8, R84 ;  /* 0x00000008ff1a7819 */ /* 0x002fe40000011654 */
        /* <DEDUP_REMOVED lines=14> */
[----:B------:R1:W-:Y:S04]  /*345b0*/  STL [R1+0xf8c], R29 ;  /* 0x000f8c1d01007387 */ /* 0x0003e80000100800 */
[----:B------:R4:W-:Y:S01]  /*345c0*/  STL [R1+0xf94], R28 ;  /* 0x000f941c01007387 */ /* 0x0009e20000100800 */
[----:B------:R-:W-:-:S02]  /*345d0*/  LOP3.LUT R154, R154, 0xffff, RZ, 0xc0, !PT ;  /* 0x0000ffff9a9a7812 */ /* 0x000fc400078ec0ff */
[----:B------:R-:W-:Y:S02]  /*345e0*/  LOP3.LUT R152, R152, 0xffff, RZ, 0xc0, !PT ;  /* 0x0000ffff98987812 */ /* 0x000fe400078ec0ff */
[----:B------:R-:W-:Y:S02]  /*345f0*/  LOP3.LUT R215, R215, 0xffff, RZ, 0xc0, !PT ;  /* 0x0000ffffd7d77812 */ /* 0x000fe400078ec0ff */
[----:B------:R-:W-:Y:S02]  /*34600*/  LOP3.LUT R86, R86, 0xffff, RZ, 0xc0, !PT ;  /* 0x0000ffff56567812 */ /* 0x000fe400078ec0ff */
[----:B------:R-:W-:Y:S02]  /*34610*/  LOP3.LUT R231, R231, 0xffff, RZ, 0xc0, !PT ;  /* 0x0000ffffe7e77812 */ /* 0x000fe400078ec0ff */
[----:B------:R-:W-:Y:S02]  /*34620*/  LOP3.LUT R36, R36, 0xffff, RZ, 0xc0, !PT ;  /* 0x0000ffff24247812 */ /* 0x000fe400078ec0ff */
[----:B0-----:R-:W-:-:S02]  /*34630*/  SHF.R.U32.HI R32, RZ, 0x8, R215 ;  /* 0x00000008ff207819 */ /* 0x001fc400000116d7 */
[----:B------:R-:W-:Y:S02]  /*34640*/  SHF.R.U32.HI R33, RZ, 0x8, R86 ;  /* 0x00000008ff217819 */ /* 0x000fe40000011656 */
[----:B------:R-:W-:Y:S02]  /*34650*/  SHF.R.U32.HI R31, RZ, 0x8, R154 ;  /* 0x00000008ff1f7819 */ /* 0x000fe4000001169a */
[----:B-1----:R-:W-:Y:S02]  /*34660*/  SHF.R.U32.HI R29, RZ, 0x8, R152 ;  /* 0x00000008ff1d7819 */ /* 0x002fe40000011698 */
[----:B------:R-:W-:Y:S02]  /*34670*/  LOP3.LUT R32, R32, 0xffff, RZ, 0xc0, !PT ;  /* 0x0000ffff20207812 */ /* 0x000fe400078ec0ff */
[----:B------:R-:W-:Y:S02]  /*34680*/  LOP3.LUT R33, R33, 0xffff, RZ, 0xc0, !PT ;  /* 0x0000ffff21217812 */ /* 0x000fe400078ec0ff */
[----:B------:R-:W-:-:S02]  /*34690*/  LOP3.LUT R31, R31, 0xffff, RZ, 0xc0, !PT ;  /* 0x0000ffff1f1f7812 */ /* 0x000fc400078ec0ff */
[----:B------:R-:W-:Y:S02]  /*346a0*/  LOP3.LUT R29, R29, 0xffff, RZ, 0xc0, !PT ;  /* 0x0000ffff1d1d7812 */ /* 0x000fe400078ec0ff */
[----:B------:R-:W-:Y:S02]  /*346b0*/  PRMT R34, R231, 0x3340, R36 ;  /* 0x00003340e7227816 */ /* 0x000fe40000000024 */
[----:B------:R-:W-:Y:S02]  /*346c0*/  PRMT R32, R32, 0x3340, R33 ;  /* 0x0000334020207816 */ /* 0x000fe40000000021 */
[----:B--2---:R-:W-:Y:S02]  /*346d0*/  LOP3.LUT R26, R47, 0xffff, RZ, 0xc0, !PT ;  /* 0x0000ffff2f1a7812 */ /* 0x004fe400078ec0ff */
[----:B------:R-:W2:Y:S02]  /*346e0*/  LDL.LU R47, [R1+0x47c] ;  /* 0x00047c00012f7983 */ /* 0x000ea40000300800 */
[----:B------:R-:W-:-:S02]  /*346f0*/  SHF.R.U32.HI R30, RZ, 0x8, R26 ;  /* 0x00000008ff1e7819 */ /* 0x000fc4000001161a */
[----:B---3--:R-:W-:Y:S02]  /*34700*/  LOP3.LUT R24, R45, 0xffff, RZ, 0xc0, !PT ;  /* 0x0000ffff2d187812 */ /* 0x008fe400078ec0ff */
[----:B------:R-:W-:Y:S01]  /*34710*/  PRMT R26, R26, 0x3340, R154 ;  /* 0x000033401a1a7816 */ /* 0x000fe2000000009a */
[----:B------:R-:W3:Y:S01]  /*34720*/  LDL.LU R45, [R1+0x478] ;  /* 0x00047800012d7983 */ /* 0x000ee20000300800 */
[----:B----4-:R-:W-:Y:S02]  /*34730*/  SHF.R.U32.HI R28, RZ, 0x8, R24 ;  /* 0x00000008ff1c7819 */ /* 0x010fe40000011618 */
[----:B------:R-:W-:Y:S01]  /*34740*/  PRMT R24, R24, 0x3340, R152 ;  /* 0x0000334018187816 */ /* 0x000fe20000000098 */
[----:B------:R0:W-:Y:S04]  /*34750*/  STL [R1+0x10f4], R26 ;  /* 0x0010f41a01007387 */ /* 0x0001e80000100800 */
[----:B------:R1:W-:Y:S01]  /*34760*/  STL [R1+0x10f8], R24 ;  /* 0x0010f81801007387 */ /* 0x0003e20000100800 */
[----:B0-----:R-:W-:-:S02]  /*34770*/  PRMT R26, R215, 0x3340, R86 ;  /* 0x00003340d71a7816 */ /* 0x001fc40000000056 */
[----:B------:R-:W-:Y:S02]  /*34780*/  LOP3.LUT R30, R30, 0xffff, RZ, 0xc0, !PT ;  /* 0x0000ffff1e1e7812 */ /* 0x000fe400078ec0ff */
[----:B-1----:R-:W-:Y:S01]  /*34790*/  SHF.R.U32.HI R24, RZ, 0x8, R231 ;  /* 0x00000008ff187819 */ /* 0x002fe200000116e7 */
[----:B------:R0:W-:Y:S01]  /*347a0*/  STL [R1+0x1164], R26 ;  /* 0x0011641a01007387 */ /* 0x0001e20000100800 */
[----:B------:R-:W-:Y:S02]  /*347b0*/  LOP3.LUT R28, R28, 0xffff, RZ, 0xc0, !PT ;  /* 0x0000ffff1c1c7812 */ /* 0x000fe400078ec0ff */
[----:B------:R-:W-:Y:S02]  /*347c0*/  LOP3.LUT R24, R24, 0xffff, RZ, 0xc0, !PT ;  /* 0x0000ffff18187812 */ /* 0x000fe400078ec0ff */
[----:B0-----:R-:W-:Y:S02]  /*347d0*/  SHF.R.U32.HI R26, RZ, 0x8, R36 ;  /* 0x00000008ff1a7819 */ /* 0x001fe40000011624 */
[----:B------:R-:W-:-:S02]  /*347e0*/  PRMT R30, R30, 0x3340, R31 ;  /* 0x000033401e1e7816 */ /* 0x000fc4000000001f */
[----:B------:R-:W-:Y:S02]  /*347f0*/  LOP3.LUT R26, R26, 0xffff, RZ, 0xc0, !PT ;  /* 0x0000ffff1a1a7812 */ /* 0x000fe400078ec0ff */
[----:B------:R-:W-:Y:S01]  /*34800*/  PRMT R29, R28, 0x3340, R29 ;  /* 0x000033401c1d7816 */ /* 0x000fe2000000001d */
[----:B------:R-:W-:Y:S01]  /*34810*/  STL [R1+0x10fc], R34 ;  /* 0x0010fc2201007387 */ /* 0x000fe20000100800 */
[----:B------:R-:W-:-:S03]  /*34820*/  PRMT R28, R24, 0x3340, R26 ;  /* 0x00003340181c7816 */ /* 0x000fc6000000001a */
[----:B------:R0:W-:Y:S04]  /*34830*/  STL [R1+0xf7c], R32 ;  /* 0x000f7c2001007387 */ /* 0x0001e80000100800 */
[----:B------:R-:W-:Y:S04]  /*34840*/  STL [R1+0xf04], R30 ;  /* 0x000f041e01007387 */ /* 0x000fe80000100800 */
[----:B------:R1:W-:Y:S04]  /*34850*/  STL [R1+0xf08], R29 ;  /* 0x000f081d01007387 */ /* 0x0003e80000100800 */
[----:B------:R-:W-:Y:S04]  /*34860*/  STL [R1+0xf0c], R28 ;  /* 0x000f0c1c01007387 */ /* 0x000fe80000100800 */
[----:B------:R-:W4:Y:S01]  /*34870*/  LDL.LU R49, [R1+0x600] ;  /* 0x0006000001317983 */ /* 0x000f220000300800 */
        /* <DEDUP_REMOVED lines=19> */
[----:B------:R-:W-:Y:S02]  /*349b0*/  PRMT R26, R26, 0x3340, R181 ;  /* 0x000033401a1a7816 */ /* 0x000fe400000000b5 */
[----:B---3--:R-:W-:-:S03]  /*349c0*/  LOP3.LUT R24, R45, 0xffff, RZ, 0xc0, !PT ;  /* 0x0000ffff2d187812 */ /* 0x008fc600078ec0ff */
[----:B------:R0:W-:Y:S02]  /*349d0*/  STL [R1+0x1158], R26 ;  /* 0x0011581a01007387 */ /* 0x0001e40000100800 */
[----:B0-----:R-:W-:-:S05]  /*349e0*/  PRMT R26, R229, 0x3340, R38 ;  /* 0x00003340e51a7816 */ /* 0x001fca0000000026 */
[----:B------:R0:W-:Y:S01]  /*349f0*/  STL [R1+0x10e8], R26 ;  /* 0x0010e81a01007387 */ /* 0x0001e20000100800 */
[----:B------:R-:W-:Y:S02]  /*34a00*/  SHF.R.U32.HI R28, RZ, 0x8, R24 ;  /* 0x00000008ff1c7819 */ /* 0x000fe40000011618 */
[----:B0-----:R-:W-:Y:S02]  /*34a10*/  PRMT R26, R24, 0x3340, R183 ;  /* 0x00003340181a7816 */ /* 0x001fe400000000b7 */
[----:B------:R-:W-:-:S03]  /*34a20*/  SHF.R.U32.HI R24, RZ, 0x8, R219 ;  /* 0x00000008ff187819 */ /* 0x000fc600000116db */
[----:B------:R0:W-:Y:S01]  /*34a30*/  STL [R1+0x115c], R26 ;  /* 0x00115c1a01007387 */ /* 0x0001e20000100800 */
[----:B------:R-:W-:Y:S02]  /*34a40*/  LOP3.LUT R30, R30, 0xffff, RZ, 0xc0, !PT ;  /* 0x0000ffff1e1e7812 */ /* 0x000fe400078ec0ff */
[----:B------:R-:W-:Y:S02]  /*34a50*/  LOP3.LUT R28, R28, 0xffff, RZ, 0xc0, !PT ;  /* 0x0000ffff1c1c7812 */ /* 0x000fe400078ec0ff */
[----:B------:R-:W-:Y:S02]  /*34a60*/  LOP3.LUT R24, R24, 0xffff, RZ, 0xc0, !PT ;  /* 0x0000ffff18187812 */ /* 0x000fe400078ec0ff */
[----:B0-----:R-:W-:Y:S02]  /*34a70*/  SHF.R.U32.HI R26, RZ, 0x8, R80 ;  /* 0x00000008ff1a7819 */ /* 0x001fe40000011650 */
[----:B------:R-:W-:Y:S02]  /*34a80*/  PRMT R30, R30, 0x3340, R31 ;  /* 0x000033401e1e7816 */ /* 0x000fe4000000001f */
[----:B------:R-:W-:-:S02]  /*34a90*/  LOP3.LUT R26, R26, 0xffff, RZ, 0xc0, !PT ;  /* 0x0000ffff1a1a7812 */ /* 0x000fc400078ec0ff */
[----:B------:R-:W-:Y:S01]  /*34aa0*/  PRMT R28, R28, 0x3340, R29 ;  /* 0x000033401c1c7816 */ /* 0x000fe2000000001d */
[----:B------:R-:W-:Y:S01]  /*34ab0*/  STL [R1+0x1160], R34 ;  /* 0x0011602201007387 */ /* 0x000fe20000100800 */
[----:B------:R-:W-:-:S03]  /*34ac0*/  PRMT R24, R24, 0x3340, R26 ;  /* 0x0000334018187816 */ /* 0x000fc6000000001a */
[----:B------:R-:W-:Y:S04]  /*34ad0*/  STL [R1+0xefc], R32 ;  /* 0x000efc2001007387 */ /* 0x000fe80000100800 */
[----:B------:R-:W-:Y:S04]  /*34ae0*/  STL [R1+0xf70], R30 ;  /* 0x000f701e01007387 */ /* 0x000fe80000100800 */
[----:B------:R-:W-:Y:S04]  /*34af0*/  STL [R1+0xf74], R28 ;  /* 0x000f741c01007387 */ /* 0x000fe80000100800 */
[----:B------:R4:W-:Y:S02]  /*34b00*/  STL [R1+0xf78], R24 ;  /* 0x000f781801007387 */ /* 0x0009e40000100800 */
[----:B----4-:R-:W-:-:S02]  /*34b10*/  LOP3.LUT R24, R49, 0xffff, RZ, 0xc0, !PT ;  /* 0x0000ffff31187812 */ /* 0x010fc400078ec0ff */
[----:B------:R-:W3:Y:S01]  /*34b20*/  LDL.LU R49, [R1+0x610] ;  /* 0x0006100001317983 */ /* 0x000ee20000300800 */
[----:B------:R-:W-:Y:S02]  /*34b30*/  LOP3.LUT R177, R177, 0xffff, RZ, 0xc0, !PT ;  /* 0x0000ffffb1b17812 */ /* 0x000fe400078ec0ff */
[----:B------:R-:W-:Y:S02]  /*34b40*/  LOP3.LUT R29, R22, 0xffff, RZ, 0xc0, !PT ;  /* 0x0000ffff161d7812 */ /* 0x000fe400078ec0ff */
[----:B------:R-:W-:-:S04]  /*34b50*/  SHF.R.U32.HI R22, RZ, 0x8, R24 ;  /* 0x00000008ff167819 */ /* 0x000fc80000011618 */
[----:B------:R-:W-:Y:S02]  /*34b60*/  LOP3.LUT R22, R22, 0xffff, RZ, 0xc0, !PT ;  /* 0x0000ffff16167812 */ /* 0x000fe400078ec0ff */
[----:B--2---:R-:W-:-:S04]  /*34b70*/  LOP3.LUT R28, R47, 0xffff, RZ, 0xc0, !PT ;  /* 0x0000ffff2f1c7812 */ /* 0x004fc800078ec0ff */
[--C-:B------:R-:W-:Y:S02]  /*34b80*/  PRMT R30, R28, 0x3340, R177.reuse ;  /* 0x000033401c1e7816 */ /* 0x100fe400000000b1 */
[----:B------:R-:W-:Y:S02]  /*34b90*/  SHF.R.U32.HI R26, RZ, 0x8, R28 ;  /* 0x00000008ff1a7819 */ /* 0x000fe4000001161c */
[----:B------:R-:W-:Y:S01]  /*34ba0*/  SHF.R.U32.HI R28, RZ, 0x8, R177 ;  /* 0x00000008ff1c7819 */ /* 0x000fe200000116b1 */
[----:B------:R0:W-:Y:S01]  /*34bb0*/  STL [R1+0x1154], R30 ;  /* 0x0011541e01007387 */ /* 0x0001e20000100800 */
[----:B------:R-:W-:Y:S02]  /*34bc0*/  LOP3.LUT R26, R26, 0xffff, RZ, 0xc0, !PT ;  /* 0x0000ffff1a1a7812 */ /* 0x000fe400078ec0ff */
[----:B------:R-:W-:Y:S02]  /*34bd0*/  LOP3.LUT R28, R28, 0xffff, RZ, 0xc0, !PT ;  /* 0x0000ffff1c1c7812 */ /* 0x000fe400078ec0ff */
[----:B0-----:R-:W-:-:S02]  /*34be0*/  PRMT R30, R24, 0x3340, R29 ;  /* 0x00003340181e7816 */ /* 0x001fc4000000001d */
[----:B------:R-:W-:-:S04]  /*34bf0*/  SHF.R.U32.HI R24, RZ, 0x8, R29 ;  /* 0x00000008ff187819 */ /* 0x000fc8000001161d */
[----:B------:R-:W-:Y:S02]  /*34c00*/  LOP3.LUT R24, R24, 0xffff, RZ, 0xc0, !PT ;  /* 0x0000ffff18187812 */ /* 0x000fe400078ec0ff */
[----:B------:R-:W-:Y:S02]  /*34c10*/  PRMT R26, R26, 0x3340, R28 ;  /* 0x000033401a1a7816 */ /* 0x000fe4000000001c */
[----:B------:R-:W-:Y:S01]  /*34c20*/  PRMT R22, R22, 0x3340, R24 ;  /* 0x0000334016167816 */ /* 0x000fe20000000018 */
[----:B------:R-:W-:Y:S04]  /*34c30*/  STL [R1+0x10e4], R30 ;  /* 0x0010e41e01007387 */ /* 0x000fe80000100800 */
[----:B------:R-:W-:Y:S04]  /*34c40*/  STL [R1+0xf6c], R26 ;  /* 0x000f6c1a01007387 */ /* 0x000fe80000100800 */
[----:B------:R3:W-:Y:S02]  /*34c50*/  STL [R1+0xef4], R22 ;  /* 0x000ef41601007387 */ /* 0x0007e40000100800 */
[----:B---3--:R-:W-:-:S02]  /*34c60*/  LOP3.LUT R22, R49, 0xffff, RZ, 0xc0, !PT ;  /* 0x0000ffff31167812 */ /* 0x008fc400078ec0ff */
[----:B------:R-:W2:Y:S01]  /*34c70*/  LDL.LU R49, [R1+0x484] ;  /* 0x0004840001317983 */ /* 0x000ea20000300800 */
[----:B------:R-:W-:Y:S02]  /*34c80*/  LOP3.LUT R20, R20, 0xffff, RZ, 0xc0, !PT ;  /* 0x0000ffff14147812 */ /* 0x000fe400078ec0ff */
[----:B------:R-:W-:Y:S02]  /*34c90*/  SHF.R.U32.HI R24, RZ, 0x8, R22 ;  /* 0x00000008ff187819 */ /* 0x000fe40000011616 */
[--C-:B------:R-:W-:Y:S02]  /*34ca0*/  PRMT R22, R22, 0x3340, R20.reuse ;  /* 0x0000334016167816 */ /* 0x100fe40000000014 */
[----:B------:R-:W-:Y:S02]  /*34cb0*/  SHF.R.U32.HI R26, RZ, 0x8, R20 ;  /* 0x00000008ff1a7819 */ /* 0x000fe40000011614 */
[----:B------:R-:W-:Y:S02]  /*34cc0*/  LOP3.LUT R227, R227, 0xffff, RZ, 0xc0, !PT ;  /* 0x0000ffffe3e37812 */ /* 0x000fe400078ec0ff */
[----:B------:R-:W-:Y:S01]  /*34cd0*/  LOP3.LUT R40, R40, 0xffff, RZ, 0xc0, !PT ;  /* 0x0000ffff28287812 */ /* 0x000fe200078ec0ff */
[----:B------:R0:W-:Y:S01]  /*34ce0*/  STL [R1+0x10d8], R22 ;  /* 0x0010d81601007387 */ /* 0x0001e20000100800 */
[----:B------:R-:W-:-:S02]  /*34cf0*/  LOP3.LUT R24, R24, 0xffff, RZ, 0xc0, !PT ;  /* 0x0000ffff18187812 */ /* 0x000fc400078ec0ff */
[----:B------:R-:W-:Y:S02]  /*34d00*/  LOP3.LUT R26, R26, 0xffff, RZ, 0xc0, !PT ;  /* 0x0000ffff1a1a7812 */ /* 0x000fe400078ec0ff */
[----:B------:R-:W-:Y:S02]  /*34d10*/  SHF.R.U32.HI R20, RZ, 0x8, R227 ;  /* 0x00000008ff147819 */ /* 0x000fe400000116e3 */
[--C-:B------:R-:W-:Y:S02]  /*34d20*/  PRMT R28, R227, 0x3340, R40.reuse ;  /* 0x00003340e31c7816 */ /* 0x100fe40000000028 */
[----:B0-----:R-:W-:Y:S02]  /*34d30*/  SHF.R.U32.HI R22, RZ, 0x8, R40 ;  /* 0x00000008ff167819 */ /* 0x001fe40000011628 */
[----:B------:R-:W-:Y:S02]  /*34d40*/  PRMT R24, R24, 0x3340, R26 ;  /* 0x0000334018187816 */ /* 0x000fe4000000001a */
[----:B------:R-:W-:-:S02]  /*34d50*/  LOP3.LUT R20, R20, 0xffff, RZ, 0xc0, !PT ;  /* 0x0000ffff14147812 */ /* 0x000fc400078ec0ff */
[----:B------:R-:W-:Y:S02]  /*34d60*/  LOP3.LUT R22, R22, 0xffff, RZ, 0xc0, !PT ;  /* 0x0000ffff16167812 */ /* 0x000fe400078ec0ff */
[----:B------:R-:W-:Y:S02]  /*34d70*/  LOP3.LUT R225, R225, 0xffff, RZ, 0xc0, !PT ;  /* 0x0000ffffe1e17812 */ /* 0x000fe400078ec0ff */
[----:B------:R-:W-:Y:S01]  /*34d80*/  LOP3.LUT R42, R42, 0xffff, RZ, 0xc0, !PT ;  /* 0x0000ffff2a2a7812 */ /* 0x000fe200078ec0ff */
[----:B------:R0:W-:Y:S01]  /*34d90*/  STL [R1+0x10e0], R28 ;  /* 0x0010e01c01007387 */ /* 0x0001e20000100800 */
[----:B------:R-:W-:Y:S02]  /*34da0*/  PRMT R20, R20, 0x3340, R22 ;  /* 0x0000334014147816 */ /* 0x000fe40000000016 */
[----:B------:R-:W-:Y:S01]  /*34db0*/  SHF.R.U32.HI R26, RZ, 0x8, R42 ;  /* 0x00000008ff1a7819 */ /* 0x000fe2000001162a */
[----:B------:R1:W-:Y:S01]  /*34dc0*/  STL [R1+0xee8], R24 ;  /* 0x000ee81801007387 */ /* 0x0003e20000100800 */
[----:B------:R-:W-:-:S02]  /*34dd0*/  LOP3.LUT R179, R179, 0xffff, RZ, 0xc0, !PT ;  /* 0x0000ffffb3b37812 */ /* 0x000fc400078ec0ff */
[----:B------:R-:W-:Y:S02]  /*34de0*/  LOP3.LUT R26, R26, 0xffff, RZ, 0xc0, !PT ;  /* 0x0000ffff1a1a7812 */ /* 0x000fe400078ec0ff */
[----:B0-----:R-:W-:Y:S02]  /*34df0*/  PRMT R28, R225, 0x3340, R42 ;  /* 0x00003340e11c7816 */ /* 0x001fe4000000002a */
[----:B-1----:R-:W-:Y:S01]  /*34e00*/  SHF.R.U32.HI R24, RZ, 0x8, R225 ;  /* 0x00000008ff187819 */ /* 0x002fe200000116e1 */
[----:B------:R-:W-:Y:S03]  /*34e10*/  STL [R1+0xeec], R20 ;  /* 0x000eec1401007387 */ /* 0x000fe60000100800 */
[----:B------:R-:W-:Y:S01]  /*34e20*/  LOP3.LUT R24, R24, 0xffff, RZ, 0xc0, !PT ;  /* 0x0000ffff18187812 */ /* 0x000fe200078ec0ff */
[----:B------:R0:W-:Y:S03]  /*34e30*/  STL [R1+0x10c8], R28 ;  /* 0x0010c81c01007387 */ /* 0x0001e60000100800 */
[----:B------:R-:W-:-:S02]  /*34e40*/  PRMT R24, R24, 0x3340, R26 ;  /* 0x0000334018187816 */ /* 0x000fc4000000001a */
[----:B--2---:R-:W-:-:S04]  /*34e50*/  LOP3.LUT R22, R49, 0xffff, RZ, 0xc0, !PT ;  /* 0x0000ffff31167812 */ /* 0x004fc800078ec0ff */
[----:B0-----:R-:W-:-:S05]  /*34e60*/  PRMT R28, R22, 0x3340, R179 ;  /* 0x00003340161c7816 */ /* 0x001fca00000000b3 */
[----:B------:R-:W-:Y:S04]  /*34e70*/  STL [R1+0x1150], R28 ;  /* 0x0011501c01007387 */ /* 0x000fe80000100800 */
[----:B------:R0:W-:Y:S04]  /*34e80*/  STL [R1+0xedc], R24 ;  /* 0x000edc1801007387 */ /* 0x0001e80000100800 */
[----:B------:R-:W2:Y:S04]  /*34e90*/  LDL.LU R51, [R1+0x62c] ;  /* 0x00062c0001337983 */ /* 0x000ea80000300800 */
[----:B------:R-:W3:Y:S01]  /*34ea0*/  LDL.LU R49, [R1+0x628] ;  /* 0x0006280001317983 */ /* 0x000ee20000300800 */
[----:B------:R-:W-:-:S02]  /*34eb0*/  SHF.R.U32.HI R20, RZ, 0x8, R22 ;  /* 0x00000008ff147819 */ /* 0x000fc40000011616 */
[----:B------:R-:W-:Y:S02]  /*34ec0*/  SHF.R.U32.HI R22, RZ, 0x8, R179 ;  /* 0x00000008ff167819 */ /* 0x000fe400000116b3 */
[----:B------:R-:W-:Y:S02]  /*34ed0*/  LOP3.LUT R20, R20, 0xffff, RZ, 0xc0, !PT ;  /* 0x0000ffff14147812 */ /* 0x000fe400078ec0ff */
[----:B------:R-:W-:Y:S02]  /*34ee0*/  LOP3.LUT R22, R22, 0xffff, RZ, 0xc0, !PT ;  /* 0x0000ffff16167812 */ /* 0x000fe400078ec0ff */
[----:B------:R-:W-:Y:S02]  /*34ef0*/  LOP3.LUT R223, R223, 0xffff, RZ, 0xc0, !PT ;  /* 0x0000ffffdfdf7812 */ /* 0x000fe400078ec0ff */
[----:B------:R-:W-:Y:S02]  /*34f00*/  LOP3.LUT R76, R76, 0xffff, RZ, 0xc0, !PT ;  /* 0x0000ffff4c4c7812 */ /* 0x000fe400078ec0ff */
[----:B------:R-:W-:-:S02]  /*34f10*/  PRMT R20, R20, 0x3340, R22 ;  /* 0x0000334014147816 */ /* 0x000fc40000000016 */
[--C-:B------:R-:W-:Y:S02]  /*34f20*/  PRMT R22, R223, 0x3340, R76.reuse ;  /* 0x00003340df167816 */ /* 0x100fe4000000004c */
[----:B------:R-:W-:Y:S02]  /*34f30*/  LOP3.LUT R221, R221, 0xffff, RZ, 0xc0, !PT ;  /* 0x0000ffffdddd7812 */ /* 0x000fe400078ec0ff */
[----:B------:R-:W-:Y:S01]  /*34f40*/  LOP3.LUT R78, R78, 0xffff, RZ, 0xc0, !PT ;  /* 0x0000ffff4e4e7812 */ /* 0x000fe200078ec0ff */
[----:B------:R1:W-:Y:S01]  /*34f50*/  STL [R1+0xf68], R20 ;  /* 0x000f681401007387 */ /* 0x0003e20000100800 */
[----:B0-----:R-:W-:Y:S02]  /*34f60*/  SHF.R.U32.HI R24, RZ, 0x8, R223 ;  /* 0x00000008ff187819 */ /* 0x001fe400000116df */
[----:B------:R-:W-:Y:S01]  /*34f70*/  SHF.R.U32.HI R26, RZ, 0x8, R76 ;  /* 0x00000008ff1a7819 */ /* 0x000fe2000001164c */
[----:B------:R0:W-:Y:S01]  /*34f80*/  STL [R1+0x1148], R22 ;  /* 0x0011481601007387 */ /* 0x0001e20000100800 */
[----:B------:R-:W-:-:S02]  /*34f90*/  LOP3.LUT R24, R24, 0xffff, RZ, 0xc0, !PT ;  /* 0x0000ffff18187812 */ /* 0x000fc400078ec0ff */
[----:B------:R-:W-:Y:S02]  /*34fa0*/  LOP3.LUT R26, R26, 0xffff, RZ, 0xc0, !PT ;  /* 0x0000ffff1a1a7812 */ /* 0x000fe400078ec0ff */
[----:B-1----:R-:W-:Y:S02]  /*34fb0*/  SHF.R.U32.HI R20, RZ, 0x8, R221 ;  /* 0x00000008ff147819 */ /* 0x002fe400000116dd */
[--C-:B0-----:R-:W-:Y:S02]  /*34fc0*/  SHF.R.U32.HI R22, RZ, 0x8, R78.reuse ;  /* 0x00000008ff167819 */ /* 0x101fe4000001164e */
[----:B------:R-:W-:Y:S02]  /*34fd0*/  LOP3.LUT R20, R20, 0xffff, RZ, 0xc0, !PT ;  /* 0x0000ffff14147812 */ /* 0x000fe400078ec0ff */
[----:B------:R-:W-:Y:S02]  /*34fe0*/  LOP3.LUT R22, R22, 0xffff, RZ, 0xc0, !PT ;  /* 0x0000ffff16167812 */ /* 0x000fe400078ec0ff */
[----:B------:R-:W-:-:S02]  /*34ff0*/  PRMT R28, R221, 0x3340, R78 ;  /* 0x00003340dd1c7816 */ /* 0x000fc4000000004e */
[----:B------:R-:W-:Y:S02]  /*35000*/  PRMT R24, R24, 0x3340, R26 ;  /* 0x0000334018187816 */ /* 0x000fe4000000001a */
[----:B------:R-:W-:Y:S01]  /*35010*/  PRMT R20, R20, 0x3340, R22 ;  /* 0x0000334014147816 */ /* 0x000fe20000000016 */
[----:B------:R-:W-:Y:S04]  /*35020*/  STL [R1+0x114c], R28 ;  /* 0x00114c1c01007387 */ /* 0x000fe80000100800 */
[----:B------:R-:W-:Y:S04]  /*35030*/  STL [R1+0xf60], R24 ;  /* 0x000f601801007387 */ /* 0x000fe80000100800 */
[----:B------:R3:W-:Y:S01]  /*35040*/  STL [R1+0xf64], R20 ;  /* 0x000f641401007387 */ /* 0x0007e20000100800 */
[----:B--2---:R-:W-:-:S03]  /*35050*/  LOP3.LUT R22, R51, 0xffff, RZ, 0xc0, !PT ;  /* 0x0000ffff33167812 */ /* 0x004fc600078ec0ff */
[----:B------:R-:W2:Y:S01]  /*35060*/  LDL.LU R51, [R1+0x208] ;  /* 0x0002080001337983 */ /* 0x000ea20000300800 */
[----:B---3--:R-:W-:-:S03]  /*35070*/  LOP3.LUT R20, R49, 0xffff, RZ, 0xc0, !PT ;  /* 0x0000ffff31147812 */ /* 0x008fc600078ec0ff */
[----:B------:R-:W3:Y:S01]  /*35080*/  LDL.LU R49, [R1+0x204] ;  /* 0x0002040001317983 */ /* 0x000ee20000300800 */
[----:B------:R-:W-:Y:S02]  /*35090*/  LOP3.LUT R18, R18, 0xffff, RZ, 0xc0, !PT ;  /* 0x0000ffff12127812 */ /* 0x000fe400078ec0ff */
[----:B------:R-:W-:Y:S02]  /*350a0*/  LOP3.LUT R19, R19, 0xffff, RZ, 0xc0, !PT ;  /* 0x0000ffff13137812 */ /* 0x000fe400078ec0ff */
[----:B------:R-:W-:Y:S02]  /*350b0*/  PRMT R26, R22, 0x3340, R18 ;  /* 0x00003340161a7816 */ /* 0x000fe40000000012 */
[----:B------:R-:W-:Y:S02]  /*350c0*/  SHF.R.U32.HI R24, RZ, 0x8, R22 ;  /* 0x00000008ff187819 */ /* 0x000fe40000011616 */
[----:B------:R-:W-:Y:S01]  /*350d0*/  SHF.R.U32.HI R22, RZ, 0x8, R18 ;  /* 0x00000008ff167819 */ /* 0x000fe20000011612 */
[----:B------:R0:W-:Y:S01]  /*350e0*/  STL [R1+0x10d0], R26 ;  /* 0x0010d01a01007387 */ /* 0x0001e20000100800 */
[----:B------:R-:W-:-:S02]  /*350f0*/  SHF.R.U32.HI R18, RZ, 0x8, R20 ;  /* 0x00000008ff127819 */ /* 0x000fc40000011614 */
[----:B------:R-:W-:Y:S02]  /*35100*/  LOP3.LUT R22, R22, 0xffff, RZ, 0xc0, !PT ;  /* 0x0000ffff16167812 */ /* 0x000fe400078ec0ff */
[----:B------:R-:W-:Y:S02]  /*35110*/  LOP3.LUT R18, R18, 0xffff, RZ, 0xc0, !PT ;  /* 0x0000ffff12127812 */ /* 0x000fe400078ec0ff */
[--C-:B0-----:R-:W-:Y:S02]  /*35120*/  PRMT R26, R20, 0x3340, R19.reuse ;  /* 0x00003340141a7816 */ /* 0x101fe40000000013 */
[----:B------:R-:W-:Y:S02]  /*35130*/  SHF.R.U32.HI R19, RZ, 0x8, R19 ;  /* 0x00000008ff137819 */ /* 0x000fe40000011613 */
[----:B------:R-:W-:Y:S02]  /*35140*/  LOP3.LUT R20, R24, 0xffff, RZ, 0xc0, !PT ;  /* 0x0000ffff18147812 */ /* 0x000fe400078ec0ff */
[----:B------:R-:W-:-:S02]  /*35150*/  LOP3.LUT R19, R19, 0xffff, RZ, 0xc0, !PT ;  /* 0x0000ffff13137812 */ /* 0x000fc400078ec0ff */
[----:B------:R-:W-:Y:S02]  /*35160*/  PRMT R20, R20, 0x3340, R22 ;  /* 0x0000334014147816 */ /* 0x000fe40000000016 */
[----:B------:R-:W-:Y:S01]  /*35170*/  PRMT R18, R18, 0x3340, R19 ;  /* 0x0000334012127816 */ /* 0x000fe20000000013 */
[----:B------:R-:W-:Y:S04]  /*35180*/  STL [R1+0x10d4], R26 ;  /* 0x0010d41a01007387 */ /* 0x000fe80000100800 */
[----:B------:R-:W-:Y:S04]  /*35190*/  STL [R1+0xee0], R20 ;  /* 0x000ee01401007387 */ /* 0x000fe80000100800 */
[----:B------:R2:W-:Y:S02]  /*351a0*/  STL [R1+0xee4], R18 ;  /* 0x000ee41201007387 */ /* 0x0005e40000100800 */
[----:B--2---:R-:W-:-:S02]  /*351b0*/  LOP3.LUT R18, R51, 0xffff, RZ, 0xc0, !PT ;  /* 0x0000ffff33127812 */ /* 0x004fc400078ec0ff */
        /* <DEDUP_REMOVED lines=20> */
[----:B------:R2:W-:Y:S01]  /*35300*/  STL [R1+0xed8], R18 ;  /* 0x000ed81201007387 */ /* 0x0005e20000100800 */
[----:B---3--:R-:W-:-:S03]  /*35310*/  LOP3.LUT R19, R49, 0xffff, RZ, 0xc0, !PT ;  /* 0x0000ffff31137812 */ /* 0x008fc600078ec0ff */
[----:B------:R-:W3:Y:S01]  /*35320*/  LDL.LU R49, [R1+0x490] ;  /* 0x0004900001317983 */ /* 0x000ee20000300800 */
[----:B--2---:R-:W-:Y:S02]  /*35330*/  LOP3.LUT R18, R51, 0xffff, RZ, 0xc0, !PT ;  /* 0x0000ffff33127812 */ /* 0x004fe400078ec0ff */
        /* <DEDUP_REMOVED lines=18> */
[----:B0-----:R-:W-:-:S02]  /*35460*/  LOP3.LUT R18, R9, 0xffff, RZ, 0xc0, !PT ;  /* 0x0000ffff09127812 */ /* 0x001fc400078ec0ff */
[----:B------:R-:W2:Y:S04]  /*35470*/  LDL.LU R9, [R1+0x1500] ;  /* 0x0015000001097983 */ /* 0x000ea80000300800 */
[----:B------:R-:W4:Y:S01]  /*35480*/  LDL.LU R51, [R1+0x630] ;  /* 0x0006300001337983 */ /* 0x000f220000300800 */
        /* <DEDUP_REMOVED lines=20> */
[----:B---3--:R-:W-:-:S02]  /*355d0*/  LOP3.LUT R18, R49, 0xffff, RZ, 0xc0, !PT ;  /* 0x0000ffff31127812 */ /* 0x008fc400078ec0ff */
[----:B------:R-:W3:Y:S01]  /*355e0*/  LDL.LU R49, [R1+0x634] ;  /* 0x0006340001317983 */ /* 0x000ee20000300800 */
[----:B------:R-:W-:Y:S02]  /*355f0*/  LOP3.LUT R24, R171, 0xffff, RZ, 0xc0, !PT ;  /* 0x0000ffffab187812 */ /* 0x000fe400078ec0ff */
[----:B----4-:R-:W-:Y:S02]  /*35600*/  LOP3.LUT R19, R51, 0xffff, RZ, 0xc0, !PT ;  /* 0x0000ffff33137812 */ /* 0x010fe400078ec0ff */
[----:B------:R-:W-:Y:S02]  /*35610*/  LOP3.LUT R22, R21, 0xffff, RZ, 0xc0, !PT ;  /* 0x0000ffff15167812 */ /* 0x000fe400078ec0ff */
[----:B------:R-:W-:Y:S02]  /*35620*/  SHF.R.U32.HI R20, RZ, 0x8, R18 ;  /* 0x00000008ff147819 */ /* 0x000fe40000011612 */
[--C-:B------:R-:W-:Y:S02]  /*35630*/  PRMT R26, R18, 0x3340, R24.reuse ;  /* 0x00003340121a7816 */ /* 0x100fe40000000018 */
[----:B------:R-:W-:-:S02]  /*35640*/  SHF.R.U32.HI R21, RZ, 0x8, R24 ;  /* 0x00000008ff157819 */ /* 0x000fc40000011618 */
[----:B------:R-:W-:Y:S02]  /*35650*/  SHF.R.U32.HI R18, RZ, 0x8, R19 ;  /* 0x00000008ff127819 */ /* 0x000fe40000011613 */
[--C-:B------:R-:W-:Y:S02]  /*35660*/  PRMT R24, R19, 0x3340, R22.reuse ;  /* 0x0000334013187816 */ /* 0x100fe40000000016 */
[----:B------:R-:W-:Y:S02]  /*35670*/  SHF.R.U32.HI R19, RZ, 0x8, R22 ;  /* 0x00000008ff137819 */ /* 0x000fe40000011616 */
[----:B------:R-:W-:Y:S02]  /*35680*/  LOP3.LUT R20, R20, 0xffff, RZ, 0xc0, !PT ;  /* 0x0000ffff14147812 */ /* 0x000fe400078ec0ff */
[----:B------:R-:W-:Y:S02]  /*35690*/  LOP3.LUT R21, R21, 0xffff, RZ, 0xc0, !PT ;  /* 0x0000ffff15157812 */ /* 0x000fe400078ec0ff */
[----:B------:R-:W-:-:S02]  /*356a0*/  LOP3.LUT R18, R18, 0xffff, RZ, 0xc0, !PT ;  /* 0x0000ffff12127812 */ /* 0x000fc400078ec0ff */
[----:B------:R-:W-:Y:S02]  /*356b0*/  LOP3.LUT R19, R19, 0xffff, RZ, 0xc0, !PT ;  /* 0x0000ffff13137812 */ /* 0x000fe400078ec0ff */
[----:B------:R-:W-:Y:S02]  /*356c0*/  PRMT R20, R20, 0x3340, R21 ;  /* 0x0000334014147816 */ /* 0x000fe40000000015 */
[----:B------:R-:W-:Y:S01]  /*356d0*/  PRMT R18, R18, 0x3340, R19 ;  /* 0x0000334012127816 */ /* 0x000fe20000000013 */
[----:B------:R-:W-:Y:S01]  /*356e0*/  STL [R1+0x1108], R26 ;  /* 0x0011081a01007387 */ /* 0x000fe20000100800 */
[----:B------:R-:W-:-:S03]  /*356f0*/  LOP3.LUT R23, R23, 0xffff, RZ, 0xc0, !PT ;  /* 0x0000ffff17177812 */ /* 0x000fc600078ec0ff */
[----:B------:R-:W-:Y:S04]  /*35700*/  STL [R1+0x10b8], R24 ;  /* 0x0010b81801007387 */ /* 0x000fe80000100800 */
[----:B------:R-:W-:Y:S04]  /*35710*/  STL [R1+0xf44], R20 ;  /* 0x000f441401007387 */ /* 0x000fe80000100800 */
[----:B------:R3:W-:Y:S01]  /*35720*/  STL [R1+0xebc], R18 ;  /* 0x000ebc1201007387 */ /* 0x0007e20000100800 */
[----:B--2---:R-:W-:Y:S02]  /*35730*/  LOP3.LUT R19, R9, 0xffff, RZ, 0xc0, !PT ;  /* 0x0000ffff09137812 */ /* 0x004fe400078ec0ff */
[----:B------:R-:W-:Y:S01]  /*35740*/  LOP3.LUT R48, R48, 0xffff, RZ, 0xc0, !PT ;  /* 0x0000ffff30307812 */ /* 0x000fe200078ec0ff */
[----:B------:R-:W2:Y:S01]  /*35750*/  LDL.LU R9, [R1+0x14fc] ;  /* 0x0014fc0001097983 */ /* 0x000ea20000300800 */
[----:B------:R-:W-:-:S04]  /*35760*/  SHF.R.U32.HI R21, RZ, 0x8, R23 ;  /* 0x00000008ff157819 */ /* 0x000fc80000011617 */
[----:B------:R-:W-:Y:S02]  /*35770*/  LOP3.LUT R21, R21, 0xffff, RZ, 0xc0, !PT ;  /* 0x0000ffff15157812 */ /* 0x000fe400078ec0ff */
[----:B---3--:R-:W-:-:S04]  /*35780*/  LOP3.LUT R18, R49, 0xffff, RZ, 0xc0, !PT ;  /* 0x0000ffff31127812 */ /* 0x008fc800078ec0ff */
[----:B------:R-:W-:Y:S02]  /*35790*/  PRMT R22, R18, 0x3340, R23 ;  /* 0x0000334012167816 */ /* 0x000fe40000000017 */
        /* <DEDUP_REMOVED lines=13> */
[----:B0-----:R-:W-:-:S02]  /*35870*/  LOP3.LUT R18, R5, 0xffff, RZ, 0xc0, !PT ;  /* 0x0000ffff05127812 */ /* 0x001fc400078ec0ff */
[----:B------:R-:W3:Y:S01]  /*35880*/  LDL.LU R5, [R1+0x14f8] ;  /* 0x0014f80001057983 */ /* 0x000ee20000300800 */
[----:B------:R-:W-:Y:S02]  /*35890*/  LOP3.LUT R50, R50, 0xffff, RZ, 0xc0, !PT ;  /* 0x0000ffff32327812 */ /* 0x000fe400078ec0ff */
[----:B------:R-:W-:Y:S02]  /*358a0*/  LOP3.LUT R19, R13, 0xffff, RZ, 0xc0, !PT ;  /* 0x0000ffff0d137812 */ /* 0x000fe400078ec0ff */
[----:B------:R-:W-:Y:S01]  /*358b0*/  PRMT R22, R18, 0x3340, R50 ;  /* 0x0000334012167816 */ /* 0x000fe20000000032 */
[----:B------:R-:W4:Y:S01]  /*358c0*/  LDL.LU R13, [R1+0x14f4] ;  /* 0x0014f400010d7983 */ /* 0x000f220000300800 */
[----:B------:R-:W-:Y:S02]  /*358d0*/  LOP3.LUT R68, R68, 0xffff, RZ, 0xc0, !PT ;  /* 0x0000ffff44447812 */ /* 0x000fe400078ec0ff */
[----:B------:R-:W-:Y:S01]  /*358e0*/  SHF.R.U32.HI R20, RZ, 0x8, R18 ;  /* 0x00000008ff147819 */ /* 0x000fe20000011612 */
[----:B------:R0:W-:Y:S01]  /*358f0*/  STL [R1+0x10a4], R22 ;  /* 0x0010a41601007387 */ /* 0x0001e20000100800 */
[----:B------:R-:W-:-:S02]  /*35900*/  SHF.R.U32.HI R21, RZ, 0x8, R50 ;  /* 0x00000008ff157819 */ /* 0x000fc40000011632 */
[----:B------:R-:W-:Y:S02]  /*35910*/  SHF.R.U32.HI R18, RZ, 0x8, R19 ;  /* 0x00000008ff127819 */ /* 0x000fe40000011613 */
[----:B------:R-:W-:Y:S02]  /*35920*/  LOP3.LUT R20, R20, 0xffff, RZ, 0xc0, !PT ;  /* 0x0000ffff14147812 */ /* 0x000fe400078ec0ff */
[--C-:B0-----:R-:W-:Y:S02]  /*35930*/  PRMT R22, R19, 0x3340, R68.reuse ;  /* 0x0000334013167816 */ /* 0x101fe40000000044 */
[----:B------:R-:W-:Y:S02]  /*35940*/  SHF.R.U32.HI R19, RZ, 0x8, R68 ;  /* 0x00000008ff137819 */ /* 0x000fe40000011644 */
[----:B------:R-:W-:Y:S02]  /*35950*/  LOP3.LUT R21, R21, 0xffff, RZ, 0xc0, !PT ;  /* 0x0000ffff15157812 */ /* 0x000fe400078ec0ff */
[----:B------:R-:W-:-:S02]  /*35960*/  LOP3.LUT R18, R18, 0xffff, RZ, 0xc0, !PT ;  /* 0x0000ffff12127812 */ /* 0x000fc400078ec0ff */
[----:B------:R-:W-:Y:S02]  /*35970*/  LOP3.LUT R19, R19, 0xffff, RZ, 0xc0, !PT ;  /* 0x0000ffff13137812 */ /* 0x000fe400078ec0ff */
[----:B------:R-:W-:Y:S02]  /*35980*/  PRMT R20, R20, 0x3340, R21 ;  /* 0x0000334014147816 */ /* 0x000fe40000000015 */
[----:B------:R-:W-:Y:S01]  /*35990*/  PRMT R18, R18, 0x3340, R19 ;  /* 0x0000334012127816 */ /* 0x000fe20000000013 */
[----:B------:R-:W-:Y:S04]  /*359a0*/  STL [R1+0x10dc], R22 ;  /* 0x0010dc1601007387 */ /* 0x000fe80000100800 */
[----:B------:R-:W-:Y:S04]  /*359b0*/  STL [R1+0xea8], R20 ;  /* 0x000ea81401007387 */ /* 0x000fe80000100800 */
[----:B------:R0:W-:Y:S02]  /*359c0*/  STL [R1+0xf3c], R18 ;  /* 0x000f3c1201007387 */ /* 0x0001e40000100800 */
[----:B0-----:R-:W-:Y:S01]  /*359d0*/  LOP3.LUT R18, R16, 0xffff, RZ, 0xc0, !PT ;  /* 0x0000ffff10127812 */ /* 0x001fe200078ec0ff */
[----:B------:R-:W-:Y:S01]  /*359e0*/  IMAD R45, R3, UR5, RZ ;  /* 0x00000005032d7c24 */ /* 0x000fe2000f8e02ff */
[----:B------:R-:W-:-:S03]  /*359f0*/  ULDC UR5, c[0x0][0x248] ;  /* 0x0000920000057ab9 */ /* 0x000fc60000000800 */
[----:B------:R-:W-:Y:S01]  /*35a00*/  VIADD R47, R45, UR8 ;  /* 0x000000082d2f7c36 */ /* 0x000fe20008000000 */
        /* <DEDUP_REMOVED lines=44> */
[----:B------:R-:W-:Y:S01]  /*35cd0*/  ULDC UR5, c[0x0][0x248] ;  /* 0x0000920000057ab9 */ /* 0x000fe20000000800 */
[----:B---3--:R-:W-:Y:S02]  /*35ce0*/  LOP3.LUT R19, R5, 0xffff, RZ, 0xc0, !PT ;  /* 0x0000ffff05137812 */ /* 0x008fe400078ec0ff */
[----:B------:R-:W3:Y:S04]  /*35cf0*/  LDL.LU R5, [R1+0x14f0] ;  /* 0x0014f00001057983 */ /* 0x000ee80000300800 */
[----:B------:R-:W3:Y:S04]  /*35d00*/  LDL.LU R16, [R1+0x14ec] ;  /* 0x0014ec0001107983 */ /* 0x000ee80000300800 */
[----:B------:R-:W2:Y:S04]  /*35d10*/  LDL.LU R51, [R1+0x63c] ;  /* 0x00063c0001337983 */ /* 0x000ea80000300800 */
[----:B------:R-:W4:Y:S01]  /*35d20*/  LDL.LU R49, [R1+0x638] ;  /* 0x0006380001317983 */ /* 0x000f220000300800 */
        /* <DEDUP_REMOVED lines=51> */
[----:B------:R-:W-:Y:S01]  /*36060*/  LOP3.LUT R70, R70, 0xffff, RZ, 0xc0, !PT ;  /* 0x0000ffff46467812 */ /* 0x000fe200078ec0ff */
[----:B------:R-:W-:Y:S02]  /*36070*/  ULDC UR9, c[0x0][0x248] ;  /* 0x0000920000097ab9 */ /* 0x000fe40000000800 */
[----:B------:R-:W-:Y:S01]  /*36080*/  VIADD R173, R189, UR5 ;  /* 0x00000005bdad7c36 */ /* 0x000fe20008000000 */
[----:B------:R-:W-:-:S03]  /*36090*/  ULDC UR5, c[0x0][0x248] ;  /* 0x0000920000057ab9 */ /* 0x000fc60000000800 */
[----:B------:R-:W-:Y:S01]  /*360a0*/  VIADD R200, R173, UR10 ;  /* 0x0000000aadc87c36 */ /* 0x000fe20008000000 */
[----:B------:R-:W-:Y:S01]  /*360b0*/  PRMT R22, R18, 0x3340, R70 ;  /* 0x0000334012167816 */ /* 0x000fe20000000046 */
[----:B------:R-:W-:Y:S02]  /*360c0*/  ULDC UR10, c[0x0][0x248] ;  /* 0x00009200000a7ab9 */ /* 0x000fe40000000800 */
[----:B------:R-:W-:Y:S01]  /*360d0*/  VIADD R175, R200, UR11 ;  /* 0x0000000bc8af7c36 */ /* 0x000fe20008000000 */
[----:B------:R-:W-:Y:S01]  /*360e0*/  LOP3.LUT R165, R165, 0xffff, RZ, 0xc0, !PT ;  /* 0x0000ffffa5a57812 */ /* 0x000fe200078ec0ff */
[----:B------:R0:W-:Y:S01]  /*360f0*/  STL [R1+0x10cc], R22 ;  /* 0x0010cc1601007387 */ /* 0x0001e20000100800 */
[----:B------:R-:W-:Y:S01]  /*36100*/  SHF.R.U32.HI R20, RZ, 0x8, R18 ;  /* 0x00000008ff147819 */ /* 0x000fe20000011612 */
[----:B------:R-:W-:Y:S01]  /*36110*/  VIADD R199, R175, UR8 ;  /* 0x00000008afc77c36 */ /* 0x000fe20008000000 */
[----:B------:R-:W-:Y:S01]  /*36120*/  ULDC UR8, c[0x0][0x248] ;  /* 0x0000920000087ab9 */ /* 0x000fe20000000800 */
[----:B------:R-:W-:Y:S01]  /*36130*/  SHF.R.U32.HI R21, RZ, 0x8, R70 ;  /* 0x00000008ff157819 */ /* 0x000fe20000011646 */
[----:B------:R-:W-:Y:S01]  /*36140*/  ULDC UR11, c[0x0][0x248] ;  /* 0x00009200000b7ab9 */ /* 0x000fe20000000800 */
[----:B------:R-:W-:Y:S01]  /*36150*/  VIADD R196, R199, UR5 ;  /* 0x00000005c7c47c36 */ /* 0x000fe20008000000 */
[----:B------:R-:W-:-:S03]  /*36160*/  ULDC UR5, c[0x0][0x248] ;  /* 0x0000920000057ab9 */ /* 0x000fc60000000800 */
[----:B------:R-:W-:Y:S01]  /*36170*/  VIADD R198, R196, UR5 ;  /* 0x00000005c4c67c36 */ /* 0x000fe20008000000 */
[----:B------:R-:W-:-:S03]  /*36180*/  ULDC UR5, c[0x0][0x248] ;  /* 0x0000920000057ab9 */ /* 0x000fc60000000800 */
[----:B------:R-:W-:Y:S01]  /*36190*/  VIADD R197, R198, UR8 ;  /* 0x00000008c6c57c36 */ /* 0x000fe20008000000 */
[----:B------:R-:W-:Y:S01]  /*361a0*/  SHF.R.U32.HI R18, RZ, 0x8, R19 ;  /* 0x00000008ff127819 */ /* 0x000fe20000011613 */
[----:B------:R-:W-:Y:S02]  /*361b0*/  ULDC UR8, c[0x0][0x248] ;  /* 0x0000920000087ab9 */ /* 0x000fe40000000800 */
[----:B------:R-:W-:Y:S01]  /*361c0*/  VIADD R201, R197, UR9 ;  /* 0x00000009c5c97c36 */ /* 0x000fe20008000000 */
[--C-:B0-----:R-:W-:Y:S01]  /*361d0*/  PRMT R22, R19, 0x3340, R165.reuse ;  /* 0x0000334013167816 */ /* 0x101fe200000000a5 */
[----:B------:R-:W-:Y:S01]  /*361e0*/  ULDC UR9, c[0x0][0x248] ;  /* 0x0000920000097ab9 */ /* 0x000fe20000000800 */
[----:B------:R-:W-:Y:S01]  /*361f0*/  SHF.R.U32.HI R19, RZ, 0x8, R165 ;  /* 0x00000008ff137819 */ /* 0x000fe200000116a5 */
[----:B------:R-:W-:Y:S01]  /*36200*/  VIADD R203, R201, UR5 ;  /* 0x00000005c9cb7c36 */ /* 0x000fe20008000000 */
[----:B------:R-:W-:Y:S02]  /*36210*/  LOP3.LUT R20, R20, 0xffff, RZ, 0xc0, !PT ;  /* 0x0000ffff14147812 */ /* 0x000fe400078ec0ff */
[----:B------:R-:W-:Y:S01]  /*36220*/  LOP3.LUT R21, R21, 0xffff, RZ, 0xc0, !PT ;  /* 0x0000ffff15157812 */ /* 0x000fe200078ec0ff */
[----:B------:R-:W-:Y:S01]  /*36230*/  VIADD R211, R203, UR10 ;  /* 0x0000000acbd37c36 */ /* 0x000fe20008000000 */
[----:B------:R-:W-:Y:S01]  /*36240*/  LOP3.LUT R18, R18, 0xffff, RZ, 0xc0, !PT ;  /* 0x0000ffff12127812 */ /* 0x000fe200078ec0ff */
[----:B------:R-:W-:Y:S01]  /*36250*/  STL [R1+0x10ac], R22 ;  /* 0x0010ac1601007387 */ /* 0x000fe20000100800 */
[----:B------:R-:W-:Y:S01]  /*36260*/  LOP3.LUT R19, R19, 0xffff, RZ, 0xc0, !PT ;  /* 0x0000ffff13137812 */ /* 0x000fe200078ec0ff */
[----:B------:R-:W-:Y:S01]  /*36270*/  ULDC UR5, c[0x0][0x248] ;  /* 0x0000920000057ab9 */ /* 0x000fe20000000800 */
[----:B------:R-:W-:Y:S01]  /*36280*/  PRMT R20, R20, 0x3340, R21 ;  /* 0x0000334014147816 */ /* 0x000fe20000000015 */
[----:B------:R-:W-:Y:S01]  /*36290*/  VIADD R204, R211, UR11 ;  /* 0x0000000bd3cc7c36 */ /* 0x000fe20008000000 */
[----:B------:R-:W-:Y:S01]  /*362a0*/  PRMT R18, R18, 0x3340, R19 ;  /* 0x0000334012127816 */ /* 0x000fe20000000013 */
[----:B------:R-:W-:Y:S01]  /*362b0*/  ULDC UR10, c[0x0][0x248] ;  /* 0x00009200000a7ab9 */ /* 0x000fe20000000800 */
[----:B------:R-:W-:Y:S01]  /*362c0*/  LOP3.LUT R153, R153, 0xffff, RZ, 0xc0, !PT ;  /* 0x0000ffff99997812 */ /* 0x000fe200078ec0ff */
[----:B------:R-:W-:Y:S01]  /*362d0*/  STL [R1+0xf30], R20 ;  /* 0x000f301401007387 */ /* 0x000fe20000100800 */
[----:B------:R-:W-:Y:S01]  /*362e0*/  VIADD R208, R204, UR8 ;  /* 0x00000008ccd07c36 */ /* 0x000fe20008000000 */
[----:B------:R-:W-:Y:S01]  /*362f0*/  LOP3.LUT R155, R155, 0xffff, RZ, 0xc0, !PT ;  /* 0x0000ffff9b9b7812 */ /* 0x000fe200078ec0ff */
[----:B------:R-:W-:Y:S01]  /*36300*/  ULDC UR8, c[0x0][0x248] ;  /* 0x0000920000087ab9 */ /* 0x000fe20000000800 */
[----:B------:R2:W-:Y:S01]  /*36310*/  STL [R1+0xef0], R18 ;  /* 0x000ef01201007387 */ /* 0x0005e20000100800 */
[----:B------:R-:W-:Y:S01]  /*36320*/  VIADD R205, R208, UR5 ;  /* 0x00000005d0cd7c36 */ /* 0x000fe20008000000 */
[----:B------:R-:W-:Y:S01]  /*36330*/  ULDC UR5, c[0x0][0x248] ;  /* 0x0000920000057ab9 */ /* 0x000fe20000000800 */
[----:B------:R-:W-:-:S02]  /*36340*/  ULDC UR11, c[0x0][0x248] ;  /* 0x00009200000b7ab9 */ /* 0x000fc40000000800 */
[----:B------:R-:W-:Y:S01]  /*36350*/  VIADD R212, R205, UR5 ;  /* 0x00000005cdd47c36 */ /* 0x000fe20008000000 */
[----:B------:R-:W-:Y:S01]  /*36360*/  SHF.R.U32.HI R21, RZ, 0x8, R153 ;  /* 0x00000008ff157819 */ /* 0x000fe20000011699 */
[----:B------:R-:W-:Y:S02]  /*36370*/  ULDC UR5, c[0x0][0x248] ;  /* 0x0000920000057ab9 */ /* 0x000fe40000000800 */
[----:B------:R-:W-:Y:S01]  /*36380*/  VIADD R207, R212, UR8 ;  /* 0x00000008d4cf7c36 */ /* 0x000fe20008000000 */
[----:B------:R-:W-:Y:S01]  /*36390*/  LOP3.LUT R21, R21, 0xffff, RZ, 0xc0, !PT ;  /* 0x0000ffff15157812 */ /* 0x000fe200078ec0ff */
[----:B------:R-:W-:Y:S02]  /*363a0*/  ULDC UR8, c[0x0][0x248] ;  /* 0x0000920000087ab9 */ /* 0x000fe40000000800 */
        /* <DEDUP_REMOVED lines=30> */
[----:B--2---:R-:W-:-:S04]  /*36590*/  LOP3.LUT R18, R51, 0xffff, RZ, 0xc0, !PT ;  /* 0x0000ffff33127812 */ /* 0x004fc800078ec0ff */
[----:B------:R-:W-:Y:S02]  /*365a0*/  PRMT R22, R18, 0x3340, R153 ;  /* 0x0000334012167816 */ /* 0x000fe40000000099 */
[----:B----4-:R-:W-:Y:S02]  /*365b0*/  LOP3.LUT R19, R49, 0xffff, RZ, 0xc0, !PT ;  /* 0x0000ffff31137812 */ /* 0x010fe400078ec0ff */
[----:B------:R-:W-:Y:S01]  /*365c0*/  SHF.R.U32.HI R20, RZ, 0x8, R18 ;  /* 0x00000008ff147819 */ /* 0x000fe20000011612 */
[----:B------:R0:W-:Y:S01]  /*365d0*/  STL [R1+0x10a0], R22 ;  /* 0x0010a01601007387 */ /* 0x0001e20000100800 */
[----:B------:R-:W-:Y:S02]  /*365e0*/  SHF.R.U32.HI R18, RZ, 0x8, R19 ;  /* 0x00000008ff127819 */ /* 0x000fe40000011613 */
[----:B------:R-:W-:Y:S02]  /*365f0*/  LOP3.LUT R20, R20, 0xffff, RZ, 0xc0, !PT ;  /* 0x0000ffff14147812 */ /* 0x000fe400078ec0ff */
[----:B------:R-:W-:-:S02]  /*36600*/  LOP3.LUT R18, R18, 0xffff, RZ, 0xc0, !PT ;  /* 0x0000ffff12127812 */ /* 0x000fc400078ec0ff */
[--C-:B0-----:R-:W-:Y:S02]  /*36610*/  PRMT R22, R19, 0x3340, R155.reuse ;  /* 0x0000334013167816 */ /* 0x101fe4000000009b */
[----:B------:R-:W-:-:S04]  /*36620*/  SHF.R.U32.HI R19, RZ, 0x8, R155 ;  /* 0x00000008ff137819 */ /* 0x000fc8000001169b */
[----:B------:R-:W-:Y:S02]  /*36630*/  LOP3.LUT R19, R19, 0xffff, RZ, 0xc0, !PT ;  /* 0x0000ffff13137812 */ /* 0x000fe400078ec0ff */
[----:B------:R-:W-:Y:S02]  /*36640*/  PRMT R20, R20, 0x3340, R21 ;  /* 0x0000334014147816 */ /* 0x000fe40000000015 */
[----:B------:R-:W-:Y:S01]  /*36650*/  PRMT R18, R18, 0x3340, R19 ;  /* 0x0000334012127816 */ /* 0x000fe20000000013 */
[----:B------:R-:W-:Y:S01]  /*36660*/  STL [R1+0x109c], R22 ;  /* 0x00109c1601007387 */ /* 0x000fe20000100800 */
[----:B------:R-:W-:-:S03]  /*36670*/  LOP3.LUT R19, R15, 0xffff, RZ, 0xc0, !PT ;  /* 0x0000ffff0f137812 */ /* 0x000fc600078ec0ff */
[----:B------:R0:W-:Y:S04]  /*36680*/  STL [R1+0xeac], R20 ;  /* 0x000eac1401007387 */ /* 0x0001e80000100800 */
[----:B------:R1:W-:Y:S04]  /*36690*/  STL [R1+0xeb0], R18 ;  /* 0x000eb01201007387 */ /* 0x0003e80000100800 */
[----:B------:R-:W2:Y:S01]  /*366a0*/  LDL.LU R15, [R1+0x14e8] ;  /* 0x0014e800010f7983 */ /* 0x000ea20000300800 */
        /* <DEDUP_REMOVED lines=33> */
[----:B0-----:R-:W-:Y:S01]  /*368c0*/  LOP3.LUT R20, R4, 0xffff, RZ, 0xc0, !PT ;  /* 0x0000ffff04147812 */ /* 0x001fe200078ec0ff */
[----:B------:R-:W-:Y:S01]  /*368d0*/  ULDC UR8, c[0x0][0x248] ;  /* 0x0000920000087ab9 */ /* 0x000fe20000000800 */
        /* <DEDUP_REMOVED lines=17> */
[----:B-1----:R-:W-:Y:S01]  /*369f0*/  VIADD R18, R21, UR9 ;  /* 0x0000000915127c36 */ /* 0x002fe20008000000 */
[----:B------:R-:W-:Y:S01]  /*36a00*/  LOP3.LUT R52, R52, 0xffff, RZ, 0xc0, !PT ;  /* 0x0000ffff34347812 */ /* 0x000fe200078ec0ff */
[----:B------:R-:W-:Y:S02]  /*36a10*/  ULDC UR9, c[0x0][0x248] ;  /* 0x0000920000097ab9 */ /* 0x000fe40000000800 */
[----:B------:R-:W-:Y:S01]  /*36a20*/  VIADD R250, R18, UR5 ;  /* 0x0000000512fa7c36 */ /* 0x000fe20008000000 */
[----:B------:R-:W-:-:S03]  /*36a30*/  ULDC UR5, c[0x0][0x248] ;  /* 0x0000920000057ab9 */ /* 0x000fc60000000800 */
[----:B------:R-:W-:Y:S01]  /*36a40*/  VIADD R246, R250, UR10 ;  /* 0x0000000afaf67c36 */ /* 0x000fe20008000000 */
[--C-:B------:R-:W-:Y:S01]  /*36a50*/  PRMT R32, R19, 0x3340, R52.reuse ;  /* 0x0000334013207816 */ /* 0x100fe20000000034 */
[----:B------:R-:W-:Y:S02]  /*36a60*/  ULDC UR10, c[0x0][0x248] ;  /* 0x00009200000a7ab9 */ /* 0x000fe40000000800 */
[----:B------:R-:W-:Y:S01]  /*36a70*/  VIADD R242, R246, UR11 ;  /* 0x0000000bf6f27c36 */ /* 0x000fe20008000000 */
[----:B------:R-:W-:Y:S01]  /*36a80*/  LOP3.LUT R54, R54, 0xffff, RZ, 0xc0, !PT ;  /* 0x0000ffff36367812 */ /* 0x000fe200078ec0ff */
[----:B------:R0:W-:Y:S01]  /*36a90*/  STL [R1+0x1090], R32 ;  /* 0x0010902001007387 */ /* 0x0001e20000100800 */
[----:B------:R-:W-:Y:S01]  /*36aa0*/  SHF.R.U32.HI R24, RZ, 0x8, R19 ;  /* 0x00000008ff187819 */ /* 0x000fe20000011613 */
[----:B------:R-:W-:Y:S01]  /*36ab0*/  VIADD R238, R242, UR8 ;  /* 0x00000008f2ee7c36 */ /* 0x000fe20008000000 */
[----:B------:R-:W-:Y:S01]  /*36ac0*/  SHF.R.U32.HI R28, RZ, 0x8, R52 ;  /* 0x00000008ff1c7819 */ /* 0x000fe20000011634 */
[----:B------:R-:W-:Y:S01]  /*36ad0*/  ULDC UR8, c[0x0][0x248] ;  /* 0x0000920000087ab9 */ /* 0x000fe20000000800 */
[----:B------:R-:W-:Y:S01]  /*36ae0*/  LOP3.LUT R167, R167, 0xffff, RZ, 0xc0, !PT ;  /* 0x0000ffffa7a77812 */ /* 0x000fe200078ec0ff */
[----:B------:R-:W-:Y:S01]  /*36af0*/  VIADD R234, R238, UR5 ;  /* 0x00000005eeea7c36 */ /* 0x000fe20008000000 */
[----:B------:R-:W-:Y:S01]  /*36b00*/  ULDC UR5, c[0x0][0x248] ;  /* 0x0000920000057ab9 */ /* 0x000fe20000000800 */
[----:B------:R-:W-:Y:S01]  /*36b10*/  SHF.R.U32.HI R19, RZ, 0x8, R20 ;  /* 0x00000008ff137819 */ /* 0x000fe20000011614 */
[----:B------:R-:W-:Y:S01]  /*36b20*/  ULDC UR11, c[0x0][0x248] ;  /* 0x00009200000b7ab9 */ /* 0x000fe20000000800 */
[----:B------:R-:W-:Y:S01]  /*36b30*/  VIADD R230, R234, UR5 ;  /* 0x00000005eae67c36 */ /* 0x000fe20008000000 */
[--C-:B0-----:R-:W-:Y:S01]  /*36b40*/  PRMT R32, R20, 0x3340, R54.reuse ;  /* 0x0000334014207816 */ /* 0x101fe20000000036 */
[----:B------:R-:W-:Y:S01]  /*36b50*/  ULDC UR5, c[0x0][0x248] ;  /* 0x0000920000057ab9 */ /* 0x000fe20000000800 */
[----:B------:R-:W-:Y:S01]  /*36b60*/  SHF.R.U32.HI R20, RZ, 0x8, R54 ;  /* 0x00000008ff147819 */ /* 0x000fe20000011636 */
[----:B------:R-:W-:Y:S01]  /*36b70*/  VIADD R226, R230, UR8 ;  /* 0x00000008e6e27c36 */ /* 0x000fe20008000000 */
[----:B------:R-:W-:-:S02]  /*36b80*/  LOP3.LUT R24, R24, 0xffff, RZ, 0xc0, !PT ;  /* 0x0000ffff18187812 */ /* 0x000fc400078ec0ff */
        /* <DEDUP_REMOVED lines=17> */
[----:B------:R-:W-:Y:S01]  /*36ca0*/  SHF.R.U32.HI R28, RZ, 0x8, R167 ;  /* 0x00000008ff1c7819 */ /* 0x000fe200000116a7 */
[----:B------:R-:W-:Y:S01]  /*36cb0*/  ULDC UR10, c[0x0][0x248] ;  /* 0x00009200000a7ab9 */ /* 0x000fe20000000800 */
[----:B------:R-:W-:-:S02]  /*36cc0*/  LOP3.LUT R161, R161, 0xffff, RZ, 0xc0, !PT ;  /* 0x0000ffffa1a17812 */ /* 0x000fc400078ec0ff */
[----:B0-----:R-:W-:Y:S01]  /*36cd0*/  LOP3.LUT R19, R9, 0xffff, RZ, 0xc0, !PT ;  /* 0x0000ffff09137812 */ /* 0x001fe200078ec0ff */
[----:B------:R-:W-:Y:S01]  /*36ce0*/  VIADD R206, R210, UR8 ;  /* 0x00000008d2ce7c36 */ /* 0x000fe20008000000 */
[----:B------:R-:W4:Y:S01]  /*36cf0*/  LDL.LU R9, [R1+0x14e0] ;  /* 0x0014e00001097983 */ /* 0x000f220000300800 */
[----:B------:R-:W-:Y:S01]  /*36d00*/  LOP3.LUT R28, R28, 0xffff, RZ, 0xc0, !PT ;  /* 0x0000ffff1c1c7812 */ /* 0x000fe200078ec0ff */
[----:B------:R-:W-:Y:S01]  /*36d10*/  ULDC UR8, c[0x0][0x248] ;  /* 0x0000920000087ab9 */ /* 0x000fe20000000800 */
[----:B------:R-:W-:Y:S01]  /*36d20*/  PRMT R32, R19, 0x3340, R167 ;  /* 0x0000334013207816 */ /* 0x000fe200000000a7 */
[----:B------:R-:W4:Y:S01]  /*36d30*/  LDL.LU R14, [R1+0x14dc] ;  /* 0x0014dc00010e7983 */ /* 0x000f220000300800 */
[----:B------:R-:W-:Y:S01]  /*36d40*/  SHF.R.U32.HI R24, RZ, 0x8, R19 ;  /* 0x00000008ff187819 */ /* 0x000fe20000011613 */
[----:B------:R-:W-:Y:S01]  /*36d50*/  VIADD R202, R206, UR5 ;  /* 0x00000005ceca7c36 */ /* 0x000fe20008000000 */
[----:B------:R-:W-:Y:S01]  /*36d60*/  SHF.R.U32.HI R19, RZ, 0x8, R20 ;  /* 0x00000008ff137819 */ /* 0x000fe20000011614 */
[----:B------:R0:W-:Y:S01]  /*36d70*/  STL [R1+0x108c], R32 ;  /* 0x00108c2001007387 */ /* 0x0001e20000100800 */
[----:B------:R-:W-:Y:S01]  /*36d80*/  ULDC UR5, c[0x0][0x248] ;  /* 0x0000920000057ab9 */ /* 0x000fe20000000800 */
[----:B------:R-:W-:Y:S01]  /*36d90*/  LOP3.LUT R24, R24, 0xffff, RZ, 0xc0, !PT ;  /* 0x0000ffff18187812 */ /* 0x000fe200078ec0ff */
[----:B------:R-:W-:Y:S01]  /*36da0*/  VIADD R44, R202, UR5 ;  /* 0x00000005ca2c7c36 */ /* 0x000fe20008000000 */
[----:B------:R-:W-:Y:S01]  /*36db0*/  LOP3.LUT R19, R19, 0xffff, RZ, 0xc0, !PT ;  /* 0x0000ffff13137812 */ /* 0x000fe200078ec0ff */
[----:B------:R-:W-:Y:S01]  /*36dc0*/  ULDC UR5, c[0x0][0x248] ;  /* 0x0000920000057ab9 */ /* 0x000fe20000000800 */
[----:B------:R-:W-:Y:S01]  /*36dd0*/  LOP3.LUT R163, R163, 0xffff, RZ, 0xc0, !PT ;  /* 0x0000ffffa3a37812 */ /* 0x000fe200078ec0ff */
[----:B------:R-:W-:Y:S01]  /*36de0*/  ULDC UR11, c[0x0][0x248] ;  /* 0x00009200000b7ab9 */ /* 0x000fe20000000800 */
[----:B0-----:R-:W-:-:S02]  /*36df0*/  PRMT R32, R20, 0x3340, R64 ;  /* 0x0000334014207816 */ /* 0x001fc40000000040 */
[----:B------:R-:W-:-:S04]  /*36e00*/  SHF.R.U32.HI R20, RZ, 0x8, R64 ;  /* 0x00000008ff147819 */ /* 0x000fc80000011640 */
[----:B------:R-:W-:Y:S01]  /*36e10*/  LOP3.LUT R20, R20, 0xffff, RZ, 0xc0, !PT ;  /* 0x0000ffff14147812 */ /* 0x000fe200078ec0ff */
[----:B------:R-:W-:Y:S01]  /*36e20*/  VIADD R40, R44, UR8 ;  /* 0x000000082c287c36 */ /* 0x000fe20008000000 */
[----:B------:R-:W-:Y:S01]  /*36e30*/  PRMT R24, R24, 0x3340, R28 ;  /* 0x0000334018187816 */ /* 0x000fe2000000001c */
[----:B------:R0:W-:Y:S01]  /*36e40*/  STL [R1+0x1084], R32 ;  /* 0x0010842001007387 */ /* 0x0001e20000100800 */
[----:B------:R-:W-:Y:S01]  /*36e50*/  PRMT R19, R19, 0x3340, R20 ;  /* 0x0000334013137816 */ /* 0x000fe20000000014 */
[----:B------:R-:W-:Y:S01]  /*36e60*/  VIADD R36, R40, UR9 ;  /* 0x0000000928247c36 */ /* 0x000fe20008000000 */
[----:B------:R-:W-:Y:S01]  /*36e70*/  SHF.R.U32.HI R48, RZ, 0x8, R163 ;  /* 0x00000008ff307819 */ /* 0x000fe200000116a3 */
[----:B------:R-:W-:Y:S01]  /*36e80*/  STL [R1+0xec8], R24 ;  /* 0x000ec81801007387 */ /* 0x000fe20000100800 */
[----:B------:R-:W-:Y:S01]  /*36e90*/  LOP3.LUT R20, R13, 0xffff, RZ, 0xc0, !PT ;  /* 0x0000ffff0d147812 */ /* 0x000fe200078ec0ff */
[----:B------:R-:W-:Y:S01]  /*36ea0*/  ULDC UR8, c[0x0][0x248] ;  /* 0x0000920000087ab9 */ /* 0x000fe20000000800 */
[----:B------:R-:W-:Y:S01]  /*36eb0*/  ULDC UR9, c[0x0][0x248] ;  /* 0x0000920000097ab9 */ /* 0x000fe20000000800 */
[----:B------:R3:W-:Y:S01]  /*36ec0*/  STL [R1+0xecc], R19 ;  /* 0x000ecc1301007387 */ /* 0x0007e20000100800 */
[----:B0-----:R-:W-:Y:S01]  /*36ed0*/  VIADD R32, R36, UR5 ;  /* 0x0000000524207c36 */ /* 0x001fe20008000000 */
[----:B------:R-:W-:Y:S01]  /*36ee0*/  LOP3.LUT R48, R48, 0xffff, RZ, 0xc0, !PT ;  /* 0x0000ffff30307812 */ /* 0x000fe200078ec0ff */
[----:B------:R-:W-:Y:S01]  /*36ef0*/  ULDC UR5, c[0x0][0x248] ;  /* 0x0000920000057ab9 */ /* 0x000fe20000000800 */
[----:B---3--:R-:W-:Y:S01]  /*36f00*/  LOP3.LUT R19, R5, 0xffff, RZ, 0xc0, !PT ;  /* 0x0000ffff05137812 */ /* 0x008fe200078ec0ff */
[----:B------:R-:W-:Y:S01]  /*36f10*/  VIADD R28, R32, UR10 ;  /* 0x0000000a201c7c36 */ /* 0x000fe20008000000 */
[----:B------:R-:W3:Y:S01]  /*36f20*/  LDL.LU R5, [R1+0x14d8] ;  /* 0x0014d80001057983 */ /* 0x000ee20000300800 */
[----:B------:R-:W-:Y:S01]  /*36f30*/  ULDC UR10, c[0x0][0x248] ;  /* 0x00009200000a7ab9 */ /* 0x000fe20000000800 */
[----:B------:R-:W-:-:S02]  /*36f40*/  PRMT R24, R19, 0x3340, R161 ;  /* 0x0000334013187816 */ /* 0x000fc400000000a1 */
[----:B------:R-:W-:Y:S01]  /*36f50*/  SHF.R.U32.HI R49, RZ, 0x8, R19 ;  /* 0x00000008ff317819 */ /* 0x000fe20000011613 */
[----:B------:R-:W3:Y:S01]  /*36f60*/  LDL.LU R13, [R1+0x14d4] ;  /* 0x0014d400010d7983 */ /* 0x000ee20000300800 */
[----:B------:R-:W-:Y:S02]  /*36f70*/  SHF.R.U32.HI R19, RZ, 0x8, R20 ;  /* 0x00000008ff137819 */ /* 0x000fe40000011614 */
[----:B------:R-:W-:Y:S01]  /*36f80*/  PRMT R20, R20, 0x3340, R163 ;  /* 0x0000334014147816 */ /* 0x000fe200000000a3 */
[----:B------:R0:W-:Y:S01]  /*36f90*/  STL [R1+0x107c], R24 ;  /* 0x00107c1801007387 */ /* 0x0001e20000100800 */
[----:B------:R-:W-:-:S03]  /*36fa0*/  LOP3.LUT R19, R19, 0xffff, RZ, 0xc0, !PT ;  /* 0x0000ffff13137812 */ /* 0x000fc600078ec0ff */
[----:B------:R1:W-:Y:S01]  /*36fb0*/  STL [R1+0x1078], R20 ;  /* 0x0010781401007387 */ /* 0x0003e20000100800 */
[----:B0-----:R-:W-:Y:S01]  /*36fc0*/  VIADD R24, R28, UR11 ;  /* 0x0000000b1c187c36 */ /* 0x001fe20008000000 */
[----:B------:R-:W-:Y:S01]  /*36fd0*/  PRMT R48, R19, 0x3340, R48 ;  /* 0x0000334013307816 */ /* 0x000fe20000000030 */
[----:B------:R-:W-:Y:S02]  /*36fe0*/  ULDC UR11, c[0x0][0x248] ;  /* 0x00009200000b7ab9 */ /* 0x000fe40000000800 */
[----:B-1----:R-:W-:Y:S01]  /*36ff0*/  VIADD R20, R24, UR8 ;  /* 0x0000000818147c36 */ /* 0x002fe20008000000 */
        /* <DEDUP_REMOVED lines=26> */
[----:B------:R-:W-:Y:S01]  /*371a0*/  LOP3.LUT R50, R50, 0xffff, RZ, 0xc0, !PT ;  /* 0x0000ffff32327812 */ /* 0x000fe200078ec0ff */
[----:B------:R-:W-:Y:S02]  /*371b0*/  ULDC UR9, c[0x0][0x248] ;  /* 0x0000920000097ab9 */ /* 0x000fe40000000800 */
[----:B------:R-:W-:Y:S01]  /*371c0*/  VIADD R120, R121, UR5 ;  /* 0x0000000579787c36 */ /* 0x000fe20008000000 */
[----:B------:R-:W-:Y:S01]  /*371d0*/  PRMT R49, R49, 0x3340, R50 ;  /* 0x0000334031317816 */ /* 0x000fe20000000032 */
[----:B------:R-:W-:-:S02]  /*371e0*/  ULDC UR5, c[0x0][0x248] ;  /* 0x0000920000057ab9 */ /* 0x000fc40000000800 */
[----:B------:R-:W-:Y:S01]  /*371f0*/  VIADD R119, R120, UR10 ;  /* 0x0000000a78777c36 */ /* 0x000fe20008000000 */
[----:B------:R-:W-:Y:S01]  /*37200*/  LOP3.LUT R157, R157, 0xffff, RZ, 0xc0, !PT ;  /* 0x0000ffff9d9d7812 */ /* 0x000fe200078ec0ff */
[----:B------:R-:W-:Y:S01]  /*37210*/  STL [R1+0xec0], R49 ;  /* 0x000ec03101007387 */ /* 0x000fe20000100800 */
[----:B------:R-:W-:Y:S01]  /*37220*/  LOP3.LUT R159, R159, 0xffff, RZ, 0xc0, !PT ;  /* 0x0000ffff9f9f7812 */ /* 0x000fe200078ec0ff */
[----:B------:R-:W-:Y:S01]  /*37230*/  VIADD R118, R119, UR11 ;  /* 0x0000000b77767c36 */ /* 0x000fe20008000000 */
[----:B------:R-:W-:Y:S01]  /*37240*/  SHF.R.U32.HI R50, RZ, 0x8, R157 ;  /* 0x00000008ff327819 */ /* 0x000fe2000001169d */
[----:B------:R2:W-:Y:S01]  /*37250*/  STL [R1+0xec4], R48 ;  /* 0x000ec43001007387 */ /* 0x0005e20000100800 */
[----:B------:R-:W-:Y:S01]  /*37260*/  ULDC UR10, c[0x0][0x248] ;  /* 0x00009200000a7ab9 */ /* 0x000fe20000000800 */
[----:B------:R-:W-:Y:S01]  /*37270*/  VIADD R117, R118, UR8 ;  /* 0x0000000876757c36 */ /* 0x000fe20008000000 */
[----:B------:R-:W-:Y:S01]  /*37280*/  ULDC UR8, c[0x0][0x248] ;  /* 0x0000920000087ab9 */ /* 0x000fe20000000800 */
[----:B------:R-:W-:Y:S01]  /*37290*/  LOP3.LUT R56, R56, 0xffff, RZ, 0xc0, !PT ;  /* 0x0000ffff38387812 */ /* 0x000fe200078ec0ff */
[----:B------:R-:W-:Y:S01]  /*372a0*/  ULDC UR11, c[0x0][0x248] ;  /* 0x00009200000b7ab9 */ /* 0x000fe20000000800 */
[----:B------:R-:W-:Y:S01]  /*372b0*/  VIADD R116, R117, UR5 ;  /* 0x0000000575747c36 */ /* 0x000fe20008000000 */
[----:B------:R-:W-:Y:S01]  /*372c0*/  ULDC UR5, c[0x0][0x248] ;  /* 0x0000920000057ab9 */ /* 0x000fe20000000800 */
[----:B--2---:R-:W-:-:S02]  /*372d0*/  LOP3.LUT R48, R15, 0xffff, RZ, 0xc0, !PT ;  /* 0x0000ffff0f307812 */ /* 0x004fc400078ec0ff */
[----:B------:R-:W-:Y:S01]  /*372e0*/  VIADD R115, R116, UR5 ;  /* 0x0000000574737c36 */ /* 0x000fe20008000000 */
[----:B------:R-:W-:Y:S01]  /*372f0*/  LOP3.LUT R49, R16, 0xffff, RZ, 0xc0, !PT ;  /* 0x0000ffff10317812 */ /* 0x000fe200078ec0ff */
[----:B------:R-:W2:Y:S01]  /*37300*/  LDL.LU R15, [R1+0x14d0] ;  /* 0x0014d000010f7983 */ /* 0x000ea20000300800 */
[----:B------:R-:W-:Y:S01]  /*37310*/  PRMT R51, R48, 0x3340, R157 ;  /* 0x0000334030337816 */ /* 0x000fe2000000009d */
[----:B------:R-:W-:Y:S01]  /*37320*/  VIADD R114, R115, UR8 ;  /* 0x0000000873727c36 */ /* 0x000fe20008000000 */
[----:B------:R-:W-:Y:S01]  /*37330*/  SHF.R.U32.HI R167, RZ, 0x8, R48 ;  /* 0x00000008ffa77819 */ /* 0x000fe20000011630 */
[----:B------:R-:W2:Y:S01]  /*37340*/  LDL.LU R16, [R1+0x14cc] ;  /* 0x0014cc0001107983 */ /* 0x000ea20000300800 */
[----:B------:R-:W-:Y:S01]  /*37350*/  SHF.R.U32.HI R48, RZ, 0x8, R49 ;  /* 0x00000008ff307819 */ /* 0x000fe20000011631 */
[----:B------:R-:W-:Y:S01]  /*37360*/  VIADD R113, R114, UR9 ;  /* 0x0000000972717c36 */ /* 0x000fe20008000000 */
[----:B------:R-:W-:Y:S01]  /*37370*/  ULDC UR5, c[0x0][0x248] ;  /* 0x0000920000057ab9 */ /* 0x000fe20000000800 */
[----:B------:R0:W-:Y:S01]  /*37380*/  STL [R1+0x1068], R51 ;  /* 0x0010683301007387 */ /* 0x0001e20000100800 */
[----:B------:R-:W-:Y:S01]  /*37390*/  LOP3.LUT R48, R48, 0xffff, RZ, 0xc0, !PT ;  /* 0x0000ffff30307812 */ /* 0x000fe200078ec0ff */
[----:B------:R-:W-:Y:S01]  /*373a0*/  VIADD R112, R113, UR5 ;  /* 0x0000000571707c36 */ /* 0x000fe20008000000 */
[----:B------:R-:W-:Y:S01]  /*373b0*/  LOP3.LUT R167, R167, 0xffff, RZ, 0xc0, !PT ;  /* 0x0000ffffa7a77812 */ /* 0x000fe200078ec0ff */
[----:B------:R-:W-:Y:S01]  /*373c0*/  ULDC UR8, c[0x0][0x248] ;  /* 0x0000920000087ab9 */ /* 0x000fe20000000800 */
[----:B------:R-:W-:Y:S01]  /*373d0*/  LOP3.LUT R50, R50, 0xffff, RZ, 0xc0, !PT ;  /* 0x0000ffff32327812 */ /* 0x000fe200078ec0ff */
[----:B------:R-:W-:Y:S01]  /*373e0*/  ULDC UR9, c[0x0][0x248] ;  /* 0x0000920000097ab9 */ /* 0x000fe20000000800 */
[--C-:B0-----:R-:W-:Y:S01]  /*373f0*/  PRMT R51, R49, 0x3340, R159.reuse ;  /* 0x0000334031337816 */ /* 0x101fe2000000009f */
[----:B------:R-:W-:Y:S01]  /*37400*/  ULDC UR5, c[0x0][0x248] ;  /* 0x0000920000057ab9 */ /* 0x000fe20000000800 */
[----:B------:R-:W-:Y:S01]  /*37410*/  SHF.R.U32.HI R49, RZ, 0x8, R159 ;  /* 0x00000008ff317819 */ /* 0x000fe2000001169f */
[----:B------:R-:W-:Y:S01]  /*37420*/  VIADD R111, R112, UR10 ;  /* 0x0000000a706f7c36 */ /* 0x000fe20008000000 */
[----:B------:R-:W-:Y:S01]  /*37430*/  PRMT R167, R167, 0x3340, R50 ;  /* 0x00003340a7a77816 */ /* 0x000fe20000000032 */
[----:B------:R-:W-:Y:S01]  /*37440*/  STL [R1+0x1064], R51 ;  /* 0x0010643301007387 */ /* 0x000fe20000100800 */
[----:B------:R-:W-:Y:S01]  /*37450*/  LOP3.LUT R49, R49, 0xffff, RZ, 0xc0, !PT ;  /* 0x0000ffff31317812 */ /* 0x000fe200078ec0ff */
[----:B------:R-:W-:Y:S01]  /*37460*/  VIADD R110, R111, UR11 ;  /* 0x0000000b6f6e7c36 */ /* 0x000fe20008000000 */
[----:B------:R-:W-:Y:S01]  /*37470*/  LOP3.LUT R58, R58, 0xffff, RZ, 0xc0, !PT ;  /* 0x0000ffff3a3a7812 */ /* 0x000fe200078ec0ff */
[----:B------:R-:W-:Y:S01]  /*37480*/  ULDC UR10, c[0x0][0x248] ;  /* 0x00009200000a7ab9 */ /* 0x000fe20000000800 */
[----:B------:R-:W-:Y:S01]  /*37490*/  PRMT R48, R48, 0x3340, R49 ;  /* 0x0000334030307816 */ /* 0x000fe20000000031 */
[----:B------:R-:W-:Y:S01]  /*374a0*/  ULDC UR11, c[0x0][0x248] ;  /* 0x00009200000b7ab9 */ /* 0x000fe20000000800 */
[----:B------:R-:W-:Y:S01]  /*374b0*/  LOP3.LUT R49, R17, 0xffff, RZ, 0xc0, !PT ;  /* 0x0000ffff11317812 */ /* 0x000fe200078ec0ff */
[----:B------:R-:W-:Y:S01]  /*374c0*/  VIADD R109, R110, UR8 ;  /* 0x000000086e6d7c36 */ /* 0x000fe20008000000 */
[----:B------:R-:W-:Y:S01]  /*374d0*/  F2FP.SATFINITE.E4M3.F32.PACK_AB_MERGE_C R27, R107, R106, RZ ;  /* 0x0000006a6b1b723e */ /* 0x000fe200048070ff */
[----:B------:R0:W-:Y:S01]  /*374e0*/  STL [R1+0xe88], R48 ;  /* 0x000e883001007387 */ /* 0x0001e20000100800 */
[----:B------:R-:W-:Y:S01]  /*374f0*/  PRMT R50, R49, 0x3340, R56 ;  /* 0x0000334031327816 */ /* 0x000fe20000000038 */
[----:B------:R-:W-:-:S02]  /*37500*/  ULDC UR8, c[0x0][0x248] ;  /* 0x0000920000087ab9 */ /* 0x000fc40000000800 */
[----:B------:R-:W2:Y:S01]  /*37510*/  LDL.LU R17, [R1+0x14c8] ;  /* 0x0014c80001117983 */ /* 0x000ea20000300800 */
[----:B------:R-:W-:Y:S01]  /*37520*/  VIADD R108, R109, UR5 ;  /* 0x000000056d6c7c36 */ /* 0x000fe20008000000 */
[----:B------:R-:W-:Y:S01]  /*37530*/  ULDC UR5, c[0x0][0x248] ;  /* 0x0000920000057ab9 */ /* 0x000fe20000000800 */
[----:B0-----:R-:W-:Y:S02]  /*37540*/  LOP3.LUT R48, R12, 0xffff, RZ, 0xc0, !PT ;  /* 0x0000ffff0c307812 */ /* 0x001fe400078ec0ff */
[----:B------:R-:W2:Y:S02]  /*37550*/  LDL.LU R12, [R1+0x14c4] ;  /* 0x0014c400010c7983 */ /* 0x000ea40000300800 */
[----:B------:R-:W-:Y:S02]  /*37560*/  SHF.R.U32.HI R159, RZ, 0x8, R48 ;  /* 0x00000008ff9f7819 */ /* 0x000fe40000011630 */
[----:B------:R0:W-:Y:S01]  /*37570*/  STL [R1+0x1050], R50 ;  /* 0x0010503201007387 */ /* 0x0001e20000100800 */
[----:B------:R-:W-:Y:S01]  /*37580*/  VIADD R107, R108, UR5 ;  /* 0x000000056c6b7c36 */ /* 0x000fe20008000000 */
[----:B------:R-:W-:Y:S01]  /*37590*/  LOP3.LUT R159, R159, 0xffff, RZ, 0xc0, !PT ;  /* 0x0000ffff9f9f7812 */ /* 0x000fe200078ec0ff */
[----:B------:R-:W-:Y:S01]  /*375a0*/  ULDC UR5, c[0x0][0x248] ;  /* 0x0000920000057ab9 */ /* 0x000fe20000000800 */
[----:B------:R-:W-:-:S02]  /*375b0*/  SHF.R.U32.HI R157, RZ, 0x8, R49 ;  /* 0x00000008ff9d7819 */ /* 0x000fc40000011631 */
[--C-:B0-----:R-:W-:Y:S02]  /*375c0*/  PRMT R50, R48, 0x3340, R58.reuse ;  /* 0x0000334030327816 */ /* 0x101fe4000000003a */
[----:B------:R-:W-:Y:S01]  /*375d0*/  SHF.R.U32.HI R48, RZ, 0x8, R58 ;  /* 0x00000008ff307819 */ /* 0x000fe2000001163a */
[----:B------:R-:W-:Y:S01]  /*375e0*/  VIADD R106, R107, UR8 ;  /* 0x000000086b6a7c36 */ /* 0x000fe20008000000 */
[----:B------:R-:W-:Y:S02]  /*375f0*/  SHF.R.U32.HI R49, RZ, 0x8, R56 ;  /* 0x00000008ff317819 */ /* 0x000fe40000011638 */
[----:B------:R-:W-:Y:S02]  /*37600*/  LOP3.LUT R60, R60, 0xffff, RZ, 0xc0, !PT ;  /* 0x0000ffff3c3c7812 */ /* 0x000fe400078ec0ff */
[----:B------:R-:W-:Y:S01]  /*37610*/  LOP3.LUT R48, R48, 0xffff, RZ, 0xc0, !PT ;  /* 0x0000ffff30307812 */ /* 0x000fe200078ec0ff */
[----:B------:R-:W-:Y:S01]  /*37620*/  VIADD R105, R106, UR9 ;  /* 0x000000096a697c36 */ /* 0x000fe20008000000 */
[----:B------:R-:W-:Y:S01]  /*37630*/  LOP3.LUT R157, R157, 0xffff, RZ, 0xc0, !PT ;  /* 0x0000ffff9d9d7812 */ /* 0x000fe200078ec0ff */
[----:B------:R0:W-:Y:S01]  /*37640*/  STL [R1+0x1044], R50 ;  /* 0x0010443201007387 */ /* 0x0001e20000100800 */
[----:B------:R-:W-:Y:S01]  /*37650*/  PRMT R159, R159, 0x3340, R48 ;  /* 0x000033409f9f7816 */ /* 0x000fe20000000030 */
[----:B------:R-:W-:Y:S01]  /*37660*/  ULDC UR8, c[0x0][0x248] ;  /* 0x0000920000087ab9 */ /* 0x000fe20000000800 */
[----:B------:R-:W-:-:S02]  /*37670*/  LOP3.LUT R48, R10, 0xffff, RZ, 0xc0, !PT ;  /* 0x0000ffff0a307812 */ /* 0x000fc400078ec0ff */
[----:B------:R-:W-:Y:S01]  /*37680*/  LOP3.LUT R49, R49, 0xffff, RZ, 0xc0, !PT ;  /* 0x0000ffff31317812 */ /* 0x000fe200078ec0ff */
[----:B------:R-:W-:Y:S01]  /*37690*/  VIADD R104, R105, UR5 ;  /* 0x0000000569687c36 */ /* 0x000fe20008000000 */
[----:B------:R-:W-:Y:S01]  /*376a0*/  PRMT R52, R48, 0x3340, R60 ;  /* 0x0000334030347816 */ /* 0x000fe2000000003c */
[----:B------:R-:W2:Y:S01]  /*376b0*/  LDL.LU R10, [R1+0x14c0] ;  /* 0x0014c000010a7983 */ /* 0x000ea20000300800 */
[----:B------:R-:W-:Y:S01]  /*376c0*/  PRMT R157, R157, 0x3340, R49 ;  /* 0x000033409d9d7816 */ /* 0x000fe20000000031 */
[----:B------:R-:W-:Y:S01]  /*376d0*/  ULDC UR5, c[0x0][0x248] ;  /* 0x0000920000057ab9 */ /* 0x000fe20000000800 */
[----:B------:R-:W-:Y:S01]  /*376e0*/  LOP3.LUT R49, R11, 0xffff, RZ, 0xc0, !PT ;  /* 0x0000ffff0b317812 */ /* 0x000fe200078ec0ff */
[----:B------:R-:W-:Y:S01]  /*376f0*/  ULDC UR9, c[0x0][0x248] ;  /* 0x0000920000097ab9 */ /* 0x000fe20000000800 */
[----:B------:R-:W-:Y:S01]  /*37700*/  LOP3.LUT R62, R62, 0xffff, RZ, 0xc0, !PT ;  /* 0x0000ffff3e3e7812 */ /* 0x000fe200078ec0ff */
[----:B------:R-:W2:Y:S01]  /*37710*/  LDL.LU R11, [R1+0x14bc] ;  /* 0x0014bc00010b7983 */ /* 0x000ea20000300800 */
[----:B0-----:R-:W-:Y:S01]  /*37720*/  SHF.R.U32.HI R50, RZ, 0x8, R48 ;  /* 0x00000008ff327819 */ /* 0x001fe20000011630 */
[----:B------:R-:W-:Y:S01]  /*37730*/  VIADD R103, R104, UR10 ;  /* 0x0000000a68677c36 */ /* 0x000fe20008000000 */
[----:B------:R-:W-:Y:S01]  /*37740*/  SHF.R.U32.HI R51, RZ, 0x8, R60 ;  /* 0x00000008ff337819 */ /* 0x000fe2000001163c */
[----:B------:R0:W-:Y:S01]  /*37750*/  STL [R1+0x1048], R52 ;  /* 0x0010483401007387 */ /* 0x0001e20000100800 */
[----:B------:R-:W-:Y:S01]  /*37760*/  SHF.R.U32.HI R48, RZ, 0x8, R49 ;  /* 0x00000008ff307819 */ /* 0x000fe20000011631 */
[----:B------:R-:W-:Y:S01]  /*37770*/  VIADD R102, R103, UR11 ;  /* 0x0000000b67667c36 */ /* 0x000fe20008000000 */
[----:B------:R-:W-:Y:S01]  /*37780*/  LOP3.LUT R50, R50, 0xffff, RZ, 0xc0, !PT ;  /* 0x0000ffff32327812 */ /* 0x000fe200078ec0ff */
[----:B------:R-:W-:Y:S01]  /*37790*/  ULDC UR10, c[0x0][0x248] ;  /* 0x00009200000a7ab9 */ /* 0x000fe20000000800 */
[----:B------:R-:W-:-:S02]  /*377a0*/  LOP3.LUT R51, R51, 0xffff, RZ, 0xc0, !PT ;  /* 0x0000ffff33337812 */ /* 0x000fc400078ec0ff */
[--C-:B0-----:R-:W-:Y:S01]  /*377b0*/  PRMT R52, R49, 0x3340, R62.reuse ;  /* 0x0000334031347816 */ /* 0x101fe2000000003e */
[----:B------:R-:W-:Y:S01]  /*377c0*/  ULDC UR11, c[0x0][0x248] ;  /* 0x00009200000b7ab9 */ /* 0x000fe20000000800 */
[----:B------:R-:W-:Y:S02]  /*377d0*/  SHF.R.U32.HI R49, RZ, 0x8, R62 ;  /* 0x00000008ff317819 */ /* 0x000fe4000001163e */
[----:B------:R-:W-:Y:S02]  /*377e0*/  LOP3.LUT R48, R48, 0xffff, RZ, 0xc0, !PT ;  /* 0x0000ffff30307812 */ /* 0x000fe400078ec0ff */
[----:B------:R-:W-:Y:S01]  /*377f0*/  LOP3.LUT R49, R49, 0xffff, RZ, 0xc0, !PT ;  /* 0x0000ffff31317812 */ /* 0x000fe200078ec0ff */
[----:B------:R-:W-:Y:S01]  /*37800*/  VIADD R101, R102, UR8 ;  /* 0x0000000866657c36 */ /* 0x000fe20008000000 */
[----:B------:R-:W-:Y:S01]  /*37810*/  PRMT R50, R50, 0x3340, R51 ;  /* 0x0000334032327816 */ /* 0x000fe20000000033 */
[----:B------:R-:W-:Y:S01]  /*37820*/  STL [R1+0x1040], R52 ;  /* 0x0010403401007387 */ /* 0x000fe20000100800 */
[----:B------:R-:W-:Y:S01]  /*37830*/  PRMT R48, R48, 0x3340, R49 ;  /* 0x0000334030307816 */ /* 0x000fe20000000031 */
[----:B------:R-:W-:Y:S01]  /*37840*/  VIADD R100, R101, UR5 ;  /* 0x0000000565647c36 */ /* 0x000fe20008000000 */
[----:B------:R-:W-:Y:S01]  /*37850*/  ULDC UR5, c[0x0][0x248] ;  /* 0x0000920000057ab9 */ /* 0x000fe20000000800 */
[----:B------:R-:W-:Y:S01]  /*37860*/  STL [R1+0xe98], R50 ;  /* 0x000e983201007387 */ /* 0x000fe20000100800 */
[----:B------:R-:W-:Y:S01]  /*37870*/  F2FP.SATFINITE.E4M3.F32.PACK_AB_MERGE_C R25, R99, R98, RZ ;  /* 0x000000626319723e */ /* 0x000fe200048070ff */
[----:B------:R-:W-:Y:S01]  /*37880*/  VIADD R99, R100, UR5 ;  /* 0x0000000564637c36 */ /* 0x000fe20008000000 */
[----:B------:R-:W-:Y:S01]  /*37890*/  LOP3.LUT R66, R66, 0xffff, RZ, 0xc0, !PT ;  /* 0x0000ffff42427812 */ /* 0x000fe200078ec0ff */
[----:B------:R0:W-:Y:S01]  /*378a0*/  STL [R1+0xe9c], R48 ;  /* 0x000e9c3001007387 */ /* 0x0001e20000100800 */
[----:B------:R-:W-:Y:S01]  /*378b0*/  ULDC UR8, c[0x0][0x248] ;  /* 0x0000920000087ab9 */ /* 0x000fe20000000800 */
[----:B------:R-:W-:Y:S01]  /*378c0*/  LOP3.LUT R49, R2, 0xffff, RZ, 0xc0, !PT ;  /* 0x0000ffff02317812 */ /* 0x000fe200078ec0ff */
[----:B------:R-:W-:Y:S01]  /*378d0*/  VIADD R98, R99, UR8 ;  /* 0x0000000863627c36 */ /* 0x000fe20008000000 */
[----:B------:R-:W-:Y:S01]  /*378e0*/  LOP3.LUT R74, R74, 0xffff, RZ, 0xc0, !PT ;  /* 0x0000ffff4a4a7812 */ /* 0x000fe200078ec0ff */
[----:B------:R-:W-:Y:S01]  /*378f0*/  ULDC UR5, c[0x0][0x248] ;  /* 0x0000920000057ab9 */ /* 0x000fe20000000800 */
[----:B------:R-:W-:-:S02]  /*37900*/  SHF.R.U32.HI R51, RZ, 0x8, R66 ;  /* 0x00000008ff337819 */ /* 0x000fc40000011642 */
[----:B0-----:R-:W-:Y:S01]  /*37910*/  LOP3.LUT R48, R0, 0xffff, RZ, 0xc0, !PT ;  /* 0x0000ffff00307812 */ /* 0x001fe200078ec0ff */
[----:B------:R-:W-:Y:S01]  /*37920*/  ULDC UR8, c[0x0][0x248] ;  /* 0x0000920000087ab9 */ /* 0x000fe20000000800 */
[----:B------:R-:W2:Y:S02]  /*37930*/  LDL.LU R0, [R1+0x14b8] ;  /* 0x0014b80001007983 */ /* 0x000ea40000300800 */
[----:B------:R-:W-:Y:S01]  /*37940*/  PRMT R52, R48, 0x3340, R66 ;  /* 0x0000334030347816 */ /* 0x000fe20000000042 */
[----:B------:R-:W-:Y:S01]  /*37950*/  VIADD R97, R98, UR9 ;  /* 0x0000000962617c36 */ /* 0x000fe20008000000 */
[----:B------:R-:W2:Y:S01]  /*37960*/  LDL.LU R2, [R1+0x14b4] ;  /* 0x0014b40001027983 */ /* 0x000ea20000300800 */
[----:B------:R-:W-:Y:S01]  /*37970*/  SHF.R.U32.HI R50, RZ, 0x8, R48 ;  /* 0x00000008ff327819 */ /* 0x000fe20000011630 */
[----:B------:R-:W-:Y:S01]  /*37980*/  ULDC UR9, c[0x0][0x248] ;  /* 0x0000920000097ab9 */ /* 0x000fe20000000800 */
[----:B------:R-:W-:Y:S01]  /*37990*/  SHF.R.U32.HI R48, RZ, 0x8, R49 ;  /* 0x00000008ff307819 */ /* 0x000fe20000011631 */
[----:B------:R0:W-:Y:S01]  /*379a0*/  STL [R1+0x103c], R52 ;  /* 0x00103c3401007387 */ /* 0x0001e20000100800 */
[----:B------:R-:W-:Y:S01]  /*379b0*/  VIADD R96, R97, UR5 ;  /* 0x0000000561607c36 */ /* 0x000fe20008000000 */
[----:B------:R-:W-:Y:S01]  /*379c0*/  LOP3.LUT R50, R50, 0xffff, RZ, 0xc0, !PT ;  /* 0x0000ffff32327812 */ /* 0x000fe200078ec0ff */
[----:B------:R-:W-:Y:S01]  /*379d0*/  ULDC UR5, c[0x0][0x248] ;  /* 0x0000920000057ab9 */ /* 0x000fe20000000800 */
[----:B------:R-:W-:-:S02]  /*379e0*/  LOP3.LUT R51, R51, 0xffff, RZ, 0xc0, !PT ;  /* 0x0000ffff33337812 */ /* 0x000fc400078ec0ff */
[--C-:B0-----:R-:W-:Y:S02]  /*379f0*/  PRMT R52, R49, 0x3340, R74.reuse ;  /* 0x0000334031347816 */ /* 0x101fe4000000004a */
        /* <DEDUP_REMOVED lines=8> */
[----:B------:R-:W-:Y:S01]  /*37a80*/  LOP3.LUT R82, R82, 0xffff, RZ, 0xc0, !PT ;  /* 0x0000ffff52527812 */ /* 0x000fe200078ec0ff */
[----:B------:R-:W-:Y:S01]  /*37a90*/  STL [R1+0xe90], R50 ;  /* 0x000e903201007387 */ /* 0x000fe20000100800 */
[----:B------:R-:W-:Y:S01]  /*37aa0*/  F2FP.SATFINITE.E4M3.F32.PACK_AB_MERGE_C R90, R91, R90, RZ ;  /* 0x0000005a5b5a723e */ /* 0x000fe200048070ff */
[----:B------:R-:W-:Y:S01]  /*37ab0*/  VIADD R93, R94, UR8 ;  /* 0x000000085e5d7c36 */ /* 0x000fe20008000000 */
[----:B------:R-:W-:Y:S01]  /*37ac0*/  LOP3.LUT R49, R7, 0xffff, RZ, 0xc0, !PT ;  /* 0x0000ffff07317812 */ /* 0x000fe200078ec0ff */
[----:B------:R0:W-:Y:S01]  /*37ad0*/  STL [R1+0xed0], R48 ;  /* 0x000ed03001007387 */ /* 0x0001e20000100800 */
[----:B------:R-:W-:Y:S01]  /*37ae0*/  LOP3.LUT R90, R90, 0xffff, RZ, 0xc0, !PT ;  /* 0x0000ffff5a5a7812 */ /* 0x000fe200078ec0ff */
[----:B------:R-:W-:Y:S01]  /*37af0*/  VIADD R92, R93, UR5 ;  /* 0x000000055d5c7c36 */ /* 0x000fe20008000000 */
[----:B------:R-:W-:Y:S01]  /*37b00*/  ULDC UR5, c[0x0][0x248] ;  /* 0x0000920000057ab9 */ /* 0x000fe20000000800 */
[----:B------:R-:W-:Y:S01]  /*37b10*/  ULDC UR8, c[0x0][0x248] ;  /* 0x0000920000087ab9 */ /* 0x000fe20000000800 */
[----:B------:R-:W-:Y:S01]  /*37b20*/  ULDC UR10, c[0x0][0x248] ;  /* 0x00009200000a7ab9 */ /* 0x000fe20000000800 */
[----:B------:R-:W-:Y:S01]  /*37b30*/  LOP3.LUT R25, R25, 0xffff, RZ, 0xc0, !PT ;  /* 0x0000ffff19197812 */ /* 0x000fe200078ec0ff */
[----:B------:R-:W-:Y:S01]  /*37b40*/  ULDC UR11, c[0x0][0x248] ;  /* 0x00009200000b7ab9 */ /* 0x000fe20000000800 */
[----:B0-----:R-:W-:Y:S01]  /*37b50*/  LOP3.LUT R48, R6, 0xffff, RZ, 0xc0, !PT ;  /* 0x0000ffff06307812 */ /* 0x001fe200078ec0ff */
[----:B------:R-:W-:Y:S01]  /*37b60*/  VIADD R91, R92, UR5 ;  /* 0x000000055c5b7c36 */ /* 0x000fe20008000000 */
[----:B------:R-:W2:Y:S01]  /*37b70*/  LDL.LU R6, [R1+0x14b0] ;  /* 0x0014b00001067983 */ /* 0x000ea20000300800 */
[--C-:B------:R-:W-:Y:S01]  /*37b80*/  SHF.R.U32.HI R51, RZ, 0x8, R82.reuse ;  /* 0x00000008ff337819 */ /* 0x100fe20000011652 */
[----:B------:R-:W-:Y:S01]  /*37b90*/  ULDC UR5, c[0x0][0x248] ;  /* 0x0000920000057ab9 */ /* 0x000fe20000000800 */
[----:B------:R-:W-:Y:S01]  /*37ba0*/  PRMT R52, R48, 0x3340, R82 ;  /* 0x0000334030347816 */ /* 0x000fe20000000052 */
[----:B------:R-:W2:Y:S01]  /*37bb0*/  LDL.LU R7, [R1+0x14ac] ;  /* 0x0014ac0001077983 */ /* 0x000ea20000300800 */
[----:B------:R-:W-:-:S02]  /*37bc0*/  SHF.R.U32.HI R50, RZ, 0x8, R48 ;  /* 0x00000008ff327819 */ /* 0x000fc40000011630 */
[----:B------:R-:W-:Y:S01]  /*37bd0*/  SHF.R.U32.HI R48, RZ, 0x8, R49 ;  /* 0x00000008ff307819 */ /* 0x000fe20000011631 */
[----:B------:R0:W-:Y:S01]  /*37be0*/  STL [R1+0x1054], R52 ;  /* 0x0010543401007387 */ /* 0x0001e20000100800 */
[----:B------:R-:W-:Y:S02]  /*37bf0*/  LOP3.LUT R50, R50, 0xffff, RZ, 0xc0, !PT ;  /* 0x0000ffff32327812 */ /* 0x000fe400078ec0ff */
[----:B------:R-:W-:Y:S02]  /*37c00*/  LOP3.LUT R51, R51, 0xffff, RZ, 0xc0, !PT ;  /* 0x0000ffff33337812 */ /* 0x000fe400078ec0ff */
[--C-:B0-----:R-:W-:Y:S02]  /*37c10*/  PRMT R52, R49, 0x3340, R90.reuse ;  /* 0x0000334031347816 */ /* 0x101fe4000000005a */
[----:B------:R-:W-:Y:S01]  /*37c20*/  SHF.R.U32.HI R49, RZ, 0x8, R90 ;  /* 0x00000008ff317819 */ /* 0x000fe2000001165a */
[----:B------:R-:W-:Y:S01]  /*37c30*/  VIADD R90, R91, UR8 ;  /* 0x000000085b5a7c36 */ /* 0x000fe20008000000 */
[----:B------:R-:W-:-:S02]  /*37c40*/  LOP3.LUT R48, R48, 0xffff, RZ, 0xc0, !PT ;  /* 0x0000ffff30307812 */ /* 0x000fc400078ec0ff */
[----:B------:R-:W-:Y:S01]  /*37c50*/  PRMT R50, R50, 0x3340, R51 ;  /* 0x0000334032327816 */ /* 0x000fe20000000033 */
[----:B------:R-:W-:Y:S01]  /*37c60*/  VIADD R89, R90, UR9 ;  /* 0x000000095a597c36 */ /* 0x000fe20008000000 */
[----:B------:R-:W-:Y:S01]  /*37c70*/  LOP3.LUT R49, R49, 0xffff, RZ, 0xc0, !PT ;  /* 0x0000ffff31317812 */ /* 0x000fe200078ec0ff */
[----:B------:R0:W-:Y:S01]  /*37c80*/  STL [R1+0x106c], R52 ;  /* 0x00106c3401007387 */ /* 0x0001e20000100800 */
[----:B------:R-:W1:Y:S01]  /*37c90*/  LDC R51, c[0x0][0x244] ;  /* 0x00009100ff337b82 */ /* 0x000e620000000800 */
[----:B------:R-:W-:Y:S01]  /*37ca0*/  VIADD R88, R89, UR5 ;  /* 0x0000000559587c36 */ /* 0x000fe20008000000 */
[----:B------:R-:W-:Y:S01]  /*37cb0*/  PRMT R48, R48, 0x3340, R49 ;  /* 0x0000334030307816 */ /* 0x000fe20000000031 */
[----:B------:R4:W-:Y:S01]  /*37cc0*/  STL [R1+0xef8], R50 ;  /* 0x000ef83201007387 */ /* 0x0009e20000100800 */
[----:B------:R-:W-:Y:S01]  /*37cd0*/  LOP3.LUT R49, R8, 0xffff, RZ, 0xc0, !PT ;  /* 0x0000ffff08317812 */ /* 0x000fe200078ec0ff */
[----:B------:R-:W-:Y:S01]  /*37ce0*/  VIADD R87, R88, UR10 ;  /* 0x0000000a58577c36 */ /* 0x000fe20008000000 */
[----:B------:R-:W-:Y:S01]  /*37cf0*/  LOP3.LUT R27, R27, 0xffff, RZ, 0xc0, !PT ;  /* 0x0000ffff1b1b7812 */ /* 0x000fe200078ec0ff */
[----:B------:R3:W-:Y:S01]  /*37d00*/  STL [R1+0xf28], R48 ;  /* 0x000f283001007387 */ /* 0x0007e20000100800 */
[----:B------:R-:W-:Y:S01]  /*37d10*/  ULDC UR8, c[0x0][0x248] ;  /* 0x0000920000087ab9 */ /* 0x000fe20000000800 */
[----:B0-----:R-:W-:Y:S01]  /*37d20*/  PRMT R52, R49, 0x3340, R25 ;  /* 0x0000334031347816 */ /* 0x001fe20000000019 */
[----:B------:R-:W-:Y:S01]  /*37d30*/  VIADD R86, R87, UR11 ;  /* 0x0000000b57567c36 */ /* 0x000fe20008000000 */
[----:B------:R-:W2:Y:S01]  /*37d40*/  LDL.LU R8, [R1+0x14a8] ;  /* 0x0014a80001087983 */ /* 0x000ea20000300800 */
[----:B------:R-:W-:Y:S01]  /*37d50*/  ULDC UR5, c[0x0][0x248] ;  /* 0x0000920000057ab9 */ /* 0x000fe20000000800 */
[----:B----4-:R-:W-:Y:S01]  /*37d60*/  SHF.R.U32.HI R50, RZ, 0x8, R49 ;  /* 0x00000008ff327819 */ /* 0x010fe20000011631 */
[----:B------:R-:W-:Y:S01]  /*37d70*/  ULDC.64 UR10, c[0x0][0x220] ;  /* 0x00008800000a7ab9 */ /* 0x000fe20000000a00 */
[----:B---3--:R-:W-:-:S02]  /*37d80*/  LOP3.LUT R48, R190, 0xffff, RZ, 0xc0, !PT ;  /* 0x0000ffffbe307812 */ /* 0x008fc400078ec0ff */
[----:B------:R-:W-:Y:S01]  /*37d90*/  SHF.R.U32.HI R49, RZ, 0x8, R25 ;  /* 0x00000008ff317819 */ /* 0x000fe20000011619 */
[----:B------:R-:W-:Y:S01]  /*37da0*/  VIADD R85, R86, UR8 ;  /* 0x0000000856557c36 */ /* 0x000fe20008000000 */
[----:B------:R-:W-:Y:S01]  /*37db0*/  SHF.R.U32.HI R25, RZ, 0x8, R48 ;  /* 0x00000008ff197819 */ /* 0x000fe20000011630 */
[----:B------:R-:W3:Y:S01]  /*37dc0*/  LDL.LU R190, [R1+0x14a4] ;  /* 0x0014a40001be7983 */ /* 0x000ee20000300800 */
[--C-:B------:R-:W-:Y:S01]  /*37dd0*/  PRMT R48, R48, 0x3340, R27.reuse ;  /* 0x0000334030307816 */ /* 0x100fe2000000001b */
[----:B------:R-:W-:Y:S01]  /*37de0*/  VIADD R84, R85, UR5 ;  /* 0x0000000555547c36 */ /* 0x000fe20008000000 */
[----:B------:R-:W-:Y:S01]  /*37df0*/  LOP3.LUT R49, R49, 0xffff, RZ, 0xc0, !PT ;  /* 0x0000ffff31317812 */ /* 0x000fe200078ec0ff */
[----:B------:R-:W-:Y:S01]  /*37e00*/  STL [R1+0x1070], R52 ;  /* 0x0010703401007387 */ /* 0x000fe20000100800 */
[----:B------:R-:W-:Y:S01]  /*37e10*/  ULDC UR8, c[0x0][0x248] ;  /* 0x0000920000087ab9 */ /* 0x000fe20000000800 */
[----:B------:R-:W-:Y:S02]  /*37e20*/  ULDC UR5, c[0x0][0x244] ;  /* 0x0000910000057ab9 */ /* 0x000fe40000000800 */
[----:B------:R0:W-:Y:S01]  /*37e30*/  STL [R1+0x1074], R48 ;  /* 0x0010743001007387 */ /* 0x0001e20000100800 */
[----:B------:R-:W-:Y:S01]  /*37e40*/  VIADD R83, R84, UR8 ;  /* 0x0000000854537c36 */ /* 0x000fe20008000000 */
[----:B------:R-:W-:Y:S01]  /*37e50*/  ULDC UR8, c[0x0][0x248] ;  /* 0x0000920000087ab9 */ /* 0x000fe20000000800 */
[----:B------:R-:W-:-:S02]  /*37e60*/  SHF.R.U32.HI R27, RZ, 0x8, R27 ;  /* 0x00000008ff1b7819 */ /* 0x000fc4000001161b */
[----:B0-----:R-:W-:Y:S01]  /*37e70*/  LOP3.LUT R48, R50, 0xffff, RZ, 0xc0, !PT ;  /* 0x0000ffff32307812 */ /* 0x001fe200078ec0ff */
[----:B------:R-:W-:Y:S01]  /*37e80*/  VIADD R82, R83, UR8 ;  /* 0x0000000853527c36 */ /* 0x000fe20008000000 */
[----:B------:R-:W-:Y:S02]  /*37e90*/  ULDC.64 UR8, c[0x0][0x220] ;  /* 0x0000880000087ab9 */ /* 0x000fe40000000a00 */
[----:B------:R-:W-:Y:S01]  /*37ea0*/  PRMT R48, R48, 0x3340, R49 ;  /* 0x0000334030307816 */ /* 0x000fe20000000031 */
[----:B------:R-:W-:Y:S01]  /*37eb0*/  IMAD R49, R4, UR5, RZ ;  /* 0x0000000504317c24 */ /* 0x000fe2000f8e02ff */
[----:B------:R-:W-:Y:S01]  /*37ec0*/  LOP3.LUT R25, R25, 0xffff, RZ, 0xc0, !PT ;  /* 0x0000ffff19197812 */ /* 0x000fe200078ec0ff */
[----:B------:R-:W-:Y:S01]  /*37ed0*/  ULDC UR5, c[0x0][0x248] ;  /* 0x0000920000057ab9 */ /* 0x000fe20000000800 */
[----:B------:R-:W-:Y:S01]  /*37ee0*/  LOP3.LUT R27, R27, 0xffff, RZ, 0xc0, !PT ;  /* 0x0000ffff1b1b7812 */ /* 0x000fe200078ec0ff */
[----:B------:R1:W-:Y:S01]  /*37ef0*/  STL [R1+0xf2c], R48 ;  /* 0x000f2c3001007387 */ /* 0x0003e20000100800 */
[----:B------:R-:W-:-:S02]  /*37f00*/  IADD3 R53, P3, R49, UR8, RZ ;  /* 0x0000000831357c10 */ /* 0x000fc4000ff7e0ff */
[----:B------:R-:W-:Y:S02]  /*37f10*/  SHF.R.S32.HI R155, RZ, 0x1f, R45 ;  /* 0x0000001fff9b7819 */ /* 0x000fe4000001142d */
[----:B------:R-:W-:Y:S01]  /*37f20*/  SHF.R.S32.HI R153, RZ, 0x1f, R132 ;  /* 0x0000001fff997819 */ /* 0x000fe20000011484 */
[----:B------:R-:W-:Y:S02]  /*37f30*/  VIADD R81, R82, UR5 ;  /* 0x0000000552517c36 */ /* 0x000fe40008000000 */
[----:B-1----:R-:W-:Y:S01]  /*37f40*/  IMAD R48, R51, 0x100, R49 ;  /* 0x0000010033307824 */ /* 0x002fe200078e0231 */
[----:B------:R-:W-:Y:S01]  /*37f50*/  LEA.HI.X.SX32 R49, R49, UR9, 0x1, P3 ;  /* 0x0000000931317c11 */ /* 0x000fe200098f0eff */
[----:B------:R-:W-:Y:S01]  /*37f60*/  ULDC UR5, c[0x0][0x248] ;  /* 0x0000920000057ab9 */ /* 0x000fe20000000800 */
[----:B------:R-:W-:Y:S01]  /*37f70*/  PRMT R25, R25, 0x3340, R27 ;  /* 0x0000334019197816 */ /* 0x000fe2000000001b */
[----:B------:R-:W-:Y:S01]  /*37f80*/  ULDC UR8, c[0x0][0x248] ;  /* 0x0000920000087ab9 */ /* 0x000fe20000000800 */
[-C--:B------:R-:W-:Y:S01]  /*37f90*/  IADD3 R240, P3, R45, R53.reuse, RZ ;  /* 0x000000352df07210 */ /* 0x080fe20007f7e0ff */
[----:B------:R-:W-:Y:S01]  /*37fa0*/  ULDC UR9, c[0x0][0x248] ;  /* 0x0000920000097ab9 */ /* 0x000fe20000000800 */
[----:B------:R-:W-:Y:S01]  /*37fb0*/  IADD3 R52, P4, R48, UR10, RZ ;  /* 0x0000000a30347c10 */ /* 0x000fe2000ff9e0ff */
[----:B------:R0:W-:Y:S01]  /*37fc0*/  STL [R1+0xf48], R25 ;  /* 0x000f481901007387 */ /* 0x0001e20000100800 */
[-C--:B------:R-:W-:Y:S01]  /*37fd0*/  IADD3 R248, P6, R132, R53.reuse, RZ ;  /* 0x0000003584f87210 */ /* 0x080fe20007fde0ff */
[----:B------:R-:W-:Y:S01]  /*37fe0*/  IMAD.X R241, R155, 0x1, R49, P3 ;  /* 0x000000019bf17824 */ /* 0x000fe200018e0631 */
[----:B------:R-:W-:Y:S01]  /*37ff0*/  LEA.HI.X.SX32 R48, R48, UR11, 0x1, P4 ;  /* 0x0000000b30307c11 */ /* 0x000fe2000a0f0eff */
[----:B------:R-:W-:Y:S01]  /*38000*/  VIADD R80, R81, UR5 ;  /* 0x0000000551507c36 */ /* 0x000fe20008000000 */
[C---:B------:R-:W-:Y:S01]  /*38010*/  IADD3 R236, P4, R47.reuse, R53, RZ ;  /* 0x000000352fec7210 */ /* 0x040fe20007f9e0ff */
[----:B------:R-:W-:Y:S01]  /*38020*/  ULDC UR10, c[0x0][0x248] ;  /* 0x00009200000a7ab9 */ /* 0x000fe20000000800 */
[----:B0-----:R-:W-:Y:S01]  /*38030*/  SHF.R.S32.HI R25, RZ, 0x1f, R47 ;  /* 0x0000001fff197819 */ /* 0x001fe2000001142f */
[----:B------:R0:W-:Y:S01]  /*38040*/  STL.64 [R1+0xe58], R240 ;  /* 0x000e58f001007387 */ /* 0x0001e20000100a00 */
[----:B------:R-:W-:-:S02]  /*38050*/  IADD3 R244, P3, R47, R52, RZ ;  /* 0x000000342ff47210 */ /* 0x000fc40007f7e0ff */
[----:B------:R-:W-:Y:S01]  /*38060*/  SHF.R.S32.HI R27, RZ, 0x1f, R133 ;  /* 0x0000001fff1b7819 */ /* 0x000fe20000011485 */
[C---:B------:R-:W-:Y:S01]  /*38070*/  IMAD.X R237, R25.reuse, 0x1, R49, P4 ;  /* 0x0000000119ed7824 */ /* 0x040fe200020e0631 */
[----:B------:R-:W-:Y:S01]  /*38080*/  ULDC UR5, c[0x0][0x248] ;  /* 0x0000920000057ab9 */ /* 0x000fe20000000800 */
[--C-:B------:R-:W-:Y:S01]  /*38090*/  IMAD.X R245, R25, 0x1, R48.reuse, P3 ;  /* 0x0000000119f57824 */ /* 0x100fe200018e0630 */
[----:B------:R-:W-:Y:S01]  /*380a0*/  ULDC UR11, c[0x0][0x248] ;  /* 0x00009200000b7ab9 */ /* 0x000fe20000000800 */
[----:B0-----:R-:W-:Y:S01]  /*380b0*/  IADD3 R240, P5, R45, R52, RZ ;  /* 0x000000342df07210 */ /* 0x001fe20007fbe0ff */
[----:B------:R0:W-:Y:S04]  /*380c0*/  STL.64 [R1+0xe50], R236 ;  /* 0x000e50ec01007387 */ /* 0x0001e80000100a00 */
[----:B------:R-:W-:-:S02]  /*380d0*/  IMAD.X R241, R155, 0x1, R48, P5 ;  /* 0x000000019bf17824 */ /* 0x000fc400028e0630 */
[----:B------:R-:W-:Y:S01]  /*380e0*/  IMAD.X R249, R153, 0x1, R49, P6 ;  /* 0x0000000199f97824 */ /* 0x000fe200030e0631 */
[-C--:B0-----:R-:W-:Y:S02]  /*380f0*/  IADD3 R236, P4, R132, R52.reuse, RZ ;  /* 0x0000003484ec7210 */ /* 0x081fe40007f9e0ff */
[----:B------:R-:W-:Y:S01]  /*38100*/  IADD3 R132, P3, R133, R52, RZ ;  /* 0x0000003485847210 */ /* 0x000fe20007f7e0ff */
[----:B------:R0:W-:Y:S02]  /*38110*/  STL.64 [R1+0xe40], R240 ;  /* 0x000e40f001007387 */ /* 0x0001e40000100a00 */
[----:B------:R-:W-:Y:S02]  /*38120*/  IMAD.X R237, R153, 0x1, R48, P4 ;  /* 0x0000000199ed7824 */ /* 0x000fe400020e0630 */
[----:B------:R-:W-:Y:S01]  /*38130*/  STL.64 [R1+0xe48], R248 ;  /* 0x000e48f801007387 */ /* 0x000fe20000100a00 */
[----:B------:R-:W-:-:S03]  /*38140*/  SHF.R.S32.HI R25, RZ, 0x1f, R134 ;  /* 0x0000001fff197819 */ /* 0x000fc60000011486 */
[----:B------:R-:W-:Y:S01]  /*38150*/  STL.64 [R1+0xe38], R244 ;  /* 0x000e38f401007387 */ /* 0x000fe20000100a00 */
[-C--:B0-----:R-:W-:Y:S01]  /*38160*/  IADD3 R240, P5, R133, R53.reuse, RZ ;  /* 0x0000003585f07210 */ /* 0x081fe20007fbe0ff */
[C---:B------:R-:W-:Y:S02]  /*38170*/  IMAD.X R133, R27.reuse, 0x1, R48, P3 ;  /* 0x000000011b857824 */ /* 0x040fe400018e0630 */
[----:B------:R0:W-:Y:S04]  /*38180*/  STL.64 [R1+0xe30], R236 ;  /* 0x000e30ec01007387 */ /* 0x0001e80000100a00 */
[----:B------:R1:W-:Y:S01]  /*38190*/  STL.64 [R1+0xe20], R132 ;  /* 0x000e208401007387 */ /* 0x0003e20000100a00 */
[----:B------:R-:W-:Y:S01]  /*381a0*/  IMAD.X R241, R27, 0x1, R49, P5 ;  /* 0x000000011bf17824 */ /* 0x000fe200028e0631 */
[----:B0-----:R-:W-:-:S02]  /*381b0*/  IADD3 R236, P4, R134, R53, RZ ;  /* 0x0000003586ec7210 */ /* 0x001fc40007f9e0ff */
[----:B-1----:R-:W-:-:S03]  /*381c0*/  IADD3 R132, P3, R134, R52, RZ ;  /* 0x0000003486847210 */ /* 0x002fc60007f7e0ff */
[C---:B------:R-:W-:Y:S01]  /*381d0*/  IMAD.X R237, R25.reuse, 0x1, R49, P4 ;  /* 0x0000000119ed7824 */ /* 0x040fe200020e0631 */
[----:B------:R-:W-:Y:S01]  /*381e0*/  STL.64 [R1+0xe28], R240 ;  /* 0x000e28f001007387 */ /* 0x000fe20000100a00 */
[----:B------:R-:W-:-:S03]  /*381f0*/  IMAD.X R133, R25, 0x1, R48, P3 ;  /* 0x0000000119857824 */ /* 0x000fc600018e0630 */
[----:B------:R-:W-:Y:S01]  /*38200*/  STL.64 [R1+0xe18], R236 ;  /* 0x000e18ec01007387 */ /* 0x000fe20000100a00 */
[----:B------:R-:W-:-:S03]  /*38210*/  SHF.R.S32.HI R27, RZ, 0x1f, R135 ;  /* 0x0000001fff1b7819 */ /* 0x000fc60000011487 */
[----:B------:R0:W-:Y:S01]  /*38220*/  STL.64 [R1+0xe10], R132 ;  /* 0x000e108401007387 */ /* 0x0001e20000100a00 */
[----:B------:R-:W-:Y:S02]  /*38230*/  SHF.R.S32.HI R25, RZ, 0x1f, R136 ;  /* 0x0000001fff197819 */ /* 0x000fe40000011488 */
[----:B0-----:R-:W-:-:S05]  /*38240*/  IADD3 R132, P3, R135, R52, RZ ;  /* 0x0000003487847210 */ /* 0x001fca0007f7e0ff */
[--C-:B------:R-:W-:Y:S01]  /*38250*/  IMAD.X R133, R27, 0x1, R48.reuse, P3 ;  /* 0x000000011b857824 */ /* 0x100fe200018e0630 */
[-C--:B------:R-:W-:Y:S02]  /*38260*/  IADD3 R240, P4, R135, R53.reuse, RZ ;  /* 0x0000003587f07210 */ /* 0x080fe40007f9e0ff */
[C---:B------:R-:W-:Y:S02]  /*38270*/  IADD3 R236, P5, R136.reuse, R53, RZ ;  /* 0x0000003588ec7210 */ /* 0x040fe40007fbe0ff */
[----:B------:R0:W-:Y:S01]  /*38280*/  STL.64 [R1+0xe00], R132 ;  /* 0x000e008401007387 */ /* 0x0001e20000100a00 */
[--C-:B------:R-:W-:Y:S02]  /*38290*/  IMAD.X R241, R27, 0x1, R49.reuse, P4 ;  /* 0x000000011bf17824 */ /* 0x100fe400020e0631 */
[C---:B------:R-:W-:Y:S01]  /*382a0*/  IMAD.X R237, R25.reuse, 0x1, R49, P5 ;  /* 0x0000000119ed7824 */ /* 0x040fe200028e0631 */
[----:B0-----:R-:W-:Y:S02]  /*382b0*/  IADD3 R132, P3, R136, R52, RZ ;  /* 0x0000003488847210 */ /* 0x001fe40007f7e0ff */
[----:B------:R-:W-:Y:S03]  /*382c0*/  STL.64 [R1+0xe08], R240 ;  /* 0x000e08f001007387 */ /* 0x000fe60000100a00 */
[----:B------:R-:W-:Y:S01]  /*382d0*/  IMAD.X R133, R25, 0x1, R48, P3 ;  /* 0x0000000119857824 */ /* 0x000fe200018e0630 */
        /* <DEDUP_REMOVED lines=17> */
[C---:B------:R-:W-:Y:S02]  /*383f0*/  IADD3 R136, P4, R140.reuse, R53, RZ ;  /* 0x000000358c887210 */ /* 0x040fe40007f9e0ff */
[----:B0-----:R-:W-:-:S05]  /*38400*/  IADD3 R132, P3, R140, R52, RZ ;  /* 0x000000348c847210 */ /* 0x001fca0007f7e0ff */
[--C-:B------:R-:W-:Y:S01]  /*38410*/  IMAD.X R133, R27, 0x1, R48.reuse, P3 ;  /* 0x000000011b857824 */ /* 0x100fe200018e0630 */
[----:B------:R-:W-:Y:S02]  /*38420*/  SHF.R.S32.HI R25, RZ, 0x1f, R141 ;  /* 0x0000001fff197819 */ /* 0x000fe4000001148d */
[----:B------:R-:W-:Y:S02]  /*38430*/  IADD3 R134, P5, R141, R53, RZ ;  /* 0x000000358d867210 */ /* 0x000fe40007fbe0ff */
[----:B------:R0:W-:Y:S01]  /*38440*/  STL.64 [R1+0xdc0], R132 ;  /* 0x000dc08401007387 */ /* 0x0001e20000100a00 */
[--C-:B------:R-:W-:Y:S02]  /*38450*/  IMAD.X R137, R27, 0x1, R49.reuse, P4 ;  /* 0x000000011b897824 */ /* 0x100fe400020e0631 */
[----:B------:R-:W-:Y:S01]  /*38460*/  IMAD.X R135, R25, 0x1, R49, P5 ;  /* 0x0000000119877824 */ /* 0x000fe200028e0631 */
[----:B0-----:R-:W-:Y:S02]  /*38470*/  IADD3 R132, P3, R141, R52, RZ ;  /* 0x000000348d847210 */ /* 0x001fe40007f7e0ff */
[----:B------:R0:W-:Y:S03]  /*38480*/  STL.64 [R1+0xdc8], R136 ;  /* 0x000dc88801007387 */ /* 0x0001e60000100a00 */
[----:B------:R-:W-:Y:S01]  /*38490*/  IMAD.X R133, R25, 0x1, R48, P3 ;  /* 0x0000000119857824 */ /* 0x000fe200018e0630 */
[----:B------:R-:W-:Y:S01]  /*384a0*/  STL.64 [R1+0xdb8], R134 ;  /* 0x000db88601007387 */ /* 0x000fe20000100a00 */
[----:B------:R-:W-:-:S03]  /*384b0*/  SHF.R.S32.HI R27, RZ, 0x1f, R142 ;  /* 0x0000001fff1b7819 */ /* 0x000fc6000001148e */
[----:B------:R1:W-:Y:S01]  /*384c0*/  STL.64 [R1+0xdb0], R132 ;  /* 0x000db08401007387 */ /* 0x0003e20000100a00 */
[----:B------:R-:W-:Y:S02]  /*384d0*/  SHF.R.S32.HI R25, RZ, 0x1f, R143 ;  /* 0x0000001fff197819 */ /* 0x000fe4000001148f */
[C---:B0-----:R-:W-:Y:S02]  /*384e0*/  IADD3 R136, P4, R142.reuse, R53, RZ ;  /* 0x000000358e887210 */ /* 0x041fe40007f9e0ff */
[----:B-1----:R-:W-:-:S05]  /*384f0*/  IADD3 R132, P3, R142, R52, RZ ;  /* 0x000000348e847210 */ /* 0x002fca0007f7e0ff */
[----:B------:R-:W-:Y:S01]  /*38500*/  IMAD.X R133, R27, 0x1, R48, P3 ;  /* 0x000000011b857824 */ /* 0x000fe200018e0630 */
[----:B------:R-:W-:-:S04]  /*38510*/  IADD3 R134, P5, R143, R53, RZ ;  /* 0x000000358f867210 */ /* 0x000fc80007fbe0ff */
        /* <DEDUP_REMOVED lines=72> */
[C---:B------:R-:W-:Y:S01]  /*389a0*/  IMAD.X R135, R25.reuse, 0x1, R49, P5 ;  /* 0x0000000119877824 */ /* 0x040fe200028e0631 */
        /* <DEDUP_REMOVED lines=399> */
[CC--:B0-----:R-:W-:Y:S02]  /*3a2a0*/  IADD3 R136, P4, R232.reuse, R53.reuse, RZ ;  /* 0x00000035e8887210 */ /* 0x0c1fe40007f9e0ff */
[----:B-1----:R-:W-:Y:S02]  /*3a2b0*/  IADD3 R132, P3, R232, R52, RZ ;  /* 0x00000034e8847210 */ /* 0x002fe40007f7e0ff */
[----:B------:R-:W-:-:S03]  /*3a2c0*/  IADD3 R134, P5, R231, R53, RZ ;  /* 0x00000035e7867210 */ /* 0x000fc60007fbe0ff */
[C---:B------:R-:W-:Y:S02]  /*3a2d0*/  IMAD.X R133, R27.reuse, 0x1, R48, P3 ;  /* 0x000000011b857824 */ /* 0x040fe400018e0630 */
[--C-:B------:R-:W-:Y:S02]  /*3a2e0*/  IMAD.X R137, R27, 0x1, R49.reuse, P4 ;  /* 0x000000011b897824 */ /* 0x100fe400020e0631 */
[----:B------:R-:W-:Y:S01]  /*3a2f0*/  IMAD.X R135, R25, 0x1, R49, P5 ;  /* 0x0000000119877824 */ /* 0x000fe200028e0631 */
[----:B------:R0:W-:Y:S01]  /*3a300*/  STL.64 [R1+0x960], R132 ;  /* 0x0009608401007387 */ /* 0x0001e20000100a00 */
[----:B------:R-:W-:-:S03]  /*3a310*/  SHF.R.S32.HI R27, RZ, 0x1f, R225 ;  /* 0x0000001fff1b7819 */ /* 0x000fc600000114e1 */
[----:B------:R1:W-:Y:S01]  /*3a320*/  STL.64 [R1+0x968], R136 ;  /* 0x0009688801007387 */ /* 0x0003e20000100a00 */
[----:B0-----:R-:W-:-:S03]  /*3a330*/  IADD3 R132, P3, R231, R52, RZ ;  /* 0x00000034e7847210 */ /* 0x001fc60007f7e0ff */
[----:B------:R0:W-:Y:S02]  /*3a340*/  STL.64 [R1+0x958], R134 ;  /* 0x0009588601007387 */ /* 0x0001e40000100a00 */
[----:B------:R-:W-:Y:S01]  /*3a350*/  IMAD.X R133, R25, 0x1, R48, P3 ;  /* 0x0000000119857824 */ /* 0x000fe200018e0630 */
[C---:B-1----:R-:W-:Y:S02]  /*3a360*/  IADD3 R136, P4, R225.reuse, R53, RZ ;  /* 0x00000035e1887210 */ /* 0x042fe40007f9e0ff */
[----:B0-----:R-:W-:Y:S02]  /*3a370*/  IADD3 R134, P3, R225, R52, RZ ;  /* 0x00000034e1867210 */ /* 0x001fe40007f7e0ff */
[----:B------:R-:W-:-:S03]  /*3a380*/  SHF.R.S32.HI R25, RZ, 0x1f, R235 ;  /* 0x0000001fff197819 */ /* 0x000fc600000114eb */
[--C-:B------:R-:W-:Y:S01]  /*3a390*/  IMAD.X R135, R27, 0x1, R48.reuse, P3 ;  /* 0x000000011b877824 */ /* 0x100fe200018e0630 */
[-C--:B------:R-:W-:Y:S01]  /*3a3a0*/  IADD3 R198, P3, R235, R52.reuse, RZ ;  /* 0x00000034ebc67210 */ /* 0x080fe20007f7e0ff */
[----:B------:R0:W-:Y:S01]  /*3a3b0*/  STL.64 [R1+0x950], R132 ;  /* 0x0009508401007387 */ /* 0x0001e20000100a00 */
[----:B------:R-:W-:Y:S01]  /*3a3c0*/  IMAD.X R137, R27, 0x1, R49, P4 ;  /* 0x000000011b897824 */ /* 0x000fe200020e0631 */
[----:B------:R-:W-:Y:S02]  /*3a3d0*/  SHF.R.S32.HI R27, RZ, 0x1f, R223 ;  /* 0x0000001fff1b7819 */ /* 0x000fe400000114df */
[----:B------:R-:W-:Y:S01]  /*3a3e0*/  IMAD.X R199, R25, 0x1, R48, P3 ;  /* 0x0000000119c77824 */ /* 0x000fe200018e0630 */
[----:B------:R-:W-:Y:S02]  /*3a3f0*/  IADD3 R194, P3, R223, R52, RZ ;  /* 0x00000034dfc27210 */ /* 0x000fe40007f7e0ff */
[----:B0-----:R-:W-:-:S03]  /*3a400*/  IADD3 R132, P5, R235, R53, RZ ;  /* 0x00000035eb847210 */ /* 0x001fc60007fbe0ff */
[----:B------:R-:W-:Y:S01]  /*3a410*/  IMAD.X R195, R27, 0x1, R48, P3 ;  /* 0x000000011bc37824 */ /* 0x000fe200018e0630 */
[-C--:B------:R-:W-:Y:S02]  /*3a420*/  IADD3 R196, P4, R223, R53.reuse, RZ ;  /* 0x00000035dfc47210 */ /* 0x080fe40007f9e0ff */
[-C--:B------:R-:W-:Y:S01]  /*3a430*/  IADD3 R188, P3, R169, R52.reuse, RZ ;  /* 0x00000034a9bc7210 */ /* 0x080fe20007f7e0ff */
[----:B------:R-:W-:Y:S01]  /*3a440*/  IMAD.X R133, R25, 0x1, R49, P5 ;  /* 0x0000000119857824 */ /* 0x000fe200028e0631 */
[----:B------:R-:W-:Y:S01]  /*3a450*/  SHF.R.S32.HI R25, RZ, 0x1f, R169 ;  /* 0x0000001fff197819 */ /* 0x000fe200000114a9 */
[--C-:B------:R-:W-:Y:S01]  /*3a460*/  IMAD.X R197, R27, 0x1, R49.reuse, P4 ;  /* 0x000000011bc57824 */ /* 0x100fe200020e0631 */
[-C--:B------:R-:W-:Y:S02]  /*3a470*/  IADD3 R192, P5, R169, R53.reuse, RZ ;  /* 0x00000035a9c07210 */ /* 0x080fe40007fbe0ff */
[----:B------:R-:W-:Y:S01]  /*3a480*/  SHF.R.S32.HI R27, RZ, 0x1f, R46 ;  /* 0x0000001fff1b7819 */ /* 0x000fe2000001142e */
[C---:B------:R-:W-:Y:S01]  /*3a490*/  IMAD.X R189, R25.reuse, 0x1, R48, P3 ;  /* 0x0000000119bd7824 */ /* 0x040fe200018e0630 */
[C---:B------:R-:W-:Y:S01]  /*3a4a0*/  IADD3 R184, P3, R46.reuse, R52, RZ ;  /* 0x000000342eb87210 */ /* 0x040fe20007f7e0ff */
[----:B------:R-:W-:Y:S01]  /*3a4b0*/  IMAD.X R193, R25, 0x1, R49, P5 ;  /* 0x0000000119c17824 */ /* 0x000fe200028e0631 */
[----:B------:R-:W-:-:S02]  /*3a4c0*/  IADD3 R186, P4, R46, R53, RZ ;  /* 0x000000352eba7210 */ /* 0x000fc40007f9e0ff */
[----:B------:R-:W-:Y:S01]  /*3a4d0*/  SHF.R.S32.HI R25, RZ, 0x1f, R180 ;  /* 0x0000001fff197819 */ /* 0x000fe200000114b4 */
[C---:B------:R-:W-:Y:S01]  /*3a4e0*/  IMAD.X R185, R27.reuse, 0x1, R48, P3 ;  /* 0x000000011bb97824 */ /* 0x040fe200018e0630 */
[CC--:B------:R-:W-:Y:S02]  /*3a4f0*/  IADD3 R182, P5, R180.reuse, R53.reuse, RZ ;  /* 0x00000035b4b67210 */ /* 0x0c0fe40007fbe0ff */
[-C--:B------:R-:W-:Y:S01]  /*3a500*/  IADD3 R180, P3, R180, R52.reuse, RZ ;  /* 0x00000034b4b47210 */ /* 0x080fe20007f7e0ff */
[--C-:B------:R-:W-:Y:S01]  /*3a510*/  IMAD.X R187, R27, 0x1, R49.reuse, P4 ;  /* 0x000000011bbb7824 */ /* 0x100fe200020e0631 */
[----:B------:R-:W-:Y:S02]  /*3a520*/  SHF.R.S32.HI R27, RZ, 0x1f, R176 ;  /* 0x0000001fff1b7819 */ /* 0x000fe400000114b0 */
[C---:B------:R-:W-:Y:S01]  /*3a530*/  IADD3 R178, P4, R176.reuse, R53, RZ ;  /* 0x00000035b0b27210 */ /* 0x040fe20007f9e0ff */
[C---:B------:R-:W-:Y:S01]  /*3a540*/  IMAD.X R181, R25.reuse, 0x1, R48, P3 ;  /* 0x0000000119b57824 */ /* 0x040fe200018e0630 */
[----:B------:R-:W-:Y:S01]  /*3a550*/  IADD3 R176, P3, R176, R52, RZ ;  /* 0x00000034b0b07210 */ /* 0x000fe20007f7e0ff */
[----:B------:R-:W-:Y:S01]  /*3a560*/  STL.64 [R1+0x948], R136 ;  /* 0x0009488801007387 */ /* 0x000fe20000100a00 */
[----:B------:R-:W-:Y:S01]  /*3a570*/  IMAD.X R183, R25, 0x1, R49, P5 ;  /* 0x0000000119b77824 */ /* 0x000fe200028e0631 */
[----:B------:R-:W-:-:S02]  /*3a580*/  SHF.R.S32.HI R25, RZ, 0x1f, R139 ;  /* 0x0000001fff197819 */ /* 0x000fc4000001148b */
[----:B------:R-:W-:Y:S01]  /*3a590*/  STL.64 [R1+0x940], R134 ;  /* 0x0009408601007387 */ /* 0x000fe20000100a00 */
[----:B------:R-:W-:-:S03]  /*3a5a0*/  IMAD.X R177, R27, 0x1, R48, P3 ;  /* 0x000000011bb17824 */ /* 0x000fc600018e0630 */
[----:B------:R0:W-:Y:S01]  /*3a5b0*/  STL.64 [R1+0x938], R132 ;  /* 0x0009388401007387 */ /* 0x0001e20000100a00 */
[----:B------:R-:W-:Y:S01]  /*3a5c0*/  IADD3 R46, P5, R139, R53, RZ ;  /* 0x000000358b2e7210 */ /* 0x000fe20007fbe0ff */
[----:B------:R-:W-:Y:S01]  /*3a5d0*/  IMAD.X R179, R27, 0x1, R49, P4 ;  /* 0x000000011bb37824 */ /* 0x000fe200020e0631 */
[----:B------:R-:W-:Y:S02]  /*3a5e0*/  SHF.R.S32.HI R27, RZ, 0x1f, R43 ;  /* 0x0000001fff1b7819 */ /* 0x000fe4000001142b */
[----:B0-----:R-:W-:-:S05]  /*3a5f0*/  IADD3 R132, P3, R139, R52, RZ ;  /* 0x000000348b847210 */ /* 0x001fca0007f7e0ff */
[----:B------:R-:W-:Y:S01]  /*3a600*/  IMAD.X R133, R25, 0x1, R48, P3 ;  /* 0x0000000119857824 */ /* 0x000fe200018e0630 */
[----:B------:R-:W-:Y:S01]  /*3a610*/  IADD3 R134, P3, R43, R52, RZ ;  /* 0x000000342b867210 */ /* 0x000fe20007f7e0ff */
[--C-:B------:R-:W-:Y:S01]  /*3a620*/  IMAD.X R47, R25, 0x1, R49.reuse, P5 ;  /* 0x00000001192f7824 */ /* 0x100fe200028e0631 */
[-C--:B------:R-:W-:Y:S02]  /*3a630*/  IADD3 R136, P4, R43, R53.reuse, RZ ;  /* 0x000000352b887210 */ /* 0x080fe40007f9e0ff */
[----:B------:R0:W-:Y:S01]  /*3a640*/  STL.64 [R1+0x930], R132 ;  /* 0x0009308401007387 */ /* 0x0001e20000100a00 */
[----:B------:R-:W-:Y:S01]  /*3a650*/  SHF.R.S32.HI R25, RZ, 0x1f, R42 ;  /* 0x0000001fff197819 */ /* 0x000fe2000001142a */
[C---:B------:R-:W-:Y:S02]  /*3a660*/  IMAD.X R135, R27.reuse, 0x1, R48, P3 ;  /* 0x000000011b877824 */ /* 0x040fe400018e0630 */
[----:B------:R-:W-:Y:S01]  /*3a670*/  IMAD.X R137, R27, 0x1, R49, P4 ;  /* 0x000000011b897824 */ /* 0x000fe200020e0631 */
[----:B0-----:R-:W-:-:S02]  /*3a680*/  IADD3 R132, P5, R42, R53, RZ ;  /* 0x000000352a847210 */ /* 0x001fc40007fbe0ff */
[----:B------:R-:W-:-:S03]  /*3a690*/  IADD3 R42, P3, R42, R52, RZ ;  /* 0x000000342a2a7210 */ /* 0x000fc60007f7e0ff */
[C---:B------:R-:W-:Y:S02]  /*3a6a0*/  IMAD.X R133, R25.reuse, 0x1, R49, P5 ;  /* 0x0000000119857824 */ /* 0x040fe400028e0631 */
[----:B------:R-:W-:Y:S01]  /*3a6b0*/  IMAD.X R43, R25, 0x1, R48, P3 ;  /* 0x00000001192b7824 */ /* 0x000fe200018e0630 */
[----:B------:R-:W-:Y:S01]  /*3a6c0*/  STL.64 [R1+0x928], R136 ;  /* 0x0009288801007387 */ /* 0x000fe20000100a00 */
[----:B------:R-:W-:-:S03]  /*3a6d0*/  SHF.R.S32.HI R27, RZ, 0x1f, R41 ;  /* 0x0000001fff1b7819 */ /* 0x000fc60000011429 */
[----:B------:R0:W-:Y:S04]  /*3a6e0*/  STL.64 [R1+0x920], R134 ;  /* 0x0009208601007387 */ /* 0x0001e80000100a00 */
[----:B------:R-:W-:Y:S04]  /*3a6f0*/  STL.64 [R1+0x918], R132 ;  /* 0x0009188401007387 */ /* 0x000fe80000100a00 */
[----:B------:R1:W-:Y:S01]  /*3a700*/  STL.64 [R1+0x910], R42 ;  /* 0x0009102a01007387 */ /* 0x0003e20000100a00 */
[----:B------:R-:W-:Y:S02]  /*3a710*/  SHF.R.S32.HI R25, RZ, 0x1f, R39 ;  /* 0x0000001fff197819 */ /* 0x000fe40000011427 */
[----:B0-----:R-:W-:-:S02]  /*3a720*/  IADD3 R134, P4, R41, R53, RZ ;  /* 0x0000003529867210 */ /* 0x001fc40007f9e0ff */
[----:B-1----:R-:W-:Y:S02]  /*3a730*/  IADD3 R42, P3, R41, R52, RZ ;  /* 0x00000034292a7210 */ /* 0x002fe40007f7e0ff */
[----:B------:R-:W-:-:S03]  /*3a740*/  IADD3 R132, P5, R39, R53, RZ ;  /* 0x0000003527847210 */ /* 0x000fc60007fbe0ff */
[C---:B------:R-:W-:Y:S02]  /*3a750*/  IMAD.X R43, R27.reuse, 0x1, R48, P3 ;  /* 0x000000011b2b7824 */ /* 0x040fe400018e0630 */
[--C-:B------:R-:W-:Y:S02]  /*3a760*/  IMAD.X R135, R27, 0x1, R49.reuse, P4 ;  /* 0x000000011b877824 */ /* 0x100fe400020e0631 */
[----:B------:R-:W-:Y:S01]  /*3a770*/  IMAD.X R133, R25, 0x1, R49, P5 ;  /* 0x0000000119857824 */ /* 0x000fe200028e0631 */
[----:B------:R0:W-:Y:S01]  /*3a780*/  STL.64 [R1+0x900], R42 ;  /* 0x0009002a01007387 */ /* 0x0001e20000100a00 */
[----:B------:R-:W-:-:S03]  /*3a790*/  SHF.R.S32.HI R27, RZ, 0x1f, R38 ;  /* 0x0000001fff1b7819 */ /* 0x000fc60000011426 */
[----:B------:R-:W-:Y:S04]  /*3a7a0*/  STL.64 [R1+0x908], R134 ;  /* 0x0009088601007387 */ /* 0x000fe80000100a00 */
[----:B------:R1:W-:Y:S01]  /*3a7b0*/  STL.64 [R1+0x8f8], R132 ;  /* 0x0008f88401007387 */ /* 0x0003e20000100a00 */
[----:B0-----:R-:W-:-:S05]  /*3a7c0*/  IADD3 R42, P3, R39, R52, RZ ;  /* 0x00000034272a7210 */ /* 0x001fca0007f7e0ff */
[--C-:B------:R-:W-:Y:S01]  /*3a7d0*/  IMAD.X R43, R25, 0x1, R48.reuse, P3 ;  /* 0x00000001192b7824 */ /* 0x100fe200018e0630 */
[CC--:B-1----:R-:W-:Y:S02]  /*3a7e0*/  IADD3 R132, P4, R38.reuse, R53.reuse, RZ ;  /* 0x0000003526847210 */ /* 0x0c2fe40007f9e0ff */
[----:B------:R-:W-:Y:S02]  /*3a7f0*/  IADD3 R38, P3, R38, R52, RZ ;  /* 0x0000003426267210 */ /* 0x000fe40007f7e0ff */
[----:B------:R0:W-:Y:S01]  /*3a800*/  STL.64 [R1+0x8f0], R42 ;  /* 0x0008f02a01007387 */ /* 0x0001e20000100a00 */
[----:B------:R-:W-:Y:S02]  /*3a810*/  SHF.R.S32.HI R25, RZ, 0x1f, R37 ;  /* 0x0000001fff197819 */ /* 0x000fe40000011425 */
[C---:B------:R-:W-:Y:S02]  /*3a820*/  IMAD.X R39, R27.reuse, 0x1, R48, P3 ;  /* 0x000000011b277824 */ /* 0x040fe400018e0630 */
[----:B------:R-:W-:Y:S01]  /*3a830*/  IMAD.X R133, R27, 0x1, R49, P4 ;  /* 0x000000011b857824 */ /* 0x000fe200020e0631 */
[----:B0-----:R-:W-:-:S02]  /*3a840*/  IADD3 R42, P5, R37, R53, RZ ;  /* 0x00000035252a7210 */ /* 0x001fc40007fbe0ff */
[----:B------:R0:W-:Y:S03]  /*3a850*/  STL.64 [R1+0x8e0], R38 ;  /* 0x0008e02601007387 */ /* 0x0001e60000100a00 */
[----:B------:R-:W-:Y:S01]  /*3a860*/  IMAD.X R43, R25, 0x1, R49, P5 ;  /* 0x00000001192b7824 */ /* 0x000fe200028e0631 */
[----:B------:R1:W-:Y:S01]  /*3a870*/  STL.64 [R1+0x8e8], R132 ;  /* 0x0008e88401007387 */ /* 0x0003e20000100a00 */
[----:B------:R-:W-:Y:S02]  /*3a880*/  SHF.R.S32.HI R27, RZ, 0x1f, R35 ;  /* 0x0000001fff1b7819 */ /* 0x000fe40000011423 */
[----:B0-----:R-:W-:Y:S01]  /*3a890*/  IADD3 R38, P3, R37, R52, RZ ;  /* 0x0000003425267210 */ /* 0x001fe20007f7e0ff */
[----:B------:R0:W-:Y:S04]  /*3a8a0*/  STL.64 [R1+0x8d8], R42 ;  /* 0x0008d82a01007387 */ /* 0x0001e80000100a00 */
[----:B------:R-:W-:Y:S01]  /*3a8b0*/  IMAD.X R39, R25, 0x1, R48, P3 ;  /* 0x0000000119277824 */ /* 0x000fe200018e0630 */
[----:B-1----:R-:W-:-:S02]  /*3a8c0*/  IADD3 R132, P4, R35, R53, RZ ;  /* 0x0000003523847210 */ /* 0x002fc40007f9e0ff */
[----:B------:R-:W-:Y:S02]  /*3a8d0*/  SHF.R.S32.HI R25, RZ, 0x1f, R34 ;  /* 0x0000001fff197819 */ /* 0x000fe40000011422 */
[----:B0-----:R-:W-:Y:S01]  /*3a8e0*/  IADD3 R42, P3, R35, R52, RZ ;  /* 0x00000034232a7210 */ /* 0x001fe20007f7e0ff */
[----:B------:R0:W-:Y:S01]  /*3a8f0*/  STL.64 [R1+0x8d0], R38 ;  /* 0x0008d02601007387 */ /* 0x0001e20000100a00 */
[----:B------:R-:W-:-:S03]  /*3a900*/  IMAD.X R133, R27, 0x1, R49, P4 ;  /* 0x000000011b857824 */ /* 0x000fc600020e0631 */
[----:B------:R-:W-:Y:S01]  /*3a910*/  IMAD.X R43, R27, 0x1, R48, P3 ;  /* 0x000000011b2b7824 */ /* 0x000fe200018e0630 */
[C---:B0-----:R-:W-:Y:S02]  /*3a920*/  IADD3 R38, P5, R34.reuse, R53, RZ ;  /* 0x0000003522267210 */ /* 0x041fe40007fbe0ff */
        /* <DEDUP_REMOVED lines=21> */
[C---:B-1----:R-:W-:Y:S02]  /*3aa80*/  IADD3 R38, P4, R30.reuse, R53, RZ ;  /* 0x000000351e267210 */ /* 0x042fe40007f9e0ff */
[----:B------:R-:W-:Y:S02]  /*3aa90*/  IADD3 R30, P3, R30, R52, RZ ;  /* 0x000000341e1e7210 */ /* 0x000fe40007f7e0ff */
[----:B------:R0:W-:Y:S03]  /*3aaa0*/  STL.64 [R1+0x78], R34 ;  /* 0x0000782201007387 */ /* 0x0001e60000100a00 */
[----:B------:R-:W-:Y:S01]  /*3aab0*/  IMAD.X R31, R27, 0x1, R48, P3 ;  /* 0x000000011b1f7824 */ /* 0x000fe200018e0630 */
[----:B------:R-:W-:-:S04]  /*3aac0*/  SHF.R.S32.HI R25, RZ, 0x1f, R29 ;  /* 0x0000001fff197819 */ /* 0x000fc8000001141d */
[----:B------:R1:W-:Y:S01]  /*3aad0*/  STL.64 [R1+0x68], R30 ;  /* 0x0000681e01007387 */ /* 0x0003e20000100a00 */
[----:B0-----:R-:W-:Y:S01]  /*3aae0*/  IADD3 R34, P5, R29, R53, RZ ;  /* 0x000000351d227210 */ /* 0x001fe20007fbe0ff */
[----:B------:R-:W-:-:S04]  /*3aaf0*/  IMAD.X R39, R27, 0x1, R49, P4 ;  /* 0x000000011b277824 */ /* 0x000fc800020e0631 */
[----:B------:R-:W-:Y:S01]  /*3ab00*/  IMAD.X R35, R25, 0x1, R49, P5 ;  /* 0x0000000119237824 */ /* 0x000fe200028e0631 */
[----:B-1----:R-:W-:Y:S01]  /*3ab10*/  IADD3 R30, P3, R29, R52, RZ ;  /* 0x000000341d1e7210 */ /* 0x002fe20007f7e0ff */
[----:B------:R-:W-:Y:S04]  /*3ab20*/  STL.64 [R1+0x70], R38 ;  /* 0x0000702601007387 */ /* 0x000fe80000100a00 */
[----:B------:R-:W-:Y:S01]  /*3ab30*/  IMAD.X R31, R25, 0x1, R48, P3 ;  /* 0x00000001191f7824 */ /* 0x000fe200018e0630 */
[----:B------:R-:W-:Y:S01]  /*3ab40*/  STL.64 [R1+0x60], R34 ;  /* 0x0000602201007387 */ /* 0x000fe20000100a00 */
[----:B------:R-:W-:-:S03]  /*3ab50*/  SHF.R.S32.HI R27, RZ, 0x1f, R26 ;  /* 0x0000001fff1b7819 */ /* 0x000fc6000001141a */
[----:B------:R0:W-:Y:S01]  /*3ab60*/  STL.64 [R1+0x58], R30 ;  /* 0x0000581e01007387 */ /* 0x0001e20000100a00 */
[----:B------:R-:W-:Y:S02]  /*3ab70*/  SHF.R.S32.HI R25, RZ, 0x1f, R23 ;  /* 0x0000001fff197819 */ /* 0x000fe40000011417 */
[----:B0-----:R-:W-:-:S05]  /*3ab80*/  IADD3 R30, P3, R26, R52, RZ ;  /* 0x000000341a1e7210 */ /* 0x001fca0007f7e0ff */
[----:B------:R-:W-:Y:S01]  /*3ab90*/  IMAD.X R31, R27, 0x1, R48, P3 ;  /* 0x000000011b1f7824 */ /* 0x000fe200018e0630 */
[-C--:B------:R-:W-:Y:S02]  /*3aba0*/  IADD3 R38, P4, R26, R53.reuse, RZ ;  /* 0x000000351a267210 */ /* 0x080fe40007f9e0ff */
[----:B------:R-:W-:Y:S02]  /*3abb0*/  IADD3 R34, P5, R23, R53, RZ ;  /* 0x0000003517227210 */ /* 0x000fe40007fbe0ff */
[----:B------:R0:W-:Y:S01]  /*3abc0*/  STL.64 [R1+0x48], R30 ;  /* 0x0000481e01007387 */ /* 0x0001e20000100a00 */
[--C-:B------:R-:W-:Y:S02]  /*3abd0*/  IMAD.X R39, R27, 0x1, R49.reuse, P4 ;  /* 0x000000011b277824 */ /* 0x100fe400020e0631 */
[----:B------:R-:W-:Y:S01]  /*3abe0*/  IMAD.X R35, R25, 0x1, R49, P5 ;  /* 0x0000000119237824 */ /* 0x000fe200028e0631 */
[----:B0-----:R-:W-:Y:S02]  /*3abf0*/  IADD3 R30, P3, R23, R52, RZ ;  /* 0x00000034171e7210 */ /* 0x001fe40007f7e0ff */
[----:B------:R-:W-:-:S03]  /*3ac00*/  SHF.R.S32.HI R23, RZ, 0x1f, R22 ;  /* 0x0000001fff177819 */ /* 0x000fc60000011416 */
[--C-:B------:R-:W-:Y:S01]  /*3ac10*/  IMAD.X R31, R25, 0x1, R48.reuse, P3 ;  /* 0x00000001191f7824 */ /* 0x100fe200018e0630 */
[----:B------:R-:W-:Y:S01]  /*3ac20*/  IADD3 R26, P3, R22, R52, RZ ;  /* 0x00000034161a7210 */ /* 0x000fe20007f7e0ff */
[----:B------:R-:W-:Y:S04]  /*3ac30*/  STL.64 [R1+0x50], R38 ;  /* 0x0000502601007387 */ /* 0x000fe80000100a00 */
[----:B------:R0:W-:Y:S01]  /*3ac40*/  STL.64 [R1+0x40], R34 ;  /* 0x0000402201007387 */ /* 0x0001e20000100a00 */
[----:B------:R-:W-:-:S03]  /*3ac50*/  IMAD.X R27, R23, 0x1, R48, P3 ;  /* 0x00000001171b7824 */ /* 0x000fc600018e0630 */
[----:B------:R1:W-:Y:S01]  /*3ac60*/  STL.64 [R1+0x38], R30 ;  /* 0x0000381e01007387 */ /* 0x0003e20000100a00 */
[-C--:B0-----:R-:W-:Y:S02]  /*3ac70*/  IADD3 R34, P4, R22, R53.reuse, RZ ;  /* 0x0000003516227210 */ /* 0x081fe40007f9e0ff */
[----:B------:R-:W-:Y:S02]  /*3ac80*/  SHF.R.S32.HI R22, RZ, 0x1f, R21 ;  /* 0x0000001fff167819 */ /* 0x000fe40000011415 */
[----:B-1----:R-:W-:Y:S01]  /*3ac90*/  IADD3 R30, P5, R21, R53, RZ ;  /* 0x00000035151e7210 */ /* 0x002fe20007fbe0ff */
[--C-:B------:R-:W-:Y:S01]  /*3aca0*/  IMAD.X R35, R23, 0x1, R49.reuse, P4 ;  /* 0x0000000117237824 */ /* 0x100fe200020e0631 */
[----:B------:R0:W-:Y:S03]  /*3acb0*/  STL.64 [R1+0x28], R26 ;  /* 0x0000281a01007387 */ /* 0x0001e60000100a00 */
[----:B------:R-:W-:Y:S01]  /*3acc0*/  IMAD.X R31, R22, 0x1, R49, P5 ;  /* 0x00000001161f7824 */ /* 0x000fe200028e0631 */
[----:B------:R1:W-:Y:S01]  /*3acd0*/  STL.64 [R1+0x30], R34 ;  /* 0x0000302201007387 */ /* 0x0003e20000100a00 */
[----:B0-----:R-:W-:-:S03]  /*3ace0*/  IADD3 R26, P3, R21, R52, RZ ;  /* 0x00000034151a7210 */ /* 0x001fc60007f7e0ff */
[----:B------:R0:W-:Y:S01]  /*3acf0*/  STL.64 [R1+0x20], R30 ;  /* 0x0000201e01007387 */ /* 0x0001e20000100a00 */
[----:B------:R-:W-:Y:S01]  /*3ad00*/  SHF.R.S32.HI R21, RZ, 0x1f, R18 ;  /* 0x0000001fff157819 */ /* 0x000fe20000011412 */
[----:B------:R-:W-:Y:S01]  /*3ad10*/  IMAD.X R27, R22, 0x1, R48, P3 ;  /* 0x00000001161b7824 */ /* 0x000fe200018e0630 */
[C---:B-1----:R-:W-:Y:S02]  /*3ad20*/  IADD3 R34, P4, R18.reuse, R53, RZ ;  /* 0x0000003512227210 */ /* 0x042fe40007f9e0ff */
[----:B0-----:R-:W-:Y:S02]  /*3ad30*/  IADD3 R30, P3, R18, R52, RZ ;  /* 0x00000034121e7210 */ /* 0x001fe40007f7e0ff */
[----:B------:R0:W-:Y:S01]  /*3ad40*/  STL.64 [R1+0x18], R26 ;  /* 0x0000181a01007387 */ /* 0x0001e20000100a00 */
[----:B------:R-:W-:Y:S02]  /*3ad50*/  SHF.R.S32.HI R18, RZ, 0x1f, R250 ;  /* 0x0000001fff127819 */ /* 0x000fe400000114fa */
[----:B------:R-:W-:-:S02]  /*3ad60*/  IMAD.X R31, R21, 0x1, R48, P3 ;  /* 0x00000001151f7824 */ /* 0x000fc400018e0630 */
[--C-:B------:R-:W-:Y:S01]  /*3ad70*/  IMAD.X R35, R21, 0x1, R49.reuse, P4 ;  /* 0x0000000115237824 */ /* 0x100fe200020e0631 */
[CC--:B0-----:R-:W-:Y:S02]  /*3ad80*/  IADD3 R26, P5, R250.reuse, R53.reuse, RZ ;  /* 0x00000035fa1a7210 */ /* 0x0c1fe40007fbe0ff */
[-C--:B------:R-:W-:Y:S02]  /*3ad90*/  IADD3 R250, P3, R250, R52.reuse, RZ ;  /* 0x00000034fafa7210 */ /* 0x080fe40007f7e0ff */
[----:B------:R-:W-:Y:S02]  /*3ada0*/  SHF.R.S32.HI R21, RZ, 0x1f, R246 ;  /* 0x0000001fff157819 */ /* 0x000fe400000114f6 */
[----:B------:R-:W-:Y:S01]  /*3adb0*/  IADD3 R248, P4, R246, R53, RZ ;  /* 0x00000035f6f87210 */ /* 0x000fe20007f9e0ff */
[----:B------:R-:W-:Y:S01]  /*3adc0*/  IMAD.X R251, R18, 0x1, R48, P3 ;  /* 0x0000000112fb7824 */ /* 0x000fe200018e0630 */
[----:B------:R-:W-:Y:S01]  /*3add0*/  IADD3 R246, P3, R246, R52, RZ ;  /* 0x00000034f6f67210 */ /* 0x000fe20007f7e0ff */
[----:B------:R-:W-:Y:S01]  /*3ade0*/  IMAD.X R27, R18, 0x1, R49, P5 ;  /* 0x00000001121b7824 */ /* 0x000fe200028e0631 */
[----:B------:R-:W-:-:S02]  /*3adf0*/  SHF.R.S32.HI R18, RZ, 0x1f, R242 ;  /* 0x0000001fff127819 */ /* 0x000fc400000114f2 */
[CC--:B------:R-:W-:Y:S01]  /*3ae00*/  IADD3 R244, P5, R242.reuse, R53.reuse, RZ ;  /* 0x00000035f2f47210 */ /* 0x0c0fe20007fbe0ff */
[C---:B------:R-:W-:Y:S01]  /*3ae10*/  IMAD.X R247, R21.reuse, 0x1, R48, P3 ;  /* 0x0000000115f77824 */ /* 0x040fe200018e0630 */
[-C--:B------:R-:W-:Y:S01]  /*3ae20*/  IADD3 R242, P3, R242, R52.reuse, RZ ;  /* 0x00000034f2f27210 */ /* 0x080fe20007f7e0ff */
[--C-:B------:R-:W-:Y:S01]  /*3ae30*/  IMAD.X R249, R21, 0x1, R49.reuse, P4 ;  /* 0x0000000115f97824 */ /* 0x100fe200020e0631 */
        /* <DEDUP_REMOVED lines=64> */
[----:B------:R0:W-:Y:S01]  /*3b240*/  STL.64 [R1+0x10], R34 ;  /* 0x0000102201007387 */ /* 0x0001e20000100a00 */
[----:B------:R-:W-:Y:S01]  /*3b250*/  IMAD.X R43, R18, 0x1, R49, P5 ;  /* 0x00000001122b7824 */ /* 0x000fe200028e0631 */
[----:B------:R-:W-:-:S02]  /*3b260*/  SHF.R.S32.HI R18, RZ, 0x1f, R32 ;  /* 0x0000001fff127819 */ /* 0x000fc40000011420 */
[C---:B------:R-:W-:Y:S01]  /*3b270*/  IMAD.X R37, R21.reuse, 0x1, R48, P3 ;  /* 0x0000000115257824 */ /* 0x040fe200018e0630 */
[----:B------:R1:W-:Y:S01]  /*3b280*/  STL.64 [R1+0x8], R30 ;  /* 0x0000081e01007387 */ /* 0x0003e20000100a00 */
[--C-:B------:R-:W-:Y:S01]  /*3b290*/  IMAD.X R39, R21, 0x1, R49.reuse, P4 ;  /* 0x0000000115277824 */ /* 0x100fe200020e0631 */
[CC--:B0-----:R-:W-:Y:S02]  /*3b2a0*/  IADD3 R34, P5, R32.reuse, R53.reuse, RZ ;  /* 0x0000003520227210 */ /* 0x0c1fe40007fbe0ff */
[-C--:B------:R-:W-:Y:S02]  /*3b2b0*/  IADD3 R32, P3, R32, R52.reuse, RZ ;  /* 0x0000003420207210 */ /* 0x080fe40007f7e0ff */
[----:B------:R-:W-:Y:S02]  /*3b2c0*/  SHF.R.S32.HI R21, RZ, 0x1f, R28 ;  /* 0x0000001fff157819 */ /* 0x000fe4000001141c */
[----:B-1----:R-:W-:Y:S01]  /*3b2d0*/  IADD3 R30, P4, R28, R53, RZ ;  /* 0x000000351c1e7210 */ /* 0x002fe20007f9e0ff */
[----:B------:R-:W-:Y:S01]  /*3b2e0*/  IMAD.X R33, R18, 0x1, R48, P3 ;  /* 0x0000000112217824 */ /* 0x000fe200018e0630 */
[----:B------:R-:W-:Y:S01]  /*3b2f0*/  IADD3 R28, P3, R28, R52, RZ ;  /* 0x000000341c1c7210 */ /* 0x000fe20007f7e0ff */
[----:B------:R0:W-:Y:S01]  /*3b300*/  STL.64 [R1], R26 ;  /* 0x0000001a01007387 */ /* 0x0001e20000100a00 */
[----:B------:R-:W-:Y:S01]  /*3b310*/  IMAD.X R35, R18, 0x1, R49, P5 ;  /* 0x0000000112237824 */ /* 0x000fe200028e0631 */
[----:B------:R-:W-:-:S02]  /*3b320*/  SHF.R.S32.HI R18, RZ, 0x1f, R24 ;  /* 0x0000001fff127819 */ /* 0x000fc40000011418 */
[C---:B------:R-:W-:Y:S02]  /*3b330*/  IMAD.X R29, R21.reuse, 0x1, R48, P3 ;  /* 0x00000001151d7824 */ /* 0x040fe400018e0630 */
[----:B------:R-:W-:Y:S01]  /*3b340*/  IMAD.X R31, R21, 0x1, R49, P4 ;  /* 0x00000001151f7824 */ /* 0x000fe200020e0631 */
[CC--:B0-----:R-:W-:Y:S02]  /*3b350*/  IADD3 R26, P5, R24.reuse, R53.reuse, RZ ;  /* 0x00000035181a7210 */ /* 0x0c1fe40007fbe0ff */
[-C--:B------:R-:W-:Y:S02]  /*3b360*/  IADD3 R24, P3, R24, R52.reuse, RZ ;  /* 0x0000003418187210 */ /* 0x080fe40007f7e0ff */
[----:B------:R-:W-:Y:S02]  /*3b370*/  SHF.R.S32.HI R21, RZ, 0x1f, R20 ;  /* 0x0000001fff157819 */ /* 0x000fe40000011414 */
[----:B------:R-:W-:Y:S01]  /*3b380*/  IADD3 R22, P4, R20, R53, RZ ;  /* 0x0000003514167210 */ /* 0x000fe20007f9e0ff */
[----:B------:R-:W-:Y:S01]  /*3b390*/  IMAD.X R25, R18, 0x1, R48, P3 ;  /* 0x0000000112197824 */ /* 0x000fe200018e0630 */
[----:B------:R-:W-:-:S03]  /*3b3a0*/  IADD3 R20, P3, R20, R52, RZ ;  /* 0x0000003414147210 */ /* 0x000fc60007f7e0ff */
[C---:B------:R-:W-:Y:S01]  /*3b3b0*/  IMAD.X R23, R21.reuse, 0x1, R49, P4 ;  /* 0x0000000115177824 */ /* 0x040fe200020e0631 */
[----:B------:R-:W-:Y:S01]  /*3b3c0*/  SHF.R.S32.HI R133, RZ, 0x1f, R19 ;  /* 0x0000001fff857819 */ /* 0x000fe20000011413 */
[----:B------:R-:W-:Y:S01]  /*3b3d0*/  IMAD.X R21, R21, 0x1, R48, P3 ;  /* 0x0000000115157824 */ /* 0x000fe200018e0630 */
[----:B------:R-:W-:-:S05]  /*3b3e0*/  IADD3 R134, P3, R19, R52, RZ ;  /* 0x0000003413867210 */ /* 0x000fca0007f7e0ff */
[----:B------:R-:W-:Y:S01]  /*3b3f0*/  IMAD.X R135, R133, 0x1, R48, P3 ;  /* 0x0000000185877824 */ /* 0x000fe200018e0630 */
[----:B------:R-:W-:-:S04]  /*3b400*/  SHF.R.S32.HI R132, RZ, 0x1f, R131 ;  /* 0x0000001fff847819 */ /* 0x000fc80000011483 */
[----:B------:R0:W-:Y:S01]  /*3b410*/  STL.64 [R1+0x8b8], R134 ;  /* 0x0008b88601007387 */ /* 0x0001e20000100a00 */
[----:B------:R-:W-:Y:S01]  /*3b420*/  IMAD.X R27, R18, 0x1, R49, P5 ;  /* 0x00000001121b7824 */ /* 0x000fe200028e0631 */
[----:B------:R-:W-:Y:S02]  /*3b430*/  IADD3 R18, P5, R19, R53, RZ ;  /* 0x0000003513127210 */ /* 0x000fe40007fbe0ff */
[----:B0-----:R-:W-:-:S05]  /*3b440*/  IADD3 R134, P3, R131, R52, RZ ;  /* 0x0000003483867210 */ /* 0x001fca0007f7e0ff */
[----:B------:R-:W-:Y:S01]  /*3b450*/  IMAD.X R135, R132, 0x1, R48, P3 ;  /* 0x0000000184877824 */ /* 0x000fe200018e0630 */
[-C--:B------:R-:W-:Y:S02]  /*3b460*/  IADD3 R138, P4, R131, R53.reuse, RZ ;  /* 0x00000035838a7210 */ /* 0x080fe40007f9e0ff */
[----:B------:R-:W-:Y:S02]  /*3b470*/  SHF.R.S32.HI R131, RZ, 0x1f, R130 ;  /* 0x0000001fff837819 */ /* 0x000fe40000011482 */
[----:B------:R0:W-:Y:S01]  /*3b480*/  STL.64 [R1+0x8a8], R134 ;  /* 0x0008a88601007387 */ /* 0x0001e20000100a00 */
[--C-:B------:R-:W-:Y:S01]  /*3b490*/  IMAD.X R19, R133, 0x1, R49.reuse, P5 ;  /* 0x0000000185137824 */ /* 0x100fe200028e0631 */
[----:B------:R-:W-:Y:S01]  /*3b4a0*/  IADD3 R136, P5, R130, R53, RZ ;  /* 0x0000003582887210 */ /* 0x000fe20007fbe0ff */
[----:B------:R-:W-:Y:S01]  /*3b4b0*/  IMAD.X R139, R132, 0x1, R49, P4 ;  /* 0x00000001848b7824 */ /* 0x000fe200020e0631 */
[----:B0-----:R-:W-:Y:S02]  /*3b4c0*/  IADD3 R134, P3, R130, R52, RZ ;  /* 0x0000003482867210 */ /* 0x001fe40007f7e0ff */
[----:B------:R-:W-:-:S03]  /*3b4d0*/  SHF.R.S32.HI R130, RZ, 0x1f, R129 ;  /* 0x0000001fff827819 */ /* 0x000fc60000011481 */
[--C-:B------:R-:W-:Y:S01]  /*3b4e0*/  IMAD.X R135, R131, 0x1, R48.reuse, P3 ;  /* 0x0000000183877824 */ /* 0x100fe200018e0630 */
[----:B------:R-:W-:Y:S01]  /*3b4f0*/  IADD3 R132, P3, R129, R52, RZ ;  /* 0x0000003481847210 */ /* 0x000fe20007f7e0ff */
[----:B------:R-:W-:Y:S01]  /*3b500*/  IMAD.X R137, R131, 0x1, R49, P5 ;  /* 0x0000000183897824 */ /* 0x000fe200028e0631 */
[----:B------:R-:W-:Y:S03]  /*3b510*/  STL.64 [R1+0x8b0], R138 ;  /* 0x0008b08a01007387 */ /* 0x000fe60000100a00 */
[----:B------:R-:W-:Y:S01]  /*3b520*/  IMAD.X R133, R130, 0x1, R48, P3 ;  /* 0x0000000182857824 */ /* 0x000fe200018e0630 */
[----:B------:R0:W-:Y:S04]  /*3b530*/  STL.64 [R1+0x8a0], R136 ;  /* 0x0008a08801007387 */ /* 0x0001e80000100a00 */
[----:B------:R1:W-:Y:S04]  /*3b540*/  STL.64 [R1+0x898], R134 ;  /* 0x0008988601007387 */ /* 0x0003e80000100a00 */
[----:B------:R4:W-:Y:S01]  /*3b550*/  STL.64 [R1+0x888], R132 ;  /* 0x0008888401007387 */ /* 0x0009e20000100a00 */
[----:B0-----:R-:W-:-:S02]  /*3b560*/  IADD3 R136, P4, R129, R53, RZ ;  /* 0x0000003581887210 */ /* 0x001fc40007f9e0ff */
[----:B------:R-:W-:Y:S02]  /*3b570*/  SHF.R.S32.HI R129, RZ, 0x1f, R128 ;  /* 0x0000001fff817819 */ /* 0x000fe40000011480 */
[C---:B-1----:R-:W-:Y:S02]  /*3b580*/  IADD3 R134, P5, R128.reuse, R53, RZ ;  /* 0x0000003580867210 */ /* 0x042fe40007fbe0ff */
[----:B----4-:R-:W-:Y:S01]  /*3b590*/  IADD3 R132, P3, R128, R52, RZ ;  /* 0x0000003480847210 */ /* 0x010fe20007f7e0ff */
[----:B------:R-:W-:Y:S01]  /*3b5a0*/  IMAD.X R137, R130, 0x1, R49, P4 ;  /* 0x0000000182897824 */ /* 0x000fe200020e0631 */
        /* <DEDUP_REMOVED lines=328> */
[----:B------:R0:W-:Y:S01]  /*3ca30*/  STL.64 [R1+0x688], R88 ;  /* 0x0006885801007387 */ /* 0x0001e20000100a00 */
[----:B------:R-:W-:Y:S01]  /*3ca40*/  VIADD R79, R80, UR5 ;  /* 0x00000005504f7c36 */ /* 0x000fe20008000000 */
[----:B------:R-:W-:Y:S02]  /*3ca50*/  ULDC UR5, c[0x0][0x248] ;  /* 0x0000920000057ab9 */ /* 0x000fe40000000800 */
        /* <DEDUP_REMOVED lines=11> */
[----:B------:R-:W-:Y:S01]  /*3cb10*/  STL.64 [R1+0x680], R88 ;  /* 0x0006805801007387 */ /* 0x000fe20000100a00 */
[C---:B------:R-:W-:Y:S01]  /*3cb20*/  VIADD R78, R79.reuse, UR5 ;  /* 0x000000054f4e7c36 */ /* 0x040fe20008000000 */
[----:B------:R-:W-:Y:S01]  /*3cb30*/  ULDC UR5, c[0x0][0x248] ;  /* 0x0000920000057ab9 */ /* 0x000fe20000000800 */
        /* <DEDUP_REMOVED lines=194> */
[----:B------:R-:W-:Y:S02]  /*3d760*/  IMAD.X R65, R59, 0x1, R49, P5 ;  /* 0x000000013b417824 */ /* 0x000fe400028e0631 */
[C---:B------:R-:W-:Y:S01]  /*3d770*/  VIADD R56, R57.reuse, UR53 ;  /* 0x0000003539387c36 */ /* 0x040fe20008000000 */
[----:B------:R-:W-:Y:S01]  /*3d780*/  STL.64 [R1+0x5d0], R66 ;  /* 0x0005d04201007387 */ /* 0x000fe20000100a00 */
[----:B------:R-:W-:Y:S01]  /*3d790*/  IMAD.X R61, R58, 0x1, R48, P3 ;  /* 0x000000013a3d7824 */ /* 0x000fe200018e0630 */
[----:B------:R-:W-:Y:S02]  /*3d7a0*/  ULDC UR53, c[0x0][0x248] ;  /* 0x0000920000357ab9 */ /* 0x000fe40000000800 */
[----:B------:R0:W-:Y:S04]  /*3d7b0*/  STL.64 [R1+0x5c8], R64 ;  /* 0x0005c84001007387 */ /* 0x0001e80000100a00 */
[----:B------:R1:W-:Y:S04]  /*3d7c0*/  STL.64 [R1+0x540], R62 ;  /* 0x0005403e01007387 */ /* 0x0003e80000100a00 */
[----:B------:R4:W-:Y:S01]  /*3d7d0*/  STL.64 [R1+0x520], R60 ;  /* 0x0005203c01007387 */ /* 0x0009e20000100a00 */
[----:B0-----:R-:W-:-:S02]  /*3d7e0*/  IADD3 R64, P4, R57, R53, RZ ;  /* 0x0000003539407210 */ /* 0x001fc40007f9e0ff */
[----:B------:R-:W-:Y:S02]  /*3d7f0*/  SHF.R.S32.HI R57, RZ, 0x1f, R56 ;  /* 0x0000001fff397819 */ /* 0x000fe40000011438 */
[----:B-1----:R-:W-:Y:S01]  /*3d800*/  IADD3 R62, P5, R56, R53, RZ ;  /* 0x00000035383e7210 */ /* 0x002fe20007fbe0ff */
[----:B------:R-:W-:Y:S01]  /*3d810*/  IMAD.X R65, R58, 0x1, R49, P4 ;  /* 0x000000013a417824 */ /* 0x000fe200020e0631 */
[----:B----4-:R-:W-:-:S03]  /*3d820*/  IADD3 R60, P3, R56, R52, RZ ;  /* 0x00000034383c7210 */ /* 0x010fc60007f7e0ff */
[C---:B------:R-:W-:Y:S02]  /*3d830*/  IMAD.X R63, R57.reuse, 0x1, R49, P5 ;  /* 0x00000001393f7824 */ /* 0x040fe400028e0631 */
[----:B------:R-:W-:Y:S02]  /*3d840*/  VIADD R51, R56, UR35 ;  /* 0x0000002338337c36 */ /* 0x000fe40008000000 */
[----:B------:R-:W-:Y:S01]  /*3d850*/  IMAD.X R61, R57, 0x1, R48, P3 ;  /* 0x00000001393d7824 */ /* 0x000fe200018e0630 */
[----:B------:R-:W-:Y:S01]  /*3d860*/  STL.64 [R1+0x538], R64 ;  /* 0x0005384001007387 */ /* 0x000fe20000100a00 */
[----:B------:R-:W-:Y:S01]  /*3d870*/  VIADD R55, R51, UR34 ;  /* 0x0000002233377c36 */ /* 0x000fe20008000000 */
[----:B------:R-:W-:Y:S01]  /*3d880*/  SHF.R.S32.HI R56, RZ, 0x1f, R51 ;  /* 0x0000001fff387819 */ /* 0x000fe20000011433 */
[----:B------:R-:W-:Y:S01]  /*3d890*/  ULDC.64 UR34, c[0x0][0x228] ;  /* 0x00008a0000227ab9 */ /* 0x000fe20000000a00 */
[----:B------:R0:W-:Y:S04]  /*3d8a0*/  STL.64 [R1+0x508], R62 ;  /* 0x0005083e01007387 */ /* 0x0001e80000100a00 */
[----:B------:R1:W-:Y:S01]  /*3d8b0*/  STL.64 [R1+0x4f8], R60 ;  /* 0x0004f83c01007387 */ /* 0x0003e20000100a00 */
[----:B------:R-:W-:-:S02]  /*3d8c0*/  IADD3 R58, P5, R55, R53, RZ ;  /* 0x00000035373a7210 */ /* 0x000fc40007fbe0ff */
[C---:B0-----:R-:W-:Y:S02]  /*3d8d0*/  IADD3 R62, P4, R51.reuse, R53, RZ ;  /* 0x00000035333e7210 */ /* 0x041fe40007f9e0ff */
[----:B-1----:R-:W-:Y:S02]  /*3d8e0*/  IADD3 R60, P3, R51, R52, RZ ;  /* 0x00000034333c7210 */ /* 0x002fe40007f7e0ff */
[----:B------:R-:W-:-:S03]  /*3d8f0*/  SHF.R.S32.HI R51, RZ, 0x1f, R55 ;  /* 0x0000001fff337819 */ /* 0x000fc60000011437 */
[C---:B------:R-:W-:Y:S02]  /*3d900*/  IMAD.X R61, R56.reuse, 0x1, R48, P3 ;  /* 0x00000001383d7824 */ /* 0x040fe400018e0630 */
[--C-:B------:R-:W-:Y:S02]  /*3d910*/  IMAD.X R63, R56, 0x1, R49.reuse, P4 ;  /* 0x00000001383f7824 */ /* 0x100fe400020e0631 */
[----:B------:R-:W-:Y:S01]  /*3d920*/  IMAD.X R59, R51, 0x1, R49, P5 ;  /* 0x00000001333b7824 */ /* 0x000fe200028e0631 */
[----:B------:R0:W-:Y:S01]  /*3d930*/  STL.64 [R1+0x4c8], R60 ;  /* 0x0004c83c01007387 */ /* 0x0001e20000100a00 */
[----:B------:R-:W-:-:S03]  /*3d940*/  VIADD R50, R55, UR8 ;  /* 0x0000000837327c36 */ /* 0x000fc60008000000 */
[----:B------:R-:W-:Y:S04]  /*3d950*/  STL.64 [R1+0x4e0], R62 ;  /* 0x0004e03e01007387 */ /* 0x000fe80000100a00 */
[----:B------:R1:W-:Y:S01]  /*3d960*/  STL.64 [R1+0x4b0], R58 ;  /* 0x0004b03a01007387 */ /* 0x0003e20000100a00 */
[----:B0-----:R-:W-:Y:S02]  /*3d970*/  IADD3 R60, P3, R55, R52, RZ ;  /* 0x00000034373c7210 */ /* 0x001fe40007f7e0ff */
[----:B------:R-:W-:-:S03]  /*3d980*/  SHF.R.S32.HI R55, RZ, 0x1f, R50 ;  /* 0x0000001fff377819 */ /* 0x000fc60000011432 */
[--C-:B------:R-:W-:Y:S01]  /*3d990*/  IMAD.X R61, R51, 0x1, R48.reuse, P3 ;  /* 0x00000001333d7824 */ /* 0x100fe200018e0630 */
[C---:B------:R-:W-:Y:S02]  /*3d9a0*/  IADD3 R56, P3, R50.reuse, R52, RZ ;  /* 0x0000003432387210 */ /* 0x040fe40007f7e0ff */
[C---:B-1----:R-:W-:Y:S01]  /*3d9b0*/  IADD3 R58, P4, R50.reuse, R53, RZ ;  /* 0x00000035323a7210 */ /* 0x042fe20007f9e0ff */
[----:B------:R-:W-:Y:S01]  /*3d9c0*/  VIADD R54, R50, UR9 ;  /* 0x0000000932367c36 */ /* 0x000fe20008000000 */
[----:B------:R-:W-:Y:S01]  /*3d9d0*/  STL.64 [R1+0x498], R60 ;  /* 0x0004983c01007387 */ /* 0x000fe20000100a00 */
[C---:B------:R-:W-:Y:S01]  /*3d9e0*/  IMAD.X R57, R55.reuse, 0x1, R48, P3 ;  /* 0x0000000137397824 */ /* 0x040fe200018e0630 */
[----:B------:R-:W-:Y:S01]  /*3d9f0*/  ULDC.64 UR8, c[0x0][0x228] ;  /* 0x00008a0000087ab9 */ /* 0x000fe20000000a00 */
[----:B------:R-:W-:Y:S01]  /*3da00*/  IMAD.X R59, R55, 0x1, R49, P4 ;  /* 0x00000001373b7824 */ /* 0x000fe200020e0631 */
[----:B------:R-:W-:-:S04]  /*3da10*/  SHF.R.S32.HI R51, RZ, 0x1f, R54 ;  /* 0x0000001fff337819 */ /* 0x000fc80000011436 */
[----:B------:R0:W-:Y:S04]  /*3da20*/  STL.64 [R1+0x480], R58 ;  /* 0x0004803a01007387 */ /* 0x0001e80000100a00 */
[----:B------:R1:W-:Y:S01]  /*3da30*/  STL.64 [R1+0x3c8], R56 ;  /* 0x0003c83801007387 */ /* 0x0003e20000100a00 */
[----:B------:R-:W-:Y:S01]  /*3da40*/  VIADD R50, R54, UR5 ;  /* 0x0000000536327c36 */ /* 0x000fe20008000000 */
[----:B------:R-:W-:Y:S02]  /*3da50*/  LOP3.LUT R14, R14, 0xfff7ffff, RZ, 0xc0, !PT ;  /* 0xfff7ffff0e0e7812 */ /* 0x000fe400078ec0ff */
[----:B------:R-:W-:Y:S01]  /*3da60*/  LOP3.LUT R9, R9, 0xffff7fff, RZ, 0xc0, !PT ;  /* 0xffff7fff09097812 */ /* 0x000fe200078ec0ff */
[C---:B------:R-:W-:Y:S01]  /*3da70*/  VIADD R66, R3.reuse, 0x58 ;  /* 0x0000005803427836 */ /* 0x040fe20000000000 */
[C---:B0-----:R-:W-:Y:S01]  /*3da80*/  IADD3 R58, P4, R54.reuse, R53, RZ ;  /* 0x00000035363a7210 */ /* 0x041fe20007f9e0ff */
[----:B------:R-:W-:Y:S01]  /*3da90*/  VIADD R65, R3, 0x57 ;  /* 0x0000005703417836 */ /* 0x000fe20000000000 */
[----:B------:R-:W-:Y:S01]  /*3daa0*/  LOP3.LUT R13, R13, 0x7fffffff, RZ, 0xc0, !PT ;  /* 0x7fffffff0d0d7812 */ /* 0x000fe200078ec0ff */
[----:B------:R-:W-:Y:S01]  /*3dab0*/  VIADD R64, R3, 0x56 ;  /* 0x0000005603407836 */ /* 0x000fe20000000000 */
[----:B-1----:R-:W-:Y:S01]  /*3dac0*/  IADD3 R56, P3, R54, R52, RZ ;  /* 0x0000003436387210 */ /* 0x002fe20007f7e0ff */
[----:B------:R-:W-:Y:S01]  /*3dad0*/  IMAD.X R59, R51, 0x1, R49, P4 ;  /* 0x00000001333b7824 */ /* 0x000fe200020e0631 */
[----:B------:R-:W-:-:S03]  /*3dae0*/  ULDC UR5, c[0x0][0x228] ;  /* 0x00008a0000057ab9 */ /* 0x000fc60000000800 */
[----:B------:R-:W-:Y:S01]  /*3daf0*/  IMAD.X R57, R51, 0x1, R48, P3 ;  /* 0x0000000133397824 */ /* 0x000fe200018e0630 */
[----:B------:R0:W-:Y:S01]  /*3db00*/  STL.64 [R1+0x3c0], R58 ;  /* 0x0003c03a01007387 */ /* 0x0001e20000100a00 */
[----:B------:R-:W-:-:S03]  /*3db10*/  SHF.R.S32.HI R55, RZ, 0x1f, R50 ;  /* 0x0000001fff377819 */ /* 0x000fc60000011432 */
[----:B------:R1:W-:Y:S01]  /*3db20*/  STL.64 [R1+0x3b8], R56 ;  /* 0x0003b83801007387 */ /* 0x0003e20000100a00 */
[C---:B------:R-:W-:Y:S01]  /*3db30*/  VIADD R54, R50.reuse, UR10 ;  /* 0x0000000a32367c36 */ /* 0x040fe20008000000 */
[C---:B0-----:R-:W-:Y:S02]  /*3db40*/  IADD3 R58, P4, R50.reuse, R53, RZ ;  /* 0x00000035323a7210 */ /* 0x041fe40007f9e0ff */
[----:B-1----:R-:W-:-:S03]  /*3db50*/  IADD3 R56, P3, R50, R52, RZ ;  /* 0x0000003432387210 */ /* 0x002fc60007f7e0ff */
[C---:B------:R-:W-:Y:S02]  /*3db60*/  IMAD.X R59, R55.reuse, 0x1, R49, P4 ;  /* 0x00000001373b7824 */ /* 0x040fe400020e0631 */
[----:B------:R-:W-:-:S03]  /*3db70*/  IMAD.X R57, R55, 0x1, R48, P3 ;  /* 0x0000000137397824 */ /* 0x000fc600018e0630 */
[----:B------:R0:W-:Y:S01]  /*3db80*/  STL.64 [R1+0x3b0], R58 ;  /* 0x0003b03a01007387 */ /* 0x0001e20000100a00 */
[----:B------:R-:W-:-:S03]  /*3db90*/  SHF.R.S32.HI R51, RZ, 0x1f, R54 ;  /* 0x0000001fff337819 */ /* 0x000fc60000011436 */
[----:B------:R1:W-:Y:S01]  /*3dba0*/  STL.64 [R1+0x3a8], R56 ;  /* 0x0003a83801007387 */ /* 0x0003e20000100a00 */
[C---:B------:R-:W-:Y:S01]  /*3dbb0*/  VIADD R50, R54.reuse, UR11 ;  /* 0x0000000b36327c36 */ /* 0x040fe20008000000 */
[----:B------:R-:W-:Y:S01]  /*3dbc0*/  ULDC.64 UR10, c[0x0][0x228] ;  /* 0x00008a00000a7ab9 */ /* 0x000fe20000000a00 */
        /* <DEDUP_REMOVED lines=195> */
[----:B------:R-:W-:Y:S01]  /*3e800*/  ULDC UR36, c[0x0][0x22c] ;  /* 0x00008b0000247ab9 */ /* 0x000fe20000000800 */
        /* <DEDUP_REMOVED lines=181> */
[----:B------:R-:W-:Y:S02]  /*3f360*/  VIADD R54, R50, UR58 ;  /* 0x0000003a32367c36 */ /* 0x000fe40008000000 */
[----:B------:R-:W-:Y:S01]  /*3f370*/  IMAD.X R57, R51, 0x1, R48, P3 ;  /* 0x0000000133397824 */ /* 0x000fe200018e0630 */
[----:B------:R0:W-:Y:S01]  /*3f380*/  STL.64 [R1+0xe0], R58 ;  /* 0x0000e03a01007387 */ /* 0x0001e20000100a00 */
[----:B------:R-:W-:-:S03]  /*3f390*/  SHF.R.S32.HI R55, RZ, 0x1f, R50 ;  /* 0x0000001fff377819 */ /* 0x000fc60000011432 */
[----:B------:R1:W-:Y:S01]  /*3f3a0*/  STL.64 [R1+0xd8], R56 ;  /* 0x0000d83801007387 */ /* 0x0003e20000100a00 */
[-C--:B------:R-:W-:Y:S02]  /*3f3b0*/  IADD3 R62, P3, R54, R53.reuse, RZ ;  /* 0x00000035363e7210 */ /* 0x080fe40007f7e0ff */
[C---:B0-----:R-:W-:Y:S02]  /*3f3c0*/  IADD3 R58, P4, R50.reuse, R53, RZ ;  /* 0x00000035323a7210 */ /* 0x041fe40007f9e0ff */
[-C--:B-1----:R-:W-:Y:S02]  /*3f3d0*/  IADD3 R56, P5, R50, R52.reuse, RZ ;  /* 0x0000003432387210 */ /* 0x082fe40007fbe0ff */
[----:B------:R-:W-:Y:S01]  /*3f3e0*/  SHF.R.S32.HI R50, RZ, 0x1f, R54 ;  /* 0x0000001fff327819 */ /* 0x000fe20000011436 */
[----:B------:R-:W-:Y:S01]  /*3f3f0*/  IMAD.X R59, R55, 0x1, R49, P4 ;  /* 0x00000001373b7824 */ /* 0x000fe200020e0631 */
[----:B------:R-:W-:-:S03]  /*3f400*/  IADD3 R60, P4, R54, R52, RZ ;  /* 0x00000034363c7210 */ /* 0x000fc60007f9e0ff */
[----:B------:R-:W-:Y:S01]  /*3f410*/  IMAD.X R63, R50, 0x1, R49, P3 ;  /* 0x00000001323f7824 */ /* 0x000fe200018e0631 */
[----:B------:R-:W-:Y:S01]  /*3f420*/  ISETP.GE.AND P3, PT, R4, UR34, PT ;  /* 0x0000002204007c0c */ /* 0x000fe2000bf66270 */
[--C-:B------:R-:W-:Y:S02]  /*3f430*/  IMAD.X R61, R50, 0x1, R48.reuse, P4 ;  /* 0x00000001323d7824 */ /* 0x100fe400020e0630 */
[----:B------:R-:W-:Y:S01]  /*3f440*/  IMAD.X R57, R55, 0x1, R48, P5 ;  /* 0x0000000137397824 */ /* 0x000fe200028e0630 */
[----:B------:R-:W-:Y:S01]  /*3f450*/  ISETP.LT.AND P4, PT, R3, UR9, !P3 ;  /* 0x0000000903007c0c */ /* 0x000fe2000df81270 */
[----:B------:R-:W-:Y:S01]  /*3f460*/  VIADD R51, R54, UR59 ;  /* 0x0000003b36337c36 */ /* 0x000fe20008000000 */
[----:B------:R-:W-:Y:S01]  /*3f470*/  ISETP.LT.AND P3, PT, R4, UR8, !P2 ;  /* 0x0000000804007c0c */ /* 0x000fe2000d761270 */
[----:B------:R-:W-:Y:S01]  /*3f480*/  ULDC.64 UR8, c[0x0][0x228] ;  /* 0x00008a0000087ab9 */ /* 0x000fe20000000a00 */
[----:B------:R0:W-:Y:S01]  /*3f490*/  STL.64 [R1+0xd0], R58 ;  /* 0x0000d03a01007387 */ /* 0x0001e20000100a00 */
[----:B------:R-:W-:Y:S01]  /*3f4a0*/  ISETP.LT.AND P2, PT, R5, UR8, !P2 ;  /* 0x0000000805007c0c */ /* 0x000fe2000d741270 */
[----:B------:R-:W-:-:S07]  /*3f4b0*/  ULDC UR34, c[0x0][0x22c] ;  /* 0x00008b0000227ab9 */ /* 0x000fce0000000800 */
[----:B------:R-:W-:Y:S01]  /*3f4c0*/  @P4 LOP3.LUT R9, R9, 0x8000, RZ, 0xfc, !PT ;  /* 0x0000800009094812 */ /* 0x000fe200078efcff */
[C---:B------:R-:W-:Y:S01]  /*3f4d0*/  VIADD R50, R3.reuse, 0x41 ;  /* 0x0000004103327836 */ /* 0x040fe20000000000 */
[----:B------:R-:W-:Y:S01]  /*3f4e0*/  @P3 LOP3.LUT R14, R14, 0x80000, RZ, 0xfc, !PT ;  /* 0x000800000e0e3812 */ /* 0x000fe200078efcff */
[C---:B------:R-:W-:Y:S01]  /*3f4f0*/  VIADD R54, R3.reuse, 0x45 ;  /* 0x0000004503367836 */ /* 0x040fe20000000000 */
[----:B------:R-:W-:Y:S01]  /*3f500*/  ISETP.LT.AND P3, PT, R4, UR12, !P1 ;  /* 0x0000000c04007c0c */ /* 0x000fe2000cf61270 */
[----:B------:R-:W-:Y:S01]  /*3f510*/  VIADD R55, R3, 0x46 ;  /* 0x0000004603377836 */ /* 0x000fe20000000000 */
[----:B------:R-:W-:Y:S01]  /*3f520*/  LOP3.LUT R14, R14, 0xffdfffff, RZ, 0xc0, !PT ;  /* 0xffdfffff0e0e7812 */ /* 0x000fe200078ec0ff */
[----:B------:R-:W-:-:S03]  /*3f530*/  ULDC.64 UR58, c[0x0][0x228] ;  /* 0x00008a00003a7ab9 */ /* 0x000fc60000000a00 */
[----:B------:R-:W-:Y:S02]  /*3f540*/  @P2 LOP3.LUT R14, R14, 0x200000, RZ, 0xfc, !PT ;  /* 0x002000000e0e2812 */ /* 0x000fe400078efcff */
[C---:B------:R-:W-:Y:S02]  /*3f550*/  ISETP.LT.AND P2, PT, R5.reuse, UR10, !P1 ;  /* 0x0000000a05007c0c */ /* 0x040fe4000cf41270 */
[----:B------:R-:W-:Y:S02]  /*3f560*/  LOP3.LUT R14, R14, 0xff7fffff, RZ, 0xc0, !PT ;  /* 0xff7fffff0e0e7812 */ /* 0x000fe400078ec0ff */
[----:B------:R-:W-:Y:S01]  /*3f570*/  ISETP.LT.AND P1, PT, R5, UR16, !P0 ;  /* 0x0000001005007c0c */ /* 0x000fe2000c721270 */
[----:B------:R1:W-:Y:S01]  /*3f580*/  STL.64 [R1+0xc8], R56 ;  /* 0x0000c83801007387 */ /* 0x0003e20000100a00 */
[----:B------:R-:W-:Y:S02]  /*3f590*/  @P3 LOP3.LUT R14, R14, 0x800000, RZ, 0xfc, !PT ;  /* 0x008000000e0e3812 */ /* 0x000fe400078efcff */
[----:B0-----:R-:W-:-:S02]  /*3f5a0*/  IADD3 R58, P5, R51, R53, RZ ;  /* 0x00000035333a7210 */ /* 0x001fc40007fbe0ff */
[----:B------:R-:W-:Y:S01]  /*3f5b0*/  LOP3.LUT R9, R9, 0xffffefff, RZ, 0xc0, !PT ;  /* 0xffffefff09097812 */ /* 0x000fe200078ec0ff */
[----:B------:R-:W-:Y:S01]  /*3f5c0*/  UMOV UR12, UR46 ;  /* 0x0000002e000c7c82 */ /* 0x000fe20008000000 */
[----:B------:R-:W-:Y:S01]  /*3f5d0*/  ISETP.LT.AND P0, PT, R4, UR14, !P0 ;  /* 0x0000000e04007c0c */ /* 0x000fe2000c701270 */
[----:B------:R-:W-:Y:S01]  /*3f5e0*/  UMOV UR8, UR47 ;  /* 0x0000002f00087c82 */ /* 0x000fe20008000000 */
[----:B------:R-:W-:Y:S01]  /*3f5f0*/  LOP3.LUT R14, R14, 0xffbfffff, RZ, 0xc0, !PT ;  /* 0xffbfffff0e0e7812 */ /* 0x000fe200078ec0ff */
[----:B------:R-:W-:Y:S01]  /*3f600*/  VIADD R67, R3, 0x53 ;  /* 0x0000005303437836 */ /* 0x000fe20000000000 */
[----:B------:R-:W-:Y:S01]  /*3f610*/  ULDC UR16, c[0x0][0x228] ;  /* 0x00008a0000107ab9 */ /* 0x000fe20000000800 */
[----:B-1----:R-:W-:Y:S01]  /*3f620*/  IADD3 R56, P6, R51, R52, RZ ;  /* 0x0000003433387210 */ /* 0x002fe20007fde0ff */
[----:B------:R0:W-:Y:S01]  /*3f630*/  STL.64 [R1+0xc0], R62 ;  /* 0x0000c03e01007387 */ /* 0x0001e20000100a00 */
[----:B------:R-:W-:Y:S01]  /*3f640*/  SHF.R.S32.HI R51, RZ, 0x1f, R51 ;  /* 0x0000001fff337819 */ /* 0x000fe20000011433 */
[----:B------:R-:W-:Y:S01]  /*3f650*/  ULDC.64 UR46, c[0x0][0x228] ;  /* 0x00008a00002e7ab9 */ /* 0x000fe20000000a00 */
[----:B------:R-:W-:Y:S01]  /*3f660*/  @P2 LOP3.LUT R14, R14, 0x400000, RZ, 0xfc, !PT ;  /* 0x004000000e0e2812 */ /* 0x000fe200078efcff */
[----:B------:R-:W4:Y:S02]  /*3f670*/  LDL.LU R124, [R1+0x14a0] ;  /* 0x0014a000017c7983 */ /* 0x000f240000300800 */
[----:B------:R-:W-:Y:S01]  /*3f680*/  IMAD.X R57, R51, 0x1, R48, P6 ;  /* 0x0000000133397824 */ /* 0x000fe200030e0630 */
[----:B------:R-:W-:Y:S01]  /*3f690*/  LOP3.LUT R14, R14, 0xfeffffff, RZ, 0xc0, !PT ;  /* 0xfeffffff0e0e7812 */ /* 0x000fe200078ec0ff */
[----:B------:R-:W-:-:S03]  /*3f6a0*/  VIADD R48, R3, 0x1 ;  /* 0x0000000103307836 */ /* 0x000fc60000000000 */
[----:B------:R-:W-:Y:S02]  /*3f6b0*/  @P0 LOP3.LUT R14, R14, 0x1000000, RZ, 0xfc, !PT ;  /* 0x010000000e0e0812 */ /* 0x000fe400078efcff */
[----:B------:R-:W-:-:S04]  /*3f6c0*/  ISETP.GE.AND P0, PT, R48, UR39, PT ;  /* 0x0000002730007c0c */ /* 0x000fc8000bf06270 */
[----:B------:R-:W-:Y:S01]  /*3f6d0*/  ISETP.LT.AND P2, PT, R4, UR20, !P0 ;  /* 0x0000001404007c0c */ /* 0x000fe2000c741270 */
[----:B------:R-:W-:Y:S01]  /*3f6e0*/  IMAD.X R59, R51, 0x1, R49, P5 ;  /* 0x00000001333b7824 */ /* 0x000fe200028e0631 */
[----:B------:R-:W-:Y:S01]  /*3f6f0*/  @P1 LOP3.LUT R9, R9, 0x1000, RZ, 0xfc, !PT ;  /* 0x0000100009091812 */ /* 0x000fe200078efcff */
[----:B------:R-:W-:Y:S01]  /*3f700*/  VIADD R49, R3, 0x40 ;  /* 0x0000004003317836 */ /* 0x000fe20000000000 */
[----:B------:R-:W-:Y:S02]  /*3f710*/  ISETP.LT.AND P1, PT, R5, UR18, !P0 ;  /* 0x0000001205007c0c */ /* 0x000fe4000c721270 */
[----:B------:R-:W-:Y:S01]  /*3f720*/  LOP3.LUT R14, R14, 0xfdffffff, RZ, 0xc0, !PT ;  /* 0xfdffffff0e0e7812 */ /* 0x000fe200078ec0ff */
[----:B------:R1:W-:Y:S01]  /*3f730*/  STL.64 [R1+0xb8], R60 ;  /* 0x0000b83c01007387 */ /* 0x0003e20000100a00 */
[----:B------:R-:W-:Y:S01]  /*3f740*/  LOP3.LUT R9, R9, 0xffffbfff, RZ, 0xc0, !PT ;  /* 0xffffbfff09097812 */ /* 0x000fe200078ec0ff */
[----:B0-----:R-:W-:Y:S01]  /*3f750*/  VIADD R63, R3, 0x55 ;  /* 0x00000055033f7836 */ /* 0x001fe20000000000 */
[----:B------:R-:W-:Y:S01]  /*3f760*/  ISETP.GE.AND P0, PT, R49, UR36, PT ;  /* 0x0000002431007c0c */ /* 0x000fe2000bf06270 */
[----:B------:R0:W-:Y:S01]  /*3f770*/  STL.64 [R1+0xb0], R58 ;  /* 0x0000b03a01007387 */ /* 0x0001e20000100a00 */
[----:B------:R-:W-:Y:S01]  /*3f780*/  ULDC.64 UR36, c[0x0][0x228] ;  /* 0x00008a0000247ab9 */ /* 0x000fe20000000a00 */
[----:B------:R-:W-:Y:S01]  /*3f790*/  @P2 LOP3.LUT R9, R9, 0x4000, RZ, 0xfc, !PT ;  /* 0x0000400009092812 */ /* 0x000fe200078efcff */
[----:B------:R-:W-:Y:S01]  /*3f7a0*/  UMOV UR10, UR46 ;  /* 0x0000002e000a7c82 */ /* 0x000fe20008000000 */
[----:B------:R-:W-:Y:S01]  /*3f7b0*/  ISETP.LT.AND P2, PT, R5, UR24, !P0 ;  /* 0x0000001805007c0c */ /* 0x000fe2000c741270 */
[----:B------:R-:W-:Y:S01]  /*3f7c0*/  VIADD R62, R3, 0x54 ;  /* 0x00000054033e7836 */ /* 0x000fe20000000000 */
[----:B------:R-:W-:Y:S01]  /*3f7d0*/  @P1 LOP3.LUT R14, R14, 0x2000000, RZ, 0xfc, !PT ;  /* 0x020000000e0e1812 */ /* 0x000fe200078efcff */
[----:B------:R2:W-:Y:S01]  /*3f7e0*/  STL.64 [R1+0xa8], R56 ;  /* 0x0000a83801007387 */ /* 0x0005e20000100a00 */
[----:B------:R-:W-:Y:S01]  /*3f7f0*/  ISETP.LT.AND P1, PT, R4, UR22, !P0 ;  /* 0x0000001604007c0c */ /* 0x000fe2000c721270 */
[----:B------:R-:W-:Y:S01]  /*3f800*/  UMOV UR14, UR47 ;  /* 0x0000002f000e7c82 */ /* 0x000fe20008000000 */
[----:B------:R-:W-:Y:S01]  /*3f810*/  LOP3.LUT R9, R9, 0xffffdfff, RZ, 0xc0, !PT ;  /* 0xffffdfff09097812 */ /* 0x000fe200078ec0ff */
[----:B------:R-:W-:Y:S01]  /*3f820*/  ULDC.64 UR46, c[0x0][0x228] ;  /* 0x00008a00002e7ab9 */ /* 0x000fe20000000a00 */
[C---:B-1----:R-:W-:Y:S01]  /*3f830*/  VIADD R61, R3.reuse, 0x52 ;  /* 0x00000052033d7836 */ /* 0x042fe20000000000 */
[----:B------:R-:W-:Y:S01]  /*3f840*/  ULDC UR18, c[0x0][0x228] ;  /* 0x00008a0000127ab9 */ /* 0x000fe20000000800 */
[C---:B------:R-:W-:Y:S01]  /*3f850*/  VIADD R60, R3.reuse, 0x50 ;  /* 0x00000050033c7836 */ /* 0x040fe20000000000 */
[----:B------:R-:W-:Y:S01]  /*3f860*/  ULDC UR20, c[0x0][0x228] ;  /* 0x00008a0000147ab9 */ /* 0x000fe20000000800 */
[----:B0-----:R-:W-:Y:S01]  /*3f870*/  VIADD R59, R3, 0x4e ;  /* 0x0000004e033b7836 */ /* 0x001fe20000000000 */
[----:B------:R-:W-:Y:S01]  /*3f880*/  @P2 LOP3.LUT R9, R9, 0x2000, RZ, 0xfc, !PT ;  /* 0x0000200009092812 */ /* 0x000fe200078efcff */
[C---:B------:R-:W-:Y:S01]  /*3f890*/  VIADD R58, R3.reuse, 0x4b ;  /* 0x0000004b033a7836 */ /* 0x040fe20000000000 */
[----:B------:R-:W-:Y:S01]  /*3f8a0*/  ULDC UR24, c[0x0][0x228] ;  /* 0x00008a0000187ab9 */ /* 0x000fe20000000800 */
[----:B--2---:R-:W-:Y:S01]  /*3f8b0*/  VIADD R56, R3, 0x47 ;  /* 0x0000004703387836 */ /* 0x004fe20000000000 */
[----:B------:R-:W-:Y:S01]  /*3f8c0*/  LOP3.LUT R9, R9, 0xfffffbff, RZ, 0xc0, !PT ;  /* 0xfffffbff09097812 */ /* 0x000fe200078ec0ff */
[----:B------:R-:W-:-:S02]  /*3f8d0*/  VIADD R57, R3, 0x49 ;  /* 0x0000004903397836 */ /* 0x000fc40000000000 */
[C---:B------:R-:W-:Y:S01]  /*3f8e0*/  VIADD R51, R3.reuse, 0x42 ;  /* 0x0000004203337836 */ /* 0x040fe20000000000 */
[----:B------:R-:W-:Y:S01]  /*3f8f0*/  ISETP.GE.AND P0, PT, R56, UR41, PT ;  /* 0x0000002938007c0c */ /* 0x000fe2000bf06270 */
[----:B------:R-:W-:Y:S01]  /*3f900*/  VIADD R52, R3, 0x43 ;  /* 0x0000004303347836 */ /* 0x000fe20000000000 */
[----:B------:R-:W-:Y:S01]  /*3f910*/  @P1 LOP3.LUT R9, R9, 0x400, RZ, 0xfc, !PT ;  /* 0x0000040009091812 */ /* 0x000fe200078efcff */
[----:B------:R-:W-:Y:S01]  /*3f920*/  VIADD R53, R3, 0x44 ;  /* 0x0000004403357836 */ /* 0x000fe20000000000 */
[----:B------:R-:W-:Y:S01]  /*3f930*/  ISETP.LT.AND P1, PT, R4, UR38, !P0 ;  /* 0x0000002604007c0c */ /* 0x000fe2000c721270 */
[----:B------:R-:W-:Y:S01]  /*3f940*/  ULDC.64 UR38, c[0x0][0x228] ;  /* 0x00008a0000267ab9 */ /* 0x000fe20000000a00 */
[----:B------:R-:W-:Y:S01]  /*3f950*/  ISETP.LT.AND P0, PT, R5, UR44, !P0 ;  /* 0x0000002c05007c0c */ /* 0x000fe2000c701270 */
[----:B------:R-:W-:Y:S01]  /*3f960*/  VIADD R48, R3, 0x51 ;  /* 0x0000005103307836 */ /* 0x000fe20000000000 */
[----:B------:R-:W-:Y:S01]  /*3f970*/  LOP3.LUT R9, R9, 0xfffff7ff, RZ, 0xc0, !PT ;  /* 0xfffff7ff09097812 */ /* 0x000fe200078ec0ff */
[----:B------:R-:W-:Y:S01]  /*3f980*/  VIADD R49, R3, 0x4f ;  /* 0x0000004f03317836 */ /* 0x000fe20000000000 */
[----:B------:R-:W-:Y:S01]  /*3f990*/  LOP3.LUT R14, R14, 0x7fffffff, RZ, 0xc0, !PT ;  /* 0x7fffffff0e0e7812 */ /* 0x000fe200078ec0ff */
[----:B------:R-:W-:-:S06]  /*3f9a0*/  ULDC UR22, c[0x0][0x22c] ;  /* 0x00008b0000167ab9 */ /* 0x000fcc0000000800 */
[----:B------:R-:W-:-:S04]  /*3f9b0*/  @P1 LOP3.LUT R9, R9, 0x800, RZ, 0xfc, !PT ;  /* 0x0000080009091812 */ /* 0x000fc800078efcff */
[----:B------:R-:W-:-:S04]  /*3f9c0*/  LOP3.LUT R9, R9, 0xfffffdff, RZ, 0xc0, !PT ;  /* 0xfffffdff09097812 */ /* 0x000fc800078ec0ff */
[----:B------:R-:W-:Y:S02]  /*3f9d0*/  @P0 LOP3.LUT R9, R9, 0x200, RZ, 0xfc, !PT ;  /* 0x0000020009090812 */ /* 0x000fe400078efcff */
[----:B------:R-:W-:Y:S01]  /*3f9e0*/  ISETP.GE.AND P0, PT, R3, UR45, PT ;  /* 0x0000002d03007c0c */ /* 0x000fe2000bf06270 */
[----:B------:R-:W-:-:S03]  /*3f9f0*/  ULDC.64 UR44, c[0x0][0x228] ;  /* 0x00008a00002c7ab9 */ /* 0x000fc60000000a00 */
[----:B------:R-:W-:Y:S01]  /*3fa00*/  ISETP.LT.AND P1, PT, R5, UR26, !P0 ;  /* 0x0000001a05007c0c */ /* 0x000fe2000c721270 */
[----:B------:R-:W-:Y:S01]  /*3fa10*/  ULDC UR26, c[0x0][0x228] ;  /* 0x00008a00001a7ab9 */ /* 0x000fe20000000800 */
[----:B------:R-:W-:Y:S02]  /*3fa20*/  LOP3.LUT R9, R9, 0xffffff7f, RZ, 0xc0, !PT ;  /* 0xffffff7f09097812 */ /* 0x000fe400078ec0ff */
[----:B------:R-:W-:-:S09]  /*3fa30*/  ISETP.GE.AND P0, PT, R50, UR34, PT ;  /* 0x0000002232007c0c */ /* 0x000fd2000bf06270 */
[----:B------:R-:W-:Y:S02]  /*3fa40*/  @P1 LOP3.LUT R9, R9, 0x80, RZ, 0xfc, !PT ;  /* 0x0000008009091812 */ /* 0x000fe400078efcff */
[----:B------:R-:W-:Y:S01]  /*3fa50*/  ISETP.LT.AND P1, PT, R5, UR30, !P0 ;  /* 0x0000001e05007c0c */ /* 0x000fe2000c721270 */
[----:B------:R-:W-:Y:S01]  /*3fa60*/  ULDC UR30, c[0x0][0x228] ;  /* 0x00008a00001e7ab9 */ /* 0x000fe20000000800 */
[----:B------:R-:W-:Y:S01]  /*3fa70*/  ISETP.LT.AND P0, PT, R4, UR28, !P0 ;  /* 0x0000001c04007c0c */ /* 0x000fe2000c701270 */
[----:B------:R-:W-:Y:S01]  /*3fa80*/  ULDC UR28, c[0x0][0x22c] ;  /* 0x00008b00001c7ab9 */ /* 0x000fe20000000800 */
[----:B------:R-:W-:-:S09]  /*3fa90*/  LOP3.LUT R9, R9, 0xfffffeff, RZ, 0xc0, !PT ;  /* 0xfffffeff09097812 */ /* 0x000fd200078ec0ff */
[----:B------:R-:W-:-:S04]  /*3faa0*/  @P1 LOP3.LUT R9, R9, 0x100, RZ, 0xfc, !PT ;  /* 0x0000010009091812 */ /* 0x000fc800078efcff */
[----:B------:R-:W-:-:S04]  /*3fab0*/  LOP3.LUT R9, R9, 0xffffffdf, RZ, 0xc0, !PT ;  /* 0xffffffdf09097812 */ /* 0x000fc800078ec0ff */
[----:B------:R-:W-:Y:S02]  /*3fac0*/  @P0 LOP3.LUT R9, R9, 0x20, RZ, 0xfc, !PT ;  /* 0x0000002009090812 */ /* 0x000fe400078efcff */
[----:B------:R-:W-:-:S04]  /*3fad0*/  ISETP.GE.AND P0, PT, R66, UR33, PT ;  /* 0x0000002142007c0c */ /* 0x000fc8000bf06270 */
[----:B------:R-:W-:Y:S01]  /*3fae0*/  ISETP.LT.AND P2, PT, R5, UR32, !P0 ;  /* 0x0000002005007c0c */ /* 0x000fe2000c741270 */
[----:B------:R-:W-:Y:S01]  /*3faf0*/  ULDC.64 UR32, c[0x0][0x228] ;  /* 0x00008a0000207ab9 */ /* 0x000fe20000000a00 */
[----:B------:R-:W-:Y:S02]  /*3fb00*/  ISETP.LT.AND P1, PT, R4, UR42, !P0 ;  /* 0x0000002a04007c0c */ /* 0x000fe4000c721270 */
[----:B------:R-:W-:Y:S02]  /*3fb10*/  LOP3.LUT R9, R9, 0xffffffbf, RZ, 0xc0, !PT ;  /* 0xffffffbf09097812 */ /* 0x000fe400078ec0ff */
[----:B------:R-:W-:Y:S01]  /*3fb20*/  ISETP.GE.AND P0, PT, R65, UR35, PT ;  /* 0x0000002341007c0c */ /* 0x000fe2000bf06270 */
[----:B------:R-:W-:-:S06]  /*3fb30*/  ULDC.64 UR34, c[0x0][0x228] ;  /* 0x00008a0000227ab9 */ /* 0x000fcc0000000a00 */
[----:B------:R-:W-:-:S04]  /*3fb40*/  @P2 LOP3.LUT R9, R9, 0x40, RZ, 0xfc, !PT ;  /* 0x0000004009092812 */ /* 0x000fc800078efcff */
[----:B------:R-:W-:-:S04]  /*3fb50*/  LOP3.LUT R9, R9, 0xffffffef, RZ, 0xc0, !PT ;  /* 0xffffffef09097812 */ /* 0x000fc800078ec0ff */
[----:B------:R-:W-:Y:S02]  /*3fb60*/  @P1 LOP3.LUT R9, R9, 0x10, RZ, 0xfc, !PT ;  /* 0x0000001009091812 */ /* 0x000fe400078efcff */
[----:B------:R-:W-:Y:S02]  /*3fb70*/  ISETP.LT.AND P1, PT, R5, UR36, !P0 ;  /* 0x0000002405007c0c */ /* 0x000fe4000c721270 */
[----:B------:R-:W-:Y:S02]  /*3fb80*/  ISETP.LT.AND P0, PT, R4, UR38, !P0 ;  /* 0x0000002604007c0c */ /* 0x000fe4000c701270 */
[----:B------:R-:W-:-:S09]  /*3fb90*/  LOP3.LUT R9, R9, 0xfffffff7, RZ, 0xc0, !PT ;  /* 0xfffffff709097812 */ /* 0x000fd200078ec0ff */
[----:B------:R-:W-:-:S04]  /*3fba0*/  @P1 LOP3.LUT R9, R9, 0x8, RZ, 0xfc, !PT ;  /* 0x0000000809091812 */ /* 0x000fc800078efcff */
[----:B------:R-:W-:-:S04]  /*3fbb0*/  LOP3.LUT R9, R9, 0xfffffffb, RZ, 0xc0, !PT ;  /* 0xfffffffb09097812 */ /* 0x000fc800078ec0ff */
[----:B------:R-:W-:Y:S02]  /*3fbc0*/  @P0 LOP3.LUT R9, R9, 0x4, RZ, 0xfc, !PT ;  /* 0x0000000409090812 */ /* 0x000fe400078efcff */
[----:B------:R-:W-:Y:S01]  /*3fbd0*/  ISETP.GE.AND P0, PT, R64, UR43, PT ;  /* 0x0000002b40007c0c */ /* 0x000fe2000bf06270 */
[----:B------:R-:W-:-:S03]  /*3fbe0*/  ULDC.64 UR42, c[0x0][0x228] ;  /* 0x00008a00002a7ab9 */ /* 0x000fc60000000a00 */
[----:B------:R-:W-:Y:S01]  /*3fbf0*/  ISETP.LT.AND P2, PT, R5, UR12, !P0 ;  /* 0x0000000c05007c0c */ /* 0x000fe2000c741270 */
[----:B------:R-:W-:Y:S01]  /*3fc00*/  ULDC UR12, c[0x0][0x228] ;  /* 0x00008a00000c7ab9 */ /* 0x000fe20000000800 */
[----:B------:R-:W-:Y:S02]  /*3fc10*/  ISETP.LT.AND P1, PT, R4, UR50, !P0 ;  /* 0x0000003204007c0c */ /* 0x000fe4000c721270 */
[----:B------:R-:W-:Y:S02]  /*3fc20*/  LOP3.LUT R9, R9, 0xfffffffd, RZ, 0xc0, !PT ;  /* 0xfffffffd09097812 */ /* 0x000fe400078ec0ff */
[----:B------:R-:W-:Y:S01]  /*3fc30*/  ISETP.GE.AND P0, PT, R63, UR37, PT ;  /* 0x000000253f007c0c */ /* 0x000fe2000bf06270 */
[----:B------:R-:W-:-:S06]  /*3fc40*/  ULDC.64 UR36, c[0x0][0x228] ;  /* 0x00008a0000247ab9 */ /* 0x000fcc0000000a00 */
[----:B------:R-:W-:-:S04]  /*3fc50*/  @P2 LOP3.LUT R9, R9, 0x2, RZ, 0xfc, !PT ;  /* 0x0000000209092812 */ /* 0x000fc800078efcff */
[----:B------:R-:W-:-:S04]  /*3fc60*/  LOP3.LUT R9, R9, 0xfffffffe, RZ, 0xc0, !PT ;  /* 0xfffffffe09097812 */ /* 0x000fc800078ec0ff */
[----:B------:R-:W-:Y:S02]  /*3fc70*/  @P1 LOP3.LUT R9, R9, 0x1, RZ, 0xfc, !PT ;  /* 0x0000000109091812 */ /* 0x000fe400078efcff */
[----:B------:R-:W-:Y:S01]  /*3fc80*/  ISETP.LT.AND P1, PT, R5, UR10, !P0 ;  /* 0x0000000a05007c0c */ /* 0x000fe2000c721270 */
[----:B------:R-:W-:Y:S01]  /*3fc90*/  ULDC UR10, c[0x0][0x22c] ;  /* 0x00008b00000a7ab9 */ /* 0x000fe20000000800 */
[----:B------:R-:W-:-:S11]  /*3fca0*/  ISETP.LT.AND P0, PT, R4, UR48, !P0 ;  /* 0x0000003004007c0c */ /* 0x000fd6000c701270 */
        /* <DEDUP_REMOVED lines=33> */
[----:B------:R-:W-:Y:S01]  /*3fec0*/  ULDC.64 UR40, c[0x0][0x228] ;  /* 0x00008a0000287ab9 */ /* 0x000fe20000000a00 */
[----:B------:R-:W-:Y:S01]  /*3fed0*/  ISETP.LT.AND P0, PT, R5, UR38, !P0 ;  /* 0x0000002605007c0c */ /* 0x000fe2000c701270 */
[----:B------:R-:W-:Y:S01]  /*3fee0*/  ULDC UR38, c[0x0][0x22c] ;  /* 0x00008b0000267ab9 */ /* 0x000fe20000000800 */
[----:B------:R-:W-:-:S09]  /*3fef0*/  LOP3.LUT R13, R13, 0xff7fffff, RZ, 0xc0, !PT ;  /* 0xff7fffff0d0d7812 */ /* 0x000fd200078ec0ff */
[----:B------:R-:W-:-:S04]  /*3ff00*/  @P1 LOP3.LUT R13, R13, 0x800000, RZ, 0xfc, !PT ;  /* 0x008000000d0d1812 */ /* 0x000fc800078efcff */
[----:B------:R-:W-:-:S04]  /*3ff10*/  LOP3.LUT R13, R13, 0xffbfffff, RZ, 0xc0, !PT ;  /* 0xffbfffff0d0d7812 */ /* 0x000fc800078ec0ff */
[----:B------:R-:W-:Y:S02]  /*3ff20*/  @P0 LOP3.LUT R13, R13, 0x400000, RZ, 0xfc, !PT ;  /* 0x004000000d0d0812 */ /* 0x000fe400078efcff */
[----:B------:R-:W-:Y:S01]  /*3ff30*/  ISETP.GE.AND P0, PT, R58, UR43, PT ;  /* 0x0000002b3a007c0c */ /* 0x000fe2000bf06270 */
[----:B------:R-:W-:-:S03]  /*3ff40*/  ULDC.64 UR42, c[0x0][0x228] ;  /* 0x00008a00002a7ab9 */ /* 0x000fc60000000a00 */
[----:B------:R-:W-:Y:S02]  /*3ff50*/  ISETP.LT.AND P2, PT, R5, UR56, !P0 ;  /* 0x0000003805007c0c */ /* 0x000fe4000c741270 */
        /* <DEDUP_REMOVED lines=17> */
[----:B------:R-:W-:Y:S01]  /*40070*/  ISETP.LT.AND P1, PT, R4, UR40, !P0 ;  /* 0x0000002804007c0c */ /* 0x000fe2000c721270 */
[----:B------:R-:W-:Y:S01]  /*40080*/  ULDC UR40, c[0x0][0x228] ;  /* 0x00008a0000287ab9 */ /* 0x000fe20000000800 */
        /* <DEDUP_REMOVED lines=35> */
[----:B------:R-:W-:-:S03]  /*402c0*/  ULDC UR57, c[0x0][0x22c] ;  /* 0x00008b0000397ab9 */ /* 0x000fc60000000800 */
        /* <DEDUP_REMOVED lines=18> */
[----:B------:R-:W-:Y:S02]  /*403f0*/  ISETP.GE.AND P0, PT, R48, UR14, PT ;  /* 0x0000000e30007c0c */ /* 0x000fe4000bf06270 */
[----:B------:R-:W-:Y:S01]  /*40400*/  LOP3.LUT R13, R13, 0xffffffdf, RZ, 0xc0, !PT ;  /* 0xffffffdf0d0d7812 */ /* 0x000fe200078ec0ff */
[----:B------:R-:W-:Y:S01]  /*40410*/  VIADD R48, R3, 0x4d ;  /* 0x0000004d03307836 */ /* 0x000fe20000000000 */
[----:B------:R-:W-:Y:S01]  /*40420*/  ISETP.LT.AND P1, PT, R5, UR16, !P0 ;  /* 0x0000001005007c0c */ /* 0x000fe2000c721270 */
[----:B------:R-:W-:Y:S01]  /*40430*/  ULDC UR16, c[0x0][0x22c] ;  /* 0x00008b0000107ab9 */ /* 0x000fe20000000800 */
[----:B------:R-:W-:Y:S01]  /*40440*/  ISETP.LT.AND P0, PT, R4, UR12, !P0 ;  /* 0x0000000c04007c0c */ /* 0x000fe2000c701270 */
[----:B------:R-:W-:Y:S01]  /*40450*/  ULDC UR14, c[0x0][0x22c] ;  /* 0x00008b00000e7ab9 */ /* 0x000fe20000000800 */
[----:B------:R-:W-:Y:S01]  /*40460*/  LOP3.LUT R15, R15, 0x7fffffff, RZ, 0xc0, !PT ;  /* 0x7fffffff0f0f7812 */ /* 0x000fe200078ec0ff */
[----:B------:R-:W-:-:S08]  /*40470*/  ULDC UR12, c[0x0][0x22c] ;  /* 0x00008b00000c7ab9 */ /* 0x000fd00000000800 */
[----:B------:R-:W-:-:S04]  /*40480*/  @P1 LOP3.LUT R13, R13, 0x20, RZ, 0xfc, !PT ;  /* 0x000000200d0d1812 */ /* 0x000fc800078efcff */
[----:B------:R-:W-:-:S04]  /*40490*/  LOP3.LUT R13, R13, 0xffffffef, RZ, 0xc0, !PT ;  /* 0xffffffef0d0d7812 */ /* 0x000fc800078ec0ff */
[----:B------:R-:W-:Y:S02]  /*404a0*/  @P0 LOP3.LUT R13, R13, 0x10, RZ, 0xfc, !PT ;  /* 0x000000100d0d0812 */ /* 0x000fe400078efcff */
[----:B------:R-:W-:-:S04]  /*404b0*/  ISETP.GE.AND P0, PT, R49, UR33, PT ;  /* 0x0000002131007c0c */ /* 0x000fc8000bf06270 */
[----:B------:R-:W-:Y:S02]  /*404c0*/  ISETP.LT.AND P1, PT, R5, UR18, !P0 ;  /* 0x0000001205007c0c */ /* 0x000fe4000c721270 */
[----:B------:R-:W-:Y:S01]  /*404d0*/  LOP3.LUT R13, R13, 0xfffffff7, RZ, 0xc0, !PT ;  /* 0xfffffff70d0d7812 */ /* 0x000fe200078ec0ff */
[----:B------:R-:W-:Y:S01]  /*404e0*/  VIADD R49, R3, 0x4c ;  /* 0x0000004c03317836 */ /* 0x000fe20000000000 */
[----:B------:R-:W-:Y:S01]  /*404f0*/  ISETP.LT.AND P0, PT, R4, UR20, !P0 ;  /* 0x0000001404007c0c */ /* 0x000fe2000c701270 */
[----:B------:R-:W-:Y:S01]  /*40500*/  ULDC UR20, c[0x0][0x22c] ;  /* 0x00008b0000147ab9 */ /* 0x000fe20000000800 */
[----:B------:R-:W-:Y:S01]  /*40510*/  LOP3.LUT R16, R16, 0x7fffffff, RZ, 0xc0, !PT ;  /* 0x7fffffff10107812 */ /* 0x000fe200078ec0ff */
[----:B------:R-:W-:-:S06]  /*40520*/  ULDC UR18, c[0x0][0x22c] ;  /* 0x00008b0000127ab9 */ /* 0x000fcc0000000800 */
        /* <DEDUP_REMOVED lines=15> */
[----:B------:R-:W-:Y:S01]  /*40620*/  ISETP.GE.AND P0, PT, R49, UR35, PT ;  /* 0x0000002331007c0c */ /* 0x000fe2000bf06270 */
[----:B------:R-:W-:Y:S01]  /*40630*/  VIADD R49, R3, 0x3 ;  /* 0x0000000303317836 */ /* 0x000fe20000000000 */
[----:B------:R-:W-:Y:S02]  /*40640*/  ULDC UR35, c[0x0][0x22c] ;  /* 0x00008b0000237ab9 */ /* 0x000fe40000000800 */
[----:B------:R-:W-:Y:S01]  /*40650*/  ISETP.LT.AND P1, PT, R5, UR56, !P0 ;  /* 0x0000003805007c0c */ /* 0x000fe2000c721270 */
[----:B------:R-:W-:Y:S01]  /*40660*/  ULDC UR56, c[0x0][0x228] ;  /* 0x00008a0000387ab9 */ /* 0x000fe20000000800 */
[----:B------:R-:W-:Y:S01]  /*40670*/  ISETP.LT.AND P0, PT, R4, UR30, !P0 ;  /* 0x0000001e04007c0c */ /* 0x000fe2000c701270 */
[----:B------:R-:W-:-:S10]  /*40680*/  ULDC UR30, c[0x0][0x22c] ;  /* 0x00008b00001e7ab9 */ /* 0x000fd40000000800 */
        /* <DEDUP_REMOVED lines=10> */
[----:B------:R-:W-:-:S09]  /*40730*/  ULDC UR37, c[0x0][0x22c] ;  /* 0x00008b0000257ab9 */ /* 0x000fd20000000800 */
[----:B------:R-:W-:-:S04]  /*40740*/  @P1 LOP3.LUT R14, R14, 0x20000000, RZ, 0xfc, !PT ;  /* 0x200000000e0e1812 */ /* 0x000fc800078efcff */
[----:B------:R-:W-:-:S04]  /*40750*/  LOP3.LUT R14, R14, 0xefffffff, RZ, 0xc0, !PT ;  /* 0xefffffff0e0e7812 */ /* 0x000fc800078ec0ff */
[----:B------:R-:W-:Y:S02]  /*40760*/  @P0 LOP3.LUT R14, R14, 0x10000000, RZ, 0xfc, !PT ;  /* 0x100000000e0e0812 */ /* 0x000fe400078efcff */
[----:B------:R-:W-:Y:S01]  /*40770*/  ISETP.GE.AND P0, PT, R48, UR39, PT ;  /* 0x0000002730007c0c */ /* 0x000fe2000bf06270 */
[----:B------:R-:W-:-:S03]  /*40780*/  ULDC UR39, c[0x0][0x228] ;  /* 0x00008a0000277ab9 */ /* 0x000fc60000000800 */
[----:B------:R-:W-:Y:S02]  /*40790*/  ISETP.LT.AND P1, PT, R5, UR42, !P0 ;  /* 0x0000002a05007c0c */ /* 0x000fe4000c721270 */
[----:B------:R-:W-:Y:S01]  /*407a0*/  LOP3.LUT R14, R14, 0xf7ffffff, RZ, 0xc0, !PT ;  /* 0xf7ffffff0e0e7812 */ /* 0x000fe200078ec0ff */
[----:B------:R-:W-:Y:S01]  /*407b0*/  VIADD R48, R3, 0x3d ;  /* 0x0000003d03307836 */ /* 0x000fe20000000000 */
[----:B------:R-:W-:Y:S01]  /*407c0*/  ISETP.LT.AND P0, PT, R4, UR32, !P0 ;  /* 0x0000002004007c0c */ /* 0x000fe2000c701270 */
[----:B------:R-:W-:Y:S01]  /*407d0*/  ULDC.64 UR32, c[0x0][0x228] ;  /* 0x00008a0000207ab9 */ /* 0x000fe20000000a00 */
[----:B------:R-:W-:-:S07]  /*407e0*/  ULDC UR42, c[0x0][0x228] ;  /* 0x00008a00002a7ab9 */ /* 0x000fce0000000800 */
        /* <DEDUP_REMOVED lines=38> */
[----:B------:R-:W-:Y:S01]  /*40a50*/  ISETP.LT.AND P1, PT, R5, UR40, !P0 ;  /* 0x0000002805007c0c */ /* 0x000fe2000c721270 */
[----:B------:R-:W-:Y:S01]  /*40a60*/  ULDC UR40, c[0x0][0x228] ;  /* 0x00008a0000287ab9 */ /* 0x000fe20000000800 */
[----:B------:R-:W-:Y:S02]  /*40a70*/  ISETP.LT.AND P0, PT, R4, UR42, !P0 ;  /* 0x0000002a04007c0c */ /* 0x000fe4000c701270 */
[----:B------:R-:W-:Y:S01]  /*40a80*/  LOP3.LUT R14, R14, 0xffffdfff, RZ, 0xc0, !PT ;  /* 0xffffdfff0e0e7812 */ /* 0x000fe200078ec0ff */
[----:B------:R-:W-:Y:S01]  /*40a90*/  VIADD R49, R3, 0x3b ;  /* 0x0000003b03317836 */ /* 0x000fe20000000000 */
        /* <DEDUP_REMOVED lines=22> */
[----:B------:R-:W-:Y:S01]  /*40c00*/  ULDC UR44, c[0x0][0x228] ;  /* 0x00008a00002c7ab9 */ /* 0x000fe20000000800 */
        /* <DEDUP_REMOVED lines=64> */
[----:B------:R-:W-:Y:S01]  /*41010*/  VIADD R49, R3, 0x37 ;  /* 0x0000003703317836 */ /* 0x000fe20000000000 */
[----:B------:R-:W-:-:S08]  /*41020*/  ULDC UR46, c[0x0][0x22c] ;  /* 0x00008b00002e7ab9 */ /* 0x000fd00000000800 */
        /* <DEDUP_REMOVED lines=58> */
[----:B------:R-:W-:Y:S01]  /*413d0*/  VIADD R48, R3, 0xc ;  /* 0x0000000c03307836 */ /* 0x000fe20000000000 */
[----:B------:R-:W-:Y:S01]  /*413e0*/  LOP3.LUT R15, R15, 0xfffbffff, RZ, 0xc0, !PT ;  /* 0xfffbffff0f0f7812 */ /* 0x000fe200078ec0ff */
[----:B------:R-:W-:Y:S01]  /*413f0*/  ULDC UR41, c[0x0][0x228] ;  /* 0x00008a0000297ab9 */ /* 0x000fe20000000800 */
[----:B------:R-:W-:Y:S01]  /*41400*/  ISETP.LT.AND P1, PT, R5, UR47, !P0 ;  /* 0x0000002f05007c0c */ /* 0x000fe2000c721270 */
[----:B------:R-:W-:Y:S01]  /*41410*/  ULDC UR47, c[0x0][0x228] ;  /* 0x00008a00002f7ab9 */ /* 0x000fe20000000800 */
[----:B------:R-:W-:Y:S01]  /*41420*/  ISETP.LT.AND P0, PT, R4, UR48, !P0 ;  /* 0x0000003004007c0c */ /* 0x000fe2000c701270 */
[----:B------:R-:W-:Y:S01]  /*41430*/  VIADD R49, R3, 0x34 ;  /* 0x0000003403317836 */ /* 0x000fe20000000000 */
        /* <DEDUP_REMOVED lines=1002> */
[C---:B------:R-:W-:Y:S01]  /*452e0*/  VIADD R121, R3.reuse, 0xfe ;  /* 0x000000fe03797836 */ /* 0x040fe20000000000 */
[----:B---3--:R-:W-:Y:S01]  /*452f0*/  LOP3.LUT R190, R190, 0xfffeffff, RZ, 0xc0, !PT ;  /* 0xfffeffffbebe7812 */ /* 0x008fe200078ec0ff */
[----:B------:R-:W-:Y:S01]  /*45300*/  VIADD R116, R3, 0xf9 ;  /* 0x000000f903747836 */ /* 0x000fe20000000000 */
        /* <DEDUP_REMOVED lines=11> */
[----:B------:R-:W-:Y:S01]  /*453c0*/  ISETP.GE.AND P4, PT, R121, UR9, PT ;  /* 0x0000000979007c0c */ /* 0x000fe2000bf86270 */
[C---:B------:R-:W-:Y:S01]  /*453d0*/  VIADD R114, R3.reuse, 0xf7 ;  /* 0x000000f703727836 */ /* 0x040fe20000000000 */
[----:B------:R-:W-:Y:S01]  /*453e0*/  ULDC UR18, c[0x0][0x22c] ;  /* 0x00008b0000127ab9 */ /* 0x000fe20000000800 */
[----:B------:R-:W-:Y:S01]  /*453f0*/  VIADD R115, R3, 0xf8 ;  /* 0x000000f803737836 */ /* 0x000fe20000000000 */
[----:B------:R-:W-:-:S05]  /*45400*/  ULDC UR9, c[0x0][0x22c] ;  /* 0x00008b0000097ab9 */ /* 0x000fca0000000800 */
        /* <DEDUP_REMOVED lines=31> */
[C---:B------:R-:W-:Y:S01]  /*45600*/  VIADD R48, R3.reuse, 0x90 ;  /* 0x0000009003307836 */ /* 0x040fe20000000000 */
[----:B------:R-:W-:Y:S01]  /*45610*/  @P4 LOP3.LUT R190, R190, 0x10000, RZ, 0xfc, !PT ;  /* 0x00010000bebe4812 */ /* 0x000fe200078efcff */
[----:B------:R-:W-:-:S08]  /*45620*/  VIADD R113, R3, 0xf6 ;  /* 0x000000f603717836 */ /* 0x000fd00000000000 */
[----:B------:R-:W-:Y:S01]  /*45630*/  @P1 LOP3.LUT R0, R0, 0x20000, RZ, 0xfc, !PT ;  /* 0x0002000000001812 */ /* 0x000fe200078efcff */
[C---:B------:R-:W-:Y:S01]  /*45640*/  VIADD R112, R3.reuse, 0xf5 ;  /* 0x000000f503707836 */ /* 0x040fe20000000000 */
[----:B------:R-:W-:Y:S01]  /*45650*/  ISETP.GE.AND P6, PT, R114, UR21, PT ;  /* 0x0000001572007c0c */ /* 0x000fe2000bfc6270 */
[C---:B------:R-:W-:Y:S01]  /*45660*/  VIADD R111, R3.reuse, 0xf4 ;  /* 0x000000f4036f7836 */ /* 0x040fe20000000000 */
[----:B------:R-:W-:Y:S01]  /*45670*/  LOP3.LUT R0, R0, 0xffff7fff, RZ, 0xc0, !PT ;  /* 0xffff7fff00007812 */ /* 0x000fe200078ec0ff */
[C---:B------:R-:W-:Y:S01]  /*45680*/  VIADD R119, R3.reuse, 0xfc ;  /* 0x000000fc03777836 */ /* 0x040fe20000000000 */
[----:B------:R-:W0:Y:S01]  /*45690*/  S2R R123, SR_TID.X ;  /* 0x00000000007b7919 */ /* 0x000e220000002100 */
[C---:B------:R-:W-:Y:S01]  /*456a0*/  VIADD R51, R3.reuse, 0xb8 ;  /* 0x000000b803337836 */ /* 0x040fe20000000000 */
[----:B------:R-:W-:Y:S01]  /*456b0*/  @P0 LOP3.LUT R0, R0, 0x8000, RZ, 0xfc, !PT ;  /* 0x0000800000000812 */ /* 0x000fe200078efcff */
[----:B------:R-:W-:Y:S01]  /*456c0*/  VIADD R120, R3, 0xfd ;  /* 0x000000fd03787836 */ /* 0x000fe20000000000 */
[----:B------:R-:W-:Y:S01]  /*456d0*/  ISETP.GE.AND P0, PT, R49, UR22, PT ;  /* 0x0000001631007c0c */ /* 0x000fe2000bf06270 */
[----:B------:R-:W-:Y:S01]  /*456e0*/  ULDC UR22, c[0x0][0x228] ;  /* 0x00008a0000167ab9 */ /* 0x000fe20000000800 */
[----:B------:R-:W-:Y:S01]  /*456f0*/  VIADD R52, R3, 0xb9 ;  /* 0x000000b903347836 */ /* 0x000fe20000000000 */
[----:B------:R-:W-:Y:S01]  /*45700*/  ULDC UR61, c[0x0][0x228] ;  /* 0x00008a00003d7ab9 */ /* 0x000fe20000000800 */
[----:B------:R-:W-:Y:S01]  /*45710*/  ISETP.LT.AND P1, PT, R4, UR20, !P0 ;  /* 0x0000001404007c0c */ /* 0x000fe2000c721270 */
[----:B------:R-:W-:Y:S01]  /*45720*/  ULDC UR20, c[0x0][0x228] ;  /* 0x00008a0000147ab9 */ /* 0x000fe20000000800 */
[----:B------:R-:W-:-:S02]  /*45730*/  ISETP.LT.AND P0, PT, R5, UR60, !P0 ;  /* 0x0000003c05007c0c */ /* 0x000fc4000c701270 */
[----:B------:R-:W-:Y:S01]  /*45740*/  LOP3.LUT R0, R0, 0xffffbfff, RZ, 0xc0, !PT ;  /* 0xffffbfff00007812 */ /* 0x000fe200078ec0ff */
[C---:B------:R-:W-:Y:S01]  /*45750*/  VIADD R49, R3.reuse, 0x91 ;  /* 0x0000009103317836 */ /* 0x040fe20000000000 */
[----:B------:R-:W-:Y:S01]  /*45760*/  ISETP.GE.AND P4, PT, R116, UR17, PT ;  /* 0x0000001174007c0c */ /* 0x000fe2000bf86270 */
[----:B------:R-:W-:Y:S01]  /*45770*/  VIADD R110, R3, 0xf3 ;  /* 0x000000f3036e7836 */ /* 0x000fe20000000000 */
[----:B------:R-:W-:Y:S01]  /*45780*/  ISETP.GE.AND P5, PT, R113, UR25, PT ;  /* 0x0000001971007c0c */ /* 0x000fe2000bfa6270 */
[----:B------:R-:W-:Y:S01]  /*45790*/  VIADD R53, R3, 0xba ;  /* 0x000000ba03357836 */ /* 0x000fe20000000000 */
[----:B------:R-:W-:Y:S01]  /*457a0*/  ISETP.GE.AND P2, PT, R119, UR13, PT ;  /* 0x0000000d77007c0c */ /* 0x000fe2000bf46270 */
[----:B------:R-:W-:Y:S01]  /*457b0*/  ULDC UR13, c[0x0][0x22c] ;  /* 0x00008b00000d7ab9 */ /* 0x000fe20000000800 */
[----:B------:R-:W-:Y:S01]  /*457c0*/  ISETP.GE.AND P3, PT, R120, UR11, PT ;  /* 0x0000000b78007c0c */ /* 0x000fe2000bf66270 */
[----:B------:R-:W-:Y:S01]  /*457d0*/  ULDC UR11, c[0x0][0x22c] ;  /* 0x00008b00000b7ab9 */ /* 0x000fe20000000800 */
[----:B------:R-:W-:Y:S01]  /*457e0*/  @P1 LOP3.LUT R0, R0, 0x4000, RZ, 0xfc, !PT ;  /* 0x0000400000001812 */ /* 0x000fe200078efcff */
[----:B------:R-:W-:Y:S01]  /*457f0*/  VIADD R118, R3, 0xfb ;  /* 0x000000fb03767836 */ /* 0x000fe20000000000 */
[----:B------:R-:W-:-:S02]  /*45800*/  ULDC UR60, c[0x0][0x22c] ;  /* 0x00008b00003c7ab9 */ /* 0x000fc40000000800 */
        /* <DEDUP_REMOVED lines=151> */
[----:B------:R-:W-:-:S02]  /*46180*/  VIADD R50, R3, 0xb7 ;  /* 0x000000b703327836 */ /* 0x000fc40000000000 */
[C---:B------:R-:W-:Y:S02]  /*46190*/  VIADD R54, R3.reuse, 0xbb ;  /* 0x000000bb03367836 */ /* 0x040fe40000000000 */
[C---:B------:R-:W-:Y:S02]  /*461a0*/  VIADD R55, R3.reuse, 0xbc ;  /* 0x000000bc03377836 */ /* 0x040fe40000000000 */
[C---:B------:R-:W-:Y:S02]  /*461b0*/  VIADD R56, R3.reuse, 0xbd ;  /* 0x000000bd03387836 */ /* 0x040fe40000000000 */
[C---:B------:R-:W-:Y:S01]  /*461c0*/  VIADD R57, R3.reuse, 0xbe ;  /* 0x000000be03397836 */ /* 0x040fe20000000000 */
[----:B------:R-:W-:Y:S01]  /*461d0*/  @P1 LOP3.LUT R6, R6, 0x4000000, RZ, 0xfc, !PT ;  /* 0x0400000006061812 */ /* 0x000fe200078efcff */
[C---:B------:R-:W-:Y:S02]  /*461e0*/  VIADD R58, R3.reuse, 0xbf ;  /* 0x000000bf033a7836 */ /* 0x040fe40000000000 */
[C---:B------:R-:W-:Y:S01]  /*461f0*/  VIADD R59, R3.reuse, 0xc0 ;  /* 0x000000c0033b7836 */ /* 0x040fe20000000000 */
[----:B------:R-:W-:Y:S01]  /*46200*/  LOP3.LUT R6, R6, 0xfeffffff, RZ, 0xc0, !PT ;  /* 0xfeffffff06067812 */ /* 0x000fe200078ec0ff */
[----:B------:R-:W-:-:S02]  /*46210*/  VIADD R60, R3, 0xc1 ;  /* 0x000000c1033c7836 */ /* 0x000fc40000000000 */
[C---:B------:R-:W-:Y:S01]  /*46220*/  VIADD R61, R3.reuse, 0xc2 ;  /* 0x000000c2033d7836 */ /* 0x040fe20000000000 */
[----:B------:R-:W-:Y:S01]  /*46230*/  @P0 LOP3.LUT R6, R6, 0x1000000, RZ, 0xfc, !PT ;  /* 0x0100000006060812 */ /* 0x000fe200078efcff */
[C---:B------:R-:W-:Y:S01]  /*46240*/  VIADD R62, R3.reuse, 0xc3 ;  /* 0x000000c3033e7836 */ /* 0x040fe20000000000 */
[----:B------:R-:W-:Y:S01]  /*46250*/  ISETP.GE.AND P0, PT, R48, UR58, PT ;  /* 0x0000003a30007c0c */ /* 0x000fe2000bf06270 */
[C---:B------:R-:W-:Y:S01]  /*46260*/  VIADD R63, R3.reuse, 0xc4 ;  /* 0x000000c4033f7836 */ /* 0x040fe20000000000 */
[----:B------:R-:W-:Y:S01]  /*46270*/  LOP3.LUT R6, R6, 0xffbfffff, RZ, 0xc0, !PT ;  /* 0xffbfffff06067812 */ /* 0x000fe200078ec0ff */
[----:B------:R-:W-:Y:S01]  /*46280*/  VIADD R48, R3, 0xa0 ;  /* 0x000000a003307836 */ /* 0x000fe20000000000 */
[----:B------:R-:W-:Y:S01]  /*46290*/  ISETP.LT.AND P1, PT, R4, UR20, !P0 ;  /* 0x0000001404007c0c */ /* 0x000fe2000c721270 */
[----:B------:R-:W-:Y:S01]  /*462a0*/  ULDC UR20, c[0x0][0x228] ;  /* 0x00008a0000147ab9 */ /* 0x000fe20000000800 */
[----:B------:R-:W-:Y:S01]  /*462b0*/  ISETP.LT.AND P0, PT, R5, UR22, !P0 ;  /* 0x0000001605007c0c */ /* 0x000fe2000c701270 */
[----:B------:R-:W-:Y:S01]  /*462c0*/  ULDC UR22, c[0x0][0x228] ;  /* 0x00008a0000167ab9 */ /* 0x000fe20000000800 */
[----:B------:R-:W-:Y:S01]  /*462d0*/  @P4 LOP3.LUT R0, R0, 0x100000, RZ, 0xfc, !PT ;  /* 0x0010000000004812 */ /* 0x000fe200078efcff */
        /* <DEDUP_REMOVED lines=12> */
[----:B------:R-:W-:Y:S01]  /*463a0*/  VIADD R73, R3, 0xce ;  /* 0x000000ce03497836 */ /* 0x000fe20000000000 */
        /* <DEDUP_REMOVED lines=10> */
[----:B------:R-:W-:Y:S01]  /*46450*/  LOP3.LUT R0, R0, 0xfffeffff, RZ, 0xc0, !PT ;  /* 0xfffeffff00007812 */ /* 0x000fe200078ec0ff */
[----:B------:R-:W-:-:S02]  /*46460*/  VIADD R76, R3, 0xd1 ;  /* 0x000000d1034c7836 */ /* 0x000fc40000000000 */
        /* <DEDUP_REMOVED lines=29> */
[C---:B------:R-:W-:Y:S01]  /*46640*/  VIADD R93, R3.reuse, 0xe2 ;  /* 0x000000e2035d7836 */ /* 0x040fe20000000000 */
[----:B------:R-:W-:Y:S01]  /*46650*/  LOP3.LUT R2, R2, 0xfffffffd, RZ, 0xc0, !PT ;  /* 0xfffffffd02027812 */ /* 0x000fe200078ec0ff */
        /* <DEDUP_REMOVED lines=11> */
[----:B------:R-:W-:Y:S01]  /*46710*/  LOP3.LUT R0, R0, 0xfff7ffff, RZ, 0xc0, !PT ;  /* 0xfff7ffff00007812 */ /* 0x000fe200078ec0ff */
[----:B------:R-:W-:Y:S01]  /*46720*/  VIADD R97, R3, 0xe6 ;  /* 0x000000e603617836 */ /* 0x000fe20000000000 */
[----:B------:R-:W-:Y:S01]  /*46730*/  ISETP.GE.AND P6, PT, R111, UR29, PT ;  /* 0x0000001d6f007c0c */ /* 0x000fe2000bfc6270 */
[C---:B------:R-:W-:Y:S01]  /*46740*/  VIADD R98, R3.reuse, 0xe7 ;  /* 0x000000e703627836 */ /* 0x040fe20000000000 */
[----:B------:R-:W-:Y:S01]  /*46750*/  ULDC UR55, c[0x0][0x22c] ;  /* 0x00008b0000377ab9 */ /* 0x000fe20000000800 */
[C---:B------:R-:W-:Y:S01]  /*46760*/  VIADD R99, R3.reuse, 0xe8 ;  /* 0x000000e803637836 */ /* 0x040fe20000000000 */
[----:B------:R-:W-:Y:S01]  /*46770*/  ULDC UR56, c[0x0][0x22c] ;  /* 0x00008b0000387ab9 */ /* 0x000fe20000000800 */
[C---:B------:R-:W-:Y:S01]  /*46780*/  VIADD R100, R3.reuse, 0xe9 ;  /* 0x000000e903647836 */ /* 0x040fe20000000000 */
[----:B------:R-:W-:Y:S01]  /*46790*/  ULDC UR57, c[0x0][0x22c] ;  /* 0x00008b0000397ab9 */ /* 0x000fe20000000800 */
[----:B------:R-:W-:Y:S01]  /*467a0*/  @P1 LOP3.LUT R6, R6, 0x1000, RZ, 0xfc, !PT ;  /* 0x0000100006061812 */ /* 0x000fe200078efcff */
[C---:B------:R-:W-:Y:S01]  /*467b0*/  VIADD R101, R3.reuse, 0xea ;  /* 0x000000ea03657836 */ /* 0x040fe20000000000 */
[----:B------:R-:W-:Y:S01]  /*467c0*/  ULDC UR58, c[0x0][0x22c] ;  /* 0x00008b00003a7ab9 */ /* 0x000fe20000000800 */
[C---:B------:R-:W-:Y:S01]  /*467d0*/  VIADD R102, R3.reuse, 0xeb ;  /* 0x000000eb03667836 */ /* 0x040fe20000000000 */
[----:B------:R-:W-:Y:S01]  /*467e0*/  LOP3.LUT R6, R6, 0xfffffbff, RZ, 0xc0, !PT ;  /* 0xfffffbff06067812 */ /* 0x000fe200078ec0ff */
[----:B------:R-:W-:Y:S01]  /*467f0*/  VIADD R103, R3, 0xec ;  /* 0x000000ec03677836 */ /* 0x000fe20000000000 */
[----:B------:R-:W-:-:S02]  /*46800*/  ULDC UR59, c[0x0][0x22c] ;  /* 0x00008b00003b7ab9 */ /* 0x000fc40000000800 */
        /* <DEDUP_REMOVED lines=8> */
[----:B------:R-:W-:Y:S01]  /*46890*/  @P4 LOP3.LUT R0, R0, 0x80000, RZ, 0xfc, !PT ;  /* 0x0008000000004812 */ /* 0x000fe200078efcff */
        /* <DEDUP_REMOVED lines=24> */
[----:B------:R-:W-:-:S10]  /*46a20*/  ULDC UR52, c[0x0][0x22c] ;  /* 0x00008b0000347ab9 */ /* 0x000fd40000000800 */
[----:B------:R-:W-:Y:S02]  /*46a30*/  @P0 LOP3.LUT R7, R7, 0x40000000, RZ, 0xfc, !PT ;  /* 0x4000000007070812 */ /* 0x000fe400078efcff */
[----:B------:R-:W-:Y:S02]  /*46a40*/  ISETP.GE.AND P0, PT, R49, UR51, PT ;  /* 0x0000003331007c0c */ /* 0x000fe4000bf06270 */
[----:B------:R-:W-:Y:S02]  /*46a50*/  @P1 LOP3.LUT R6, R6, 0x1, RZ, 0xfc, !PT ;  /* 0x0000000106061812 */ /* 0x000fe400078efcff */
        /* <DEDUP_REMOVED lines=67> */
[----:B------:R-:W-:Y:S01]  /*46e90*/  ULDC UR13, c[0x0][0x22c] ;  /* 0x00008b00000d7ab9 */ /* 0x000fe20000000800 */
[----:B------:R-:W-:Y:S01]  /*46ea0*/  ISETP.GE.AND P5, PT, R110, UR31, PT ;  /* 0x0000001f6e007c0c */ /* 0x000fe2000bfa6270 */
        /* <DEDUP_REMOVED lines=125> */
[----:B------:R-:W-:-:S02]  /*47680*/  VIADD R104, R3, 0xed ;  /* 0x000000ed03687836 */ /* 0x000fc40000000000 */
[C---:B------:R-:W-:Y:S02]  /*47690*/  VIADD R105, R3.reuse, 0xee ;  /* 0x000000ee03697836 */ /* 0x040fe40000000000 */
[C---:B------:R-:W-:Y:S02]  /*476a0*/  VIADD R106, R3.reuse, 0xef ;  /* 0x000000ef036a7836 */ /* 0x040fe40000000000 */
[C---:B------:R-:W-:Y:S01]  /*476b0*/  VIADD R107, R3.reuse, 0xf0 ;  /* 0x000000f0036b7836 */ /* 0x040fe20000000000 */
[----:B------:R-:W-:Y:S01]  /*476c0*/  @P1 LOP3.LUT R8, R8, 0x10, RZ, 0xfc, !PT ;  /* 0x0000001008081812 */ /* 0x000fe200078efcff */
[C---:B------:R-:W-:Y:S01]  /*476d0*/  VIADD R108, R3.reuse, 0xf1 ;  /* 0x000000f1036c7836 */ /* 0x040fe20000000000 */
[----:B------:R-:W-:Y:S01]  /*476e0*/  LOP3.LUT R0, R0, 0xfffffffd, RZ, 0xc0, !PT ;  /* 0xfffffffd00007812 */ /* 0x000fe200078ec0ff */
[C---:B------:R-:W-:Y:S01]  /*476f0*/  VIADD R109, R3.reuse, 0xf2 ;  /* 0x000000f2036d7836 */ /* 0x040fe20000000000 */
[----:B------:R-:W-:Y:S01]  /*47700*/  LOP3.LUT R8, R8, 0xfffffff7, RZ, 0xc0, !PT ;  /* 0xfffffff708087812 */ /* 0x000fe200078ec0ff */
[----:B------:R-:W-:Y:S01]  /*47710*/  VIADD R117, R3, 0xfa ;  /* 0x000000fa03757836 */ /* 0x000fe20000000000 */
[----:B------:R-:W-:-:S02]  /*47720*/  ULDC UR18, c[0x0][0x228] ;  /* 0x00008a0000127ab9 */ /* 0x000fc40000000800 */
[----:B------:R-:W-:-:S04]  /*47730*/  @P0 LOP3.LUT R8, R8, 0x8, RZ, 0xfc, !PT ;  /* 0x0000000808080812 */ /* 0x000fc800078efcff */
[----:B------:R-:W-:-:S04]  /*47740*/  LOP3.LUT R8, R8, 0xfffffffe, RZ, 0xc0, !PT ;  /* 0xfffffffe08087812 */ /* 0x000fc800078ec0ff */
[----:B------:R-:W-:-:S04]  /*47750*/  @P4 LOP3.LUT R8, R8, 0x1, RZ, 0xfc, !PT ;  /* 0x0000000108084812 */ /* 0x000fc800078efcff */
[----:B------:R-:W-:-:S04]  /*47760*/  LOP3.LUT R8, R8, 0xfffffffd, RZ, 0xc0, !PT ;  /* 0xfffffffd08087812 */ /* 0x000fc800078ec0ff */
[----:B------:R-:W-:Y:S02]  /*47770*/  @P6 LOP3.LUT R8, R8, 0x2, RZ, 0xfc, !PT ;  /* 0x0000000208086812 */ /* 0x000fe400078efcff */
[----:B------:R-:W-:Y:S01]  /*47780*/  ISETP.GE.AND P6, PT, R52, UR11, PT ;  /* 0x0000000b34007c0c */ /* 0x000fe2000bfc6270 */
[----:B------:R-:W-:Y:S01]  /*47790*/  ULDC UR11, c[0x0][0x22c] ;  /* 0x00008b00000b7ab9 */ /* 0x000fe20000000800 */
[----:B------:R-:W-:Y:S02]  /*477a0*/  LOP3.LUT R8, R8, 0xffffffdf, RZ, 0xc0, !PT ;  /* 0xffffffdf08087812 */ /* 0x000fe400078ec0ff */
[----:B------:R-:W-:Y:S01]  /*477b0*/  ISETP.GE.AND P1, PT, R118, UR15, PT ;  /* 0x0000000f76007c0c */ /* 0x000fe2000bf26270 */
[----:B------:R-:W-:-:S08]  /*477c0*/  ULDC UR15, c[0x0][0x22c] ;  /* 0x00008b00000f7ab9 */ /* 0x000fd00000000800 */
        /* <DEDUP_REMOVED lines=9> */
[----:B------:R-:W-:-:S11]  /*47860*/  LOP3.LUT R8, R8, 0xffffefff, RZ, 0xc0, !PT ;  /* 0xffffefff08087812 */ /* 0x000fd600078ec0ff */
        /* <DEDUP_REMOVED lines=38> */
[----:B------:R-:W-:-:S12]  /*47ad0*/  ULDC UR11, c[0x0][0x22c] ;  /* 0x00008b00000b7ab9 */ /* 0x000fd80000000800 */
[----:B------:R-:W-:Y:S02]  /*47ae0*/  @P6 LOP3.LUT R7, R7, 0x4, RZ, 0xfc, !PT ;  /* 0x0000000407076812 */ /* 0x000fe400078efcff */
[----:B------:R-:W-:Y:S01]  /*47af0*/  ISETP.GE.AND P6, PT, R65, UR9, PT ;  /* 0x0000000941007c0c */ /* 0x000fe2000bfc6270 */
[----:B------:R-:W-:Y:S01]  /*47b00*/  ULDC UR9, c[0x0][0x22c] ;  /* 0x00008b0000097ab9 */ /* 0x000fe20000000800 */
[----:B------:R-:W-:-:S11]  /*47b10*/  LOP3.LUT R7, R7, 0xffffffdf, RZ, 0xc0, !PT ;  /* 0xffffffdf07077812 */ /* 0x000fd600078ec0ff */
[----:B------:R-:W-:Y:S02]  /*47b20*/  @P6 LOP3.LUT R7, R7, 0x20, RZ, 0xfc, !PT ;  /* 0x0000002007076812 */ /* 0x000fe400078efcff */
[----:B------:R-:W-:Y:S02]  /*47b30*/  ISETP.GE.AND P6, PT, R66, UR15, PT ;  /* 0x0000000f42007c0c */ /* 0x000fe4000bfc6270 */
        /* <DEDUP_REMOVED lines=35> */
[----:B------:R-:W-:-:S13]  /*47d70*/  ISETP.GE.AND P6, PT, R78, UR36, PT ;  /* 0x000000244e007c0c */ /* 0x000fda000bfc6270 */
        /* <DEDUP_REMOVED lines=87> */
[----:B------:R-:W-:Y:S02]  /*482f0*/  LOP3.LUT R0, R0, 0xfffffff7, RZ, 0xc0, !PT ;  /* 0xfffffff700007812 */ /* 0x000fe400078ec0ff */
[----:B------:R-:W-:-:S09]  /*48300*/  ISETP.LT.AND P4, PT, R4, UR61, !P4 ;  /* 0x0000003d04007c0c */ /* 0x000fd2000e781270 */
[----:B------:R-:W-:Y:S02]  /*48310*/  @P6 LOP3.LUT R0, R0, 0x8, RZ, 0xfc, !PT ;  /* 0x0000000800006812 */ /* 0x000fe400078efcff */
[----:B------:R-:W-:Y:S01]  /*48320*/  ISETP.GE.AND P6, PT, R109, UR60, PT ;  /* 0x0000003c6d007c0c */ /* 0x000fe2000bfc6270 */
[----:B0-----:R-:W-:Y:S01]  /*48330*/  IMAD.SHL.U32 R122, R123, 0x80, RZ ;  /* 0x000000807b7a7824 */ /* 0x001fe200078e00ff */
[----:B------:R-:W-:Y:S01]  /*48340*/  LOP3.LUT R0, R0, 0xffffffdf, RZ, 0xc0, !PT ;  /* 0xffffffdf00007812 */ /* 0x000fe200078ec0ff */
[----:B------:R-:W-:Y:S01]  /*48350*/  VIADD R48, R3, 0xff ;  /* 0x000000ff03307836 */ /* 0x000fe20000000000 */
[----:B------:R-:W-:Y:S02]  /*48360*/  LOP3.LUT R8, R8, 0xfffffffb, RZ, 0xc0, !PT ;  /* 0xfffffffb08087812 */ /* 0x000fe400078ec0ff */
[----:B----4-:R-:W-:Y:S02]  /*48370*/  LOP3.LUT R3, R124, 0xf0, RZ, 0xc0, !PT ;  /* 0x000000f07c037812 */ /* 0x010fe400078ec0ff */
[----:B------:R-:W-:-:S02]  /*48380*/  @P4 LOP3.LUT R8, R8, 0x4, RZ, 0xfc, !PT ;  /* 0x0000000408084812 */ /* 0x000fc400078efcff */
[----:B------:R-:W-:Y:S02]  /*48390*/  LOP3.LUT R122, R122, 0x800, RZ, 0xc0, !PT ;  /* 0x000008007a7a7812 */ /* 0x000fe400078ec0ff */
[----:B------:R-:W-:Y:S02]  /*483a0*/  ISETP.GE.AND P0, PT, R117, UR19, PT ;  /* 0x0000001375007c0c */ /* 0x000fe4000bf06270 */
[----:B------:R-:W-:Y:S02]  /*483b0*/  @P6 LOP3.LUT R0, R0, 0x20, RZ, 0xfc, !PT ;  /* 0x0000002000006812 */ /* 0x000fe400078efcff */
[----:B------:R-:W-:Y:S02]  /*483c0*/  ISETP.GE.AND P6, PT, R48, UR33, PT ;  /* 0x0000002130007c0c */ /* 0x000fe4000bfc6270 */
[----:B------:R-:W-:Y:S01]  /*483d0*/  LOP3.LUT P4, RZ, R190, 0x10000, RZ, 0xc0, !PT ;  /* 0x00010000beff7812 */ /* 0x000fe2000788c0ff */
[----:B------:R-:W2:Y:S01]  /*483e0*/  LDL.LU R147, [R1+0xf88] ;  /* 0x000f880001937983 */ /* 0x000ea20000300800 */
[----:B------:R-:W-:Y:S01]  /*483f0*/  IMAD.SHL.U32 R55, R123, 0x8, RZ ;  /* 0x000000087b377824 */ /* 0x000fe200078e00ff */
[----:B------:R-:W-:Y:S01]  /*48400*/  IADD3 R3, R122, UR4, R3 ;  /* 0x000000047a037c10 */ /* 0x000fe2000fffe003 */
[----:B------:R-:W-:Y:S01]  /*48410*/  ULDC UR5, c[0x0][0x228] ;  /* 0x00008a0000057ab9 */ /* 0x000fe20000000800 */
[----:B------:R-:W3:Y:S01]  /*48420*/  LDL.LU R148, [R1+0xf90] ;  /* 0x000f900001947983 */ /* 0x000ee20000300800 */
[----:B------:R-:W-:Y:S01]  /*48430*/  BAR.SYNC.DEFER_BLOCKING 0x0 ;  /* 0x0000000000007b1d */ /* 0x000fe20000010000 */
[----:B------:R-:W-:-:S02]  /*48440*/  LOP3.LUT R9, R9, 0xffbfffff, RZ, 0xc0, !PT ;  /* 0xffbfffff09097812 */ /* 0x000fc400078ec0ff */
[----:B------:R-:W-:Y:S02]  /*48450*/  LOP3.LUT R190, R190, 0xffffff7f, RZ, 0xc0, !PT ;  /* 0xffffff7fbebe7812 */ /* 0x000fe400078ec0ff */
[----:B------:R-:W-:Y:S01]  /*48460*/  LOP3.LUT R191, R191, 0x7fffffff, RZ, 0xc0, !PT ;  /* 0x7fffffffbfbf7812 */ /* 0x000fe200078ec0ff */
[----:B------:R-:W-:Y:S01]  /*48470*/  ULDC UR8, c[0x0][0x228] ;  /* 0x00008a0000087ab9 */ /* 0x000fe20000000800 */
[----:B------:R-:W4:Y:S04]  /*48480*/  LDL.LU R156, [R1+0xfc4] ;  /* 0x000fc400019c7983 */ /* 0x000f280000300800 */
[----:B------:R-:W2:Y:S04]  /*48490*/  LDL.LU R158, [R1+0x11ec] ;  /* 0x0011ec00019e7983 */ /* 0x000ea80000300800 */
[----:B------:R-:W3:Y:S04]  /*484a0*/  LDL.LU R161, [R1+0x11cc] ;  /* 0x0011cc0001a17983 */ /* 0x000ee80000300800 */
[----:B------:R-:W4:Y:S04]  /*484b0*/  LDL.LU R160, [R1+0x11c4] ;  /* 0x0011c40001a07983 */ /* 0x000f280000300800 */
[----:B------:R-:W2:Y:S04]  /*484c0*/  LDL.LU R162, [R1+0x110c] ;  /* 0x00110c0001a27983 */ /* 0x000ea80000300800 */
        /* <DEDUP_REMOVED lines=20> */
[----:B------:R-:W2:Y:S04]  /*48610*/  LDL.LU R166, [R1+0xe8c] ;  /* 0x000e8c0001a67983 */ /* 0x000ea80000300800 */
[----:B------:R-:W4:Y:S04]  /*48620*/  LDL.LU R155, [R1+0xf18] ;  /* 0x000f1800019b7983 */ /* 0x000f280000300800 */
[----:B------:R-:W4:Y:S04]  /*48630*/  LDL.LU R140, [R1+0x1100] ;  /* 0x00110000018c7983 */ /* 0x000f280000300800 */
[----:B------:R-:W3:Y:S04]  /*48640*/  LDL.LU R168, [R1+0x11e4] ;  /* 0x0011e40001a87983 */ /* 0x000ee80000300800 */
[----:B------:R-:W3:Y:S01]  /*48650*/  LDL.LU R170, [R1+0xfa8] ;  /* 0x000fa80001aa7983 */ /* 0x000ee20000300800 */
[----:B------:R-:W-:-:S02]  /*48660*/  @P5 LOP3.LUT R9, R9, 0x400000, RZ, 0xfc, !PT ;  /* 0x0040000009095812 */ /* 0x000fc400078efcff */
[----:B------:R-:W-:Y:S01]  /*48670*/  LOP3.LUT P5, RZ, R14, 0x400000, RZ, 0xc0, !PT ;  /* 0x004000000eff7812 */ /* 0x000fe200078ac0ff */
[----:B------:R-:W-:Y:S01]  /*48680*/  STL.64 [R1+0x14e8], R30 ;  /* 0x0014e81e01007387 */ /* 0x000fe20000100a00 */
[----:B------:R-:W-:-:S03]  /*48690*/  LOP3.LUT R9, R9, 0xffdfffff, RZ, 0xc0, !PT ;  /* 0xffdfffff09097812 */ /* 0x000fc600078ec0ff */
[----:B------:R-:W-:Y:S01]  /*486a0*/  STL.64 [R1+0x14e0], R28 ;  /* 0x0014e01c01007387 */ /* 0x000fe20000100a00 */
[----:B------:R-:W-:Y:S02]  /*486b0*/  @P0 LOP3.LUT R9, R9, 0x200000, RZ, 0xfc, !PT ;  /* 0x0020000009090812 */ /* 0x000fe400078efcff */
        /* <DEDUP_REMOVED lines=8> */
[----:B------:R0:W-:Y:S01]  /*48740*/  STL.64 [R1+0x14c0], R20 ;  /* 0x0014c01401007387 */ /* 0x0001e20000100a00 */
[----:B------:R-:W-:-:S03]  /*48750*/  @P2 LOP3.LUT R9, R9, 0x80000, RZ, 0xfc, !PT ;  /* 0x0008000009092812 */ /* 0x000fc600078efcff */
[----:B------:R-:W-:Y:S01]  /*48760*/  STL.64 [R1+0x14b8], R18 ;  /* 0x0014b81201007387 */ /* 0x000fe20000100a00 */
[C---:B------:R-:W-:Y:S02]  /*48770*/  LOP3.LUT P2, RZ, R9.reuse, 0x4000, RZ, 0xc0, !PT ;  /* 0x0000400009ff7812 */ /* 0x040fe4000784c0ff */
[----:B------:R-:W-:Y:S01]  /*48780*/  LOP3.LUT R9, R9, 0xfffbffff, RZ, 0xc0, !PT ;  /* 0xfffbffff09097812 */ /* 0x000fe200078ec0ff */
[----:B------:R-:W-:Y:S03]  /*48790*/  STL.64 [R1+0x14b0], R6 ;  /* 0x0014b00601007387 */ /* 0x000fe60000100a00 */
[----:B------:R-:W-:Y:S01]  /*487a0*/  @P6 LOP3.LUT R9, R9, 0x40000, RZ, 0xfc, !PT ;  /* 0x0004000009096812 */ /* 0x000fe200078efcff */
[----:B------:R1:W-:Y:S03]  /*487b0*/  STL.64 [R1+0x14a8], R4 ;  /* 0x0014a80401007387 */ /* 0x0003e60000100a00 */
[----:B------:R-:W-:-:S02]  /*487c0*/  LOP3.LUT P6, RZ, R9, 0x80, RZ, 0xc0, !PT ;  /* 0x0000008009ff7812 */ /* 0x000fc400078cc0ff */
[----:B------:R-:W-:-:S04]  /*487d0*/  LOP3.LUT R9, R9, 0xfffdffff, RZ, 0xc0, !PT ;  /* 0xfffdffff09097812 */ /* 0x000fc800078ec0ff */
[----:B------:R-:W-:-:S04]  /*487e0*/  @P3 LOP3.LUT R9, R9, 0x20000, RZ, 0xfc, !PT ;  /* 0x0002000009093812 */ /* 0x000fc800078efcff */
[C---:B------:R-:W-:Y:S02]  /*487f0*/  LOP3.LUT P3, RZ, R9.reuse, 0x8000, RZ, 0xc0, !PT ;  /* 0x0000800009ff7812 */ /* 0x040fe4000786c0ff */
[----:B------:R-:W-:-:S04]  /*48800*/  LOP3.LUT R9, R9, 0xfffeffff, RZ, 0xc0, !PT ;  /* 0xfffeffff09097812 */ /* 0x000fc800078ec0ff */
[----:B------:R-:W-:Y:S02]  /*48810*/  @P4 LOP3.LUT R9, R9, 0x10000, RZ, 0xfc, !PT ;  /* 0x0001000009094812 */ /* 0x000fe400078efcff */
[----:B---3--:R-:W-:Y:S02]  /*48820*/  PRMT R169, R168, 0x5410, R170 ;  /* 0x00005410a8a97816 */ /* 0x008fe400000000aa */
[----:B------:R-:W3:Y:S04]  /*48830*/  LDL.LU R170, [R1+0xf98] ;  /* 0x000f980001aa7983 */ /* 0x000ee80000300800 */
[----:B------:R-:W3:Y:S02]  /*48840*/  LDL.LU R168, [R1+0x11e0] ;  /* 0x0011e00001a87983 */ /* 0x000ee40000300800 */
[----:B---3--:R-:W-:Y:S01]  /*48850*/  PRMT R170, R168, 0x5410, R170 ;  /* 0x00005410a8aa7816 */ /* 0x008fe200000000aa */
[----:B--2---:R-:W-:-:S02]  /*48860*/  IMAD.MOV.U32 R168, RZ, RZ, R166 ;  /* 0x000000ffffa87224 */ /* 0x004fc400078e00a6 */
[----:B------:R-:W-:Y:S02]  /*48870*/  IMAD.MOV.U32 R166, RZ, RZ, R164 ;  /* 0x000000ffffa67224 */ /* 0x000fe400078e00a4 */
[----:B------:R-:W-:Y:S02]  /*48880*/  IMAD.MOV.U32 R164, RZ, RZ, R162 ;  /* 0x000000ffffa47224 */ /* 0x000fe400078e00a2 */
[----:B----4-:R-:W-:Y:S02]  /*48890*/  IMAD.MOV.U32 R162, RZ, RZ, R160 ;  /* 0x000000ffffa27224 */ /* 0x010fe400078e00a0 */
[----:B------:R-:W-:Y:S02]  /*488a0*/  IMAD.MOV.U32 R160, RZ, RZ, R158 ;  /* 0x000000ffffa07224 */ /* 0x000fe400078e009e */
[----:B------:R-:W-:Y:S02]  /*488b0*/  IMAD.MOV.U32 R158, RZ, RZ, R156 ;  /* 0x000000ffff9e7224 */ /* 0x000fe400078e009c */
[----:B------:R-:W-:-:S02]  /*488c0*/  IMAD.MOV.U32 R156, RZ, RZ, R148 ;  /* 0x000000ffff9c7224 */ /* 0x000fc400078e0094 */
[----:B------:R-:W-:Y:S01]  /*488d0*/  IMAD.MOV.U32 R148, RZ, RZ, R147 ;  /* 0x000000ffff947224 */ /* 0x000fe200078e0093 */
[----:B------:R-:W-:Y:S01]  /*488e0*/  LOP3.LUT R53, R168, 0xffff, RZ, 0xc0, !PT ;  /* 0x0000ffffa8357812 */ /* 0x000fe200078ec0ff */
[----:B------:R-:W-:Y:S02]  /*488f0*/  IMAD.MOV.U32 R147, RZ, RZ, R140 ;  /* 0x000000ffff937224 */ /* 0x000fe400078e008c */
[----:B------:R-:W2:Y:S04]  /*48900*/  LDL.LU R140, [R1+0xf14] ;  /* 0x000f1400018c7983 */ /* 0x000ea80000300800 */
[----:B------:R-:W3:Y:S02]  /*48910*/  LDL.LU R168, [R1+0xe7c] ;  /* 0x000e7c0001a87983 */ /* 0x000ee40000300800 */
[----:B---3--:R-:W-:-:S02]  /*48920*/  LOP3.LUT R52, R168, 0xffff, RZ, 0xc0, !PT ;  /* 0x0000ffffa8347812 */ /* 0x008fc400078ec0ff */
[----:B------:R-:W3:Y:S02]  /*48930*/  LDL.LU R168, [R1+0xe78] ;  /* 0x000e780001a87983 */ /* 0x000ee40000300800 */
[----:B---3--:R-:W-:Y:S02]  /*48940*/  LOP3.LUT R51, R168, 0xffff, RZ, 0xc0, !PT ;  /* 0x0000ffffa8337812 */ /* 0x008fe400078ec0ff */
[----:B------:R-:W3:Y:S02]  /*48950*/  LDL.LU R168, [R1+0xe70] ;  /* 0x000e700001a87983 */ /* 0x000ee40000300800 */
[----:B---3--:R-:W-:Y:S02]  /*48960*/  LOP3.LUT R50, R168, 0xffff, RZ, 0xc0, !PT ;  /* 0x0000ffffa8327812 */ /* 0x008fe400078ec0ff */
[----:B------:R-:W3:Y:S02]  /*48970*/  LDL.LU R168, [R1+0xe64] ;  /* 0x000e640001a87983 */ /* 0x000ee40000300800 */
[----:B---3--:R-:W-:-:S02]  /*48980*/  LOP3.LUT R49, R168, 0xffff, RZ, 0xc0, !PT ;  /* 0x0000ffffa8317812 */ /* 0x008fc400078ec0ff */
[----:B------:R-:W3:Y:S01]  /*48990*/  LDL.LU R168, [R1+0xe60] ;  /* 0x000e600001a87983 */ /* 0x000ee20000300800 */
[----:B------:R-:W-:Y:S02]  /*489a0*/  IMAD.MOV.U32 R174, RZ, RZ, R166 ;  /* 0x000000ffffae7224 */ /* 0x000fe400078e00a6 */
[----:B------:R-:W-:Y:S01]  /*489b0*/  IMAD.MOV.U32 R175, RZ, RZ, R164 ;  /* 0x000000ffffaf7224 */ /* 0x000fe200078e00a4 */
[----:B------:R-:W4:Y:S01]  /*489c0*/  LDL.LU R172, [R1+0xe94] ;  /* 0x000e940001ac7983 */ /* 0x000f220000300800 */
[----:B------:R-:W-:Y:S02]  /*489d0*/  IMAD.MOV.U32 R164, RZ, RZ, R160 ;  /* 0x000000ffffa47224 */ /* 0x000fe400078e00a0 */
[----:B--2---:R-:W-:Y:S02]  /*489e0*/  IMAD.MOV.U32 R171, RZ, RZ, R140 ;  /* 0x000000ffffab7224 */ /* 0x004fe400078e008c */
[----:B------:R-:W-:Y:S01]  /*489f0*/  IMAD.MOV.U32 R131, RZ, RZ, R156 ;  /* 0x000000ffff837224 */ /* 0x000fe200078e009c */
[----:B------:R-:W-:Y:S01]  /*48a00*/  SHF.R.U32.HI R54, RZ, 0x8, R53 ;  /* 0x00000008ff367819 */ /* 0x000fe20000011635 */
[----:B------:R-:W-:-:S02]  /*48a10*/  IMAD.MOV.U32 R132, RZ, RZ, R148 ;  /* 0x000000ffff847224 */ /* 0x000fc400078e0094 */
[----:B------:R-:W-:Y:S02]  /*48a20*/  IMAD.MOV.U32 R133, RZ, RZ, R147 ;  /* 0x000000ffff857224 */ /* 0x000fe400078e0093 */
[----:B------:R-:W-:Y:S02]  /*48a30*/  IMAD.MOV.U32 R130, RZ, RZ, R158 ;  /* 0x000000ffff827224 */ /* 0x000fe400078e009e */
[----:B------:R-:W-:Y:S01]  /*48a40*/  IMAD.MOV.U32 R173, RZ, RZ, R155 ;  /* 0x000000ffffad7224 */ /* 0x000fe200078e009b */
[----:B---3--:R-:W-:Y:S02]  /*48a50*/  LOP3.LUT R48, R168, 0xffff, RZ, 0xc0, !PT ;  /* 0x0000ffffa8307812 */ /* 0x008fe400078ec0ff */
[----:B------:R-:W2:Y:S04]  /*48a60*/  LDL.LU R168, [R1+0xe84] ;  /* 0x000e840001a87983 */ /* 0x000ea80000300800 */
[----:B------:R-:W3:Y:S04]  /*48a70*/  LDL.LU R166, [R1+0xe80] ;  /* 0x000e800001a67983 */ /* 0x000ee80000300800 */
[----:B------:R-:W4:Y:S01]  /*48a80*/  LDL.LU R160, [R1+0xe74] ;  /* 0x000e740001a07983 */ /* 0x000f220000300800 */
[----:B------:R-:W-:-:S02]  /*48a90*/  PRMT R140, R53, 0x3340, R50 ;  /* 0x00003340358c7816 */ /* 0x000fc40000000032 */
[----:B------:R-:W-:Y:S01]  /*48aa0*/  SHF.R.U32.HI R139, RZ, 0x8, R50 ;  /* 0x00000008ff8b7819 */ /* 0x000fe20000011632 */
[----:B------:R-:W2:Y:S01]  /*48ab0*/  LDL.LU R158, [R1+0xe6c] ;  /* 0x000e6c00019e7983 */ /* 0x000ea20000300800 */
[----:B------:R-:W-:Y:S02]  /*48ac0*/  SHF.R.U32.HI R50, RZ, 0x8, R51 ;  /* 0x00000008ff327819 */ /* 0x000fe40000011633 */
[----:B------:R-:W-:Y:S02]  /*48ad0*/  PRMT R156, R51, 0x3340, R48 ;  /* 0x00003340339c7816 */ /* 0x000fe40000000030 */
[----:B------:R-:W-:Y:S02]  /*48ae0*/  LOP3.LUT R51, R55, 0x700, RZ, 0xc0, !PT ;  /* 0x0000070037337812 */ /* 0x000fe400078ec0ff */
[----:B------:R-:W-:Y:S02]  /*48af0*/  SHF.R.U32.HI R53, RZ, 0x8, R52 ;  /* 0x00000008ff357819 */ /* 0x000fe40000011634 */
[----:B------:R-:W-:Y:S01]  /*48b00*/  PRMT R148, R52, 0x3340, R49 ;  /* 0x0000334034947816 */ /* 0x000fe20000000031 */
[----:B------:R-:W-:Y:S01]  /*48b10*/  IMAD.IADD R3, R3, 0x1, R51 ;  /* 0x0000000103037824 */ /* 0x000fe200078e0233 */
[----:B------:R-:W-:-:S02]  /*48b20*/  SHF.R.U32.HI R147, RZ, 0x8, R49 ;  /* 0x00000008ff937819 */ /* 0x000fc40000011631 */
[----:B------:R-:W-:Y:S02]  /*48b30*/  LOP3.LUT R49, R53, 0xffff, RZ, 0xc0, !PT ;  /* 0x0000ffff35317812 */ /* 0x000fe400078ec0ff */
[----:B------:R-:W-:Y:S01]  /*48b40*/  LOP3.LUT R51, R154, 0xffff, RZ, 0xc0, !PT ;  /* 0x0000ffff9a337812 */ /* 0x000fe200078ec0ff */
[----:B------:R-:W-:Y:S02]  /*48b50*/  IMAD.MOV.U32 R154, RZ, RZ, R146 ;  /* 0x000000ffff9a7224 */ /* 0x000fe400078e0092 */
[----:B------:R-:W-:Y:S02]  /*48b60*/  IMAD.MOV.U32 R146, RZ, RZ, R134 ;  /* 0x000000ffff927224 */ /* 0x000fe400078e0086 */
[----:B------:R-:W2:Y:S01]  /*48b70*/  LDL.LU R134, [R1+0xf00] ;  /* 0x000f000001867983 */ /* 0x000ea20000300800 */
[----:B----4-:R-:W-:Y:S01]  /*48b80*/  LOP3.LUT R53, R160, 0xffff, RZ, 0xc0, !PT ;  /* 0x0000ffffa0357812 */ /* 0x010fe200078ec0ff */
[----:B------:R-:W-:Y:S02]  /*48b90*/  IMAD.MOV.U32 R160, RZ, RZ, R152 ;  /* 0x000000ffffa07224 */ /* 0x000fe400078e0098 */
[----:B------:R-:W-:-:S02]  /*48ba0*/  IMAD.MOV.U32 R152, RZ, RZ, R144 ;  /* 0x000000ffff987224 */ /* 0x000fc400078e0090 */
[----:B------:R-:W-:Y:S02]  /*48bb0*/  IMAD.MOV.U32 R144, RZ, RZ, R153 ;  /* 0x000000ffff907224 */ /* 0x000fe400078e0099 */
[----:B------:R-:W4:Y:S01]  /*48bc0*/  LDL.LU R153, [R1+0x10f0] ;  /* 0x0010f00001997983 */ /* 0x000f220000300800 */
[----:B------:R-:W-:-:S03]  /*48bd0*/  SHF.R.U32.HI R155, RZ, 0x8, R48 ;  /* 0x00000008ff9b7819 */ /* 0x000fc60000011630 */
[----:B------:R-:W4:Y:S01]  /*48be0*/  LDL.LU R125, [R1+0xf04] ;  /* 0x000f0400017d7983 */ /* 0x000f220000300800 */
[----:B------:R-:W-:Y:S02]  /*48bf0*/  LOP3.LUT R48, R54, 0xffff, RZ, 0xc0, !PT ;  /* 0x0000ffff36307812 */ /* 0x000fe400078ec0ff */
[----:B------:R-:W-:Y:S01]  /*48c00*/  LOP3.LUT R139, R139, 0xffff, RZ, 0xc0, !PT ;  /* 0x0000ffff8b8b7812 */ /* 0x000fe200078ec0ff */
[----:B------:R-:W4:Y:S01]  /*48c10*/  LDL.LU R126, [R1+0x10f4] ;  /* 0x0010f400017e7983 */ /* 0x000f220000300800 */
[----:B------:R-:W-:-:S03]  /*48c20*/  LOP3.LUT R147, R147, 0xffff, RZ, 0xc0, !PT ;  /* 0x0000ffff93937812 */ /* 0x000fc600078ec0ff */
[----:B------:R-:W4:Y:S01]  /*48c30*/  LDL.LU R127, [R1+0xf08] ;  /* 0x000f0800017f7983 */ /* 0x000f220000300800 */
[----:B------:R-:W-:-:S03]  /*48c40*/  PRMT R164, R164, 0x5410, R130 ;  /* 0x00005410a4a47816 */ /* 0x000fc60000000082 */
[----:B------:R-:W4:Y:S01]  /*48c50*/  LDL.LU R128, [R1+0x10f8] ;  /* 0x0010f80001807983 */ /* 0x000f220000300800 */
[----:B------:R-:W-:-:S03]  /*48c60*/  PRMT R161, R161, 0x5410, R131 ;  /* 0x00005410a1a17816 */ /* 0x000fc60000000083 */
[----:B------:R-:W4:Y:S01]  /*48c70*/  LDL.LU R129, [R1+0xf0c] ;  /* 0x000f0c0001817983 */ /* 0x000f220000300800 */
[----:B------:R-:W-:Y:S02]  /*48c80*/  PRMT R139, R48, 0x3340, R139 ;  /* 0x00003340308b7816 */ /* 0x000fe4000000008b */
[----:B------:R-:W-:Y:S01]  /*48c90*/  PRMT R162, R162, 0x5410, R132 ;  /* 0x00005410a2a27816 */ /* 0x000fe20000000084 */
[----:B------:R-:W4:Y:S01]  /*48ca0*/  LDL.LU R130, [R1+0x10fc] ;  /* 0x0010fc0001827983 */ /* 0x000f220000300800 */
[----:B------:R-:W-:Y:S02]  /*48cb0*/  PRMT R147, R49, 0x3340, R147 ;  /* 0x0000334031937816 */ /* 0x000fe40000000093 */
[----:B------:R-:W-:Y:S01]  /*48cc0*/  PRMT R48, R133, 0x5410, R252 ;  /* 0x0000541085307816 */ /* 0x000fe200000000fc */
[----:B------:R-:W4:Y:S01]  /*48cd0*/  LDL.LU R131, [R1+0xefc] ;  /* 0x000efc0001837983 */ /* 0x000f220000300800 */
[----:B------:R-:W-:-:S03]  /*48ce0*/  PRMT R49, R175, 0x5410, R171 ;  /* 0x00005410af317816 */ /* 0x000fc600000000ab */
[----:B------:R-:W4:Y:S01]  /*48cf0*/  LDL.LU R132, [R1+0x10e8] ;  /* 0x0010e80001847983 */ /* 0x000f220000300800 */
[----:B------:R-:W-:-:S03]  /*48d00*/  PRMT R58, R135, 0x5410, R136 ;  /* 0x00005410873a7816 */ /* 0x000fc60000000088 */
[----:B------:R-:W4:Y:S04]  /*48d10*/  LDL.LU R133, [R1+0xef4] ;  /* 0x000ef40001857983 */ /* 0x000f280000300800 */
[----:B------:R-:W4:Y:S04]  /*48d20*/  LDL.LU R175, [R1+0x10e4] ;  /* 0x0010e40001af7983 */ /* 0x000f280000300800 */
[----:B------:R-:W4:Y:S01]  /*48d30*/  LDL.LU R135, [R1+0xee8] ;  /* 0x000ee80001877983 */ /* 0x000f220000300800 */
[----:B---3--:R-:W-:Y:S01]  /*48d40*/  LOP3.LUT R54, R166, 0xffff, RZ, 0xc0, !PT ;  /* 0x0000ffffa6367812 */ /* 0x008fe200078ec0ff */
[----:B------:R-:W-:Y:S01]  /*48d50*/  IMAD.MOV.U32 R166, RZ, RZ, R151 ;  /* 0x000000ffffa67224 */ /* 0x000fe200078e0097 */
[----:B------:R-:W-:Y:S01]  /*48d60*/  LOP3.LUT R56, R172, 0xffff, RZ, 0xc0, !PT ;  /* 0x0000ffffac387812 */ /* 0x000fe200078ec0ff */
[----:B------:R-:W-:Y:S01]  /*48d70*/  IMAD.MOV.U32 R151, RZ, RZ, R150 ;  /* 0x000000ffff977224 */ /* 0x000fe200078e0096 */
[----:B--2---:R-:W-:Y:S01]  /*48d80*/  LOP3.LUT R52, R158, 0xffff, RZ, 0xc0, !PT ;  /* 0x0000ffff9e347812 */ /* 0x004fe200078ec0ff */
[----:B------:R-:W-:Y:S01]  /*48d90*/  IMAD.MOV.U32 R158, RZ, RZ, R145 ;  /* 0x000000ffff9e7224 */ /* 0x000fe200078e0091 */
[----:B------:R-:W-:Y:S01]  /*48da0*/  LOP3.LUT R50, R50, 0xffff, RZ, 0xc0, !PT ;  /* 0x0000ffff32327812 */ /* 0x000fe200078ec0ff */
[----:B------:R-:W-:Y:S01]  /*48db0*/  IMAD.MOV.U32 R150, RZ, RZ, R142 ;  /* 0x000000ffff967224 */ /* 0x000fe200078e008e */
[----:B------:R-:W-:Y:S01]  /*48dc0*/  LOP3.LUT R155, R155, 0xffff, RZ, 0xc0, !PT ;  /* 0x0000ffff9b9b7812 */ /* 0x000fe200078ec0ff */
[----:B------:R-:W-:Y:S01]  /*48dd0*/  IMAD.MOV.U32 R145, RZ, RZ, R138 ;  /* 0x000000ffff917224 */ /* 0x000fe200078e008a */
[----:B------:R-:W-:Y:S01]  /*48de0*/  LOP3.LUT R55, R168, 0xffff, RZ, 0xc0, !PT ;  /* 0x0000ffffa8377812 */ /* 0x000fe200078ec0ff */
[----:B------:R-:W-:Y:S01]  /*48df0*/  IMAD.MOV.U32 R142, RZ, RZ, R163 ;  /* 0x000000ffff8e7224 */ /* 0x000fe200078e00a3 */
[----:B------:R-:W-:Y:S01]  /*48e00*/  SHF.R.U32.HI R57, RZ, 0x8, R56 ;  /* 0x00000008ff397819 */ /* 0x000fe20000011638 */
[----:B------:R-:W-:Y:S01]  /*48e10*/  IMAD.MOV.U32 R138, RZ, RZ, R165 ;  /* 0x000000ffff8a7224 */ /* 0x000fe200078e00a5 */
[----:B------:R-:W-:-:S02]  /*48e20*/  PRMT R165, R56, 0x3340, R53 ;  /* 0x0000334038a57816 */ /* 0x000fc40000000035 */
[----:B------:R-:W-:Y:S02]  /*48e30*/  SHF.R.U32.HI R163, RZ, 0x8, R53 ;  /* 0x00000008ffa37819 */ /* 0x000fe40000011635 */
[----:B------:R-:W-:Y:S02]  /*48e40*/  PRMT R155, R50, 0x3340, R155 ;  /* 0x00003340329b7816 */ /* 0x000fe4000000009b */
[----:B------:R-:W-:Y:S02]  /*48e50*/  SHF.R.U32.HI R53, RZ, 0x8, R54 ;  /* 0x00000008ff357819 */ /* 0x000fe40000011636 */
[----:B------:R-:W-:Y:S02]  /*48e60*/  PRMT R50, R174, 0x5410, R173 ;  /* 0x00005410ae327816 */ /* 0x000fe400000000ad */
[----:B------:R-:W-:Y:S02]  /*48e70*/  SHF.R.U32.HI R56, RZ, 0x8, R55 ;  /* 0x00000008ff387819 */ /* 0x000fe40000011637 */
[----:B------:R-:W-:-:S02]  /*48e80*/  SHF.R.U32.HI R171, RZ, 0x8, R52 ;  /* 0x00000008ffab7819 */ /* 0x000fc40000011634 */
[----:B------:R-:W-:Y:S02]  /*48e90*/  PRMT R173, R55, 0x3340, R52 ;  /* 0x0000334037ad7816 */ /* 0x000fe40000000034 */
[--C-:B------:R-:W-:Y:S02]  /*48ea0*/  PRMT R174, R54, 0x3340, R51.reuse ;  /* 0x0000334036ae7816 */ /* 0x100fe40000000033 */
[----:B------:R-:W-:Y:S02]  /*48eb0*/  SHF.R.U32.HI R172, RZ, 0x8, R51 ;  /* 0x00000008ffac7819 */ /* 0x000fe40000011633 */
[----:B------:R-:W-:Y:S02]  /*48ec0*/  LOP3.LUT R52, R57, 0xffff, RZ, 0xc0, !PT ;  /* 0x0000ffff39347812 */ /* 0x000fe400078ec0ff */
[----:B------:R-:W-:Y:S02]  /*48ed0*/  LOP3.LUT R163, R163, 0xffff, RZ, 0xc0, !PT ;  /* 0x0000ffffa3a37812 */ /* 0x000fe400078ec0ff */
[----:B------:R-:W-:-:S02]  /*48ee0*/  LOP3.LUT R54, R53, 0xffff, RZ, 0xc0, !PT ;  /* 0x0000ffff35367812 */ /* 0x000fc400078ec0ff */
[----:B------:R-:W-:Y:S02]  /*48ef0*/  LOP3.LUT R53, R56, 0xffff, RZ, 0xc0, !PT ;  /* 0x0000ffff38357812 */ /* 0x000fe400078ec0ff */
[----:B----4-:R-:W-:Y:S02]  /*48f00*/  PRMT R59, R153, 0x5410, R134 ;  /* 0x00005410993b7816 */ /* 0x010fe40000000086 */
[----:B------:R-:W2:Y:S01]  /*48f10*/  LDL.LU R153, [R1+0x10d8] ;  /* 0x0010d80001997983 */ /* 0x000ea20000300800 */
[----:B------:R-:W-:Y:S02]  /*48f20*/  LOP3.LUT R171, R171, 0xffff, RZ, 0xc0, !PT ;  /* 0x0000ffffabab7812 */ /* 0x000fe400078ec0ff */
[----:B------:R-:W-:Y:S01]  /*48f30*/  PRMT R51, R160, 0x5410, R166 ;  /* 0x00005410a0337816 */ /* 0x000fe200000000a6 */
[----:B------:R-:W3:Y:S01]  /*48f40*/  LDL.LU R168, [R1+0xeec] ;  /* 0x000eec0001a87983 */ /* 0x000ee20000300800 */
[----:B------:R-:W-:Y:S02]  /*48f50*/  PRMT R160, R154, 0x5410, R158 ;  /* 0x000054109aa07816 */ /* 0x000fe4000000009e */
[----:B------:R-:W-:Y:S01]  /*48f60*/  LOP3.LUT R172, R172, 0xffff, RZ, 0xc0, !PT ;  /* 0x0000ffffacac7812 */ /* 0x000fe200078ec0ff */
[----:B------:R-:W3:Y:S01]  /*48f70*/  LDL.LU R166, [R1+0x10e0] ;  /* 0x0010e00001a67983 */ /* 0x000ee20000300800 */
[----:B------:R-:W-:-:S02]  /*48f80*/  PRMT R163, R52, 0x3340, R163 ;  /* 0x0000334034a37816 */ /* 0x000fc400000000a3 */
[----:B------:R-:W-:Y:S01]  /*48f90*/  PRMT R52, R151, 0x5410, R152 ;  /* 0x0000541097347816 */ /* 0x000fe20000000098 */
[----:B------:R-:W4:Y:S01]  /*48fa0*/  LDL.LU R158, [R1+0xedc] ;  /* 0x000edc00019e7983 */ /* 0x000f220000300800 */
[----:B------:R-:W-:-:S03]  /*48fb0*/  PRMT R171, R53, 0x3340, R171 ;  /* 0x0000334035ab7816 */ /* 0x000fc600000000ab */
        /* <DEDUP_REMOVED lines=10> */
[----:B------:R-:W4:Y:S04]  /*49060*/  LDL.LU R146, [R1+0xed4] ;  /* 0x000ed40001927983 */ /* 0x000f280000300800 */
[----:B------:R-:W4:Y:S01]  /*49070*/  LDL.LU R145, [R1+0x10bc] ;  /* 0x0010bc0001917983 */ /* 0x000f220000300800 */
[----:B------:R-:W-:-:S03]  /*49080*/  PRMT R57, R137, 0x5410, R138 ;  /* 0x0000541089397816 */ /* 0x000fc6000000008a */
        /* <DEDUP_REMOVED lines=8> */
[----:B------:R-:W-:-:S02]  /*49110*/  PRMT R61, R128, 0x5410, R127 ;  /* 0x00005410803d7816 */ /* 0x000fc4000000007f */
[----:B------:R-:W-:Y:S02]  /*49120*/  PRMT R62, R130, 0x5410, R129 ;  /* 0x00005410823e7816 */ /* 0x000fe40000000081 */
[----:B------:R-:W-:Y:S02]  /*49130*/  PRMT R63, R132, 0x5410, R131 ;  /* 0x00005410843f7816 */ /* 0x000fe40000000083 */
[----:B--2---:R-:W-:Y:S02]  /*49140*/  PRMT R65, R153, 0x5410, R135 ;  /* 0x0000541099417816 */ /* 0x004fe40000000087 */
[----:B------:R-:W2:Y:S04]  /*49150*/  LDL.LU R135, [R1+0xea8] ;  /* 0x000ea80001877983 */ /* 0x000ea80000300800 */
[----:B------:R-:W2:Y:S04]  /*49160*/  LDL.LU R153, [R1+0x10a4] ;  /* 0x0010a40001997983 */ /* 0x000ea80000300800 */
[----:B------:R-:W2:Y:S01]  /*49170*/  LDL.LU R128, [R1+0xeac] ;  /* 0x000eac0001807983 */ /* 0x000ea20000300800 */
[----:B------:R-:W-:-:S03]  /*49180*/  PRMT R64, R175, 0x5410, R133 ;  /* 0x00005410af407816 */ /* 0x000fc60000000085 */
[----:B------:R-:W2:Y:S04]  /*49190*/  LDL.LU R129, [R1+0x10a0] ;  /* 0x0010a00001817983 */ /* 0x000ea80000300800 */
[----:B------:R-:W2:Y:S01]  /*491a0*/  LDL.LU R130, [R1+0xeb0] ;  /* 0x000eb00001827983 */ /* 0x000ea20000300800 */
[----:B---3--:R-:W-:-:S03]  /*491b0*/  PRMT R66, R166, 0x5410, R168 ;  /* 0x00005410a6427816 */ /* 0x008fc600000000a8 */
[----:B------:R-:W3:Y:S04]  /*491c0*/  LDL.LU R131, [R1+0x109c] ;  /* 0x00109c0001837983 */ /* 0x000ee80000300800 */
[----:B------:R-:W3:Y:S01]  /*491d0*/  LDL.LU R132, [R1+0xea0] ;  /* 0x000ea00001847983 */ /* 0x000ee20000300800 */
[----:B----4-:R-:W-:-:S03]  /*491e0*/  PRMT R67, R154, 0x5410, R158 ;  /* 0x000054109a437816 */ /* 0x010fc6000000009e */
[----:B------:R-:W4:Y:S04]  /*491f0*/  LDL.LU R133, [R1+0x1090] ;  /* 0x0010900001857983 */ /* 0x000f280000300800 */
[----:B------:R-:W4:Y:S04]  /*49200*/  LDL.LU R175, [R1+0xea4] ;  /* 0x000ea40001af7983 */ /* 0x000f280000300800 */
[----:B------:R-:W4:Y:S04]  /*49210*/  LDL.LU R168, [R1+0x1088] ;  /* 0x0010880001a87983 */ /* 0x000f280000300800 */
[----:B------:R-:W4:Y:S04]  /*49220*/  LDL.LU R166, [R1+0x1068] ;  /* 0x0010680001a67983 */ /* 0x000f280000300800 */
[----:B------:R-:W4:Y:S04]  /*49230*/  LDL.LU R158, [R1+0xe88] ;  /* 0x000e8800019e7983 */ /* 0x000f280000300800 */
[----:B------:R-:W4:Y:S01]  /*49240*/  LDL.LU R154, [R1+0x1064] ;  /* 0x00106400019a7983 */ /* 0x000f220000300800 */
[----:B------:R-:W-:-:S03]  /*49250*/  PRMT R74, R134, 0x5410, R136 ;  /* 0x00005410864a7816 */ /* 0x000fc60000000088 */
[----:B------:R-:W3:Y:S04]  /*49260*/  LDL.LU R136, [R1+0x1050] ;  /* 0x0010500001887983 */ /* 0x000ee80000300800 */
        /* <DEDUP_REMOVED lines=18> */
[----:B------:R-:W4:Y:S01]  /*49390*/  LDL.LU R137, [R1+0x1048] ;  /* 0x0010480001897983 */ /* 0x000f220000300800 */
[----:B--2---:R-:W-:-:S03]  /*493a0*/  PRMT R75, R153, 0x5410, R135 ;  /* 0x00005410994b7816 */ /* 0x004fc60000000087 */
[----:B------:R-:W2:Y:S04]  /*493b0*/  LDL.LU R135, [R1+0xe9c] ;  /* 0x000e9c0001877983 */ /* 0x000ea80000300800 */
[----:B------:R-:W2:Y:S01]  /*493c0*/  LDL.LU R153, [R1+0x1040] ;  /* 0x0010400001997983 */ /* 0x000ea20000300800 */
[----:B------:R-:W-:Y:S02]  /*493d0*/  PRMT R60, R126, 0x5410, R125 ;  /* 0x000054107e3c7816 */ /* 0x000fe4000000007d */
[----:B---3--:R-:W-:Y:S02]  /*493e0*/  PRMT R82, R136, 0x5410, R157 ;  /* 0x0000541088527816 */ /* 0x008fe4000000009d */
[----:B------:R-:W3:Y:S01]  /*493f0*/  LDL.LU R136, [R1+0xe90] ;  /* 0x000e900001887983 */ /* 0x000ee20000300800 */
[----:B----4-:R-:W-:-:S03]  /*49400*/  PRMT R83, R134, 0x5410, R159 ;  /* 0x0000541086537816 */ /* 0x010fc6000000009f */
[----:B------:R-:W3:Y:S01]  /*49410*/  LDL.LU R134, [R1+0x103c] ;  /* 0x00103c0001867983 */ /* 0x000ee20000300800 */
        /* <DEDUP_REMOVED lines=24> */
[----:B------:R-:W-:Y:S01]  /*495a0*/  PRMT R89, R149, 0x5410, R150 ;  /* 0x0000541095597816 */ /* 0x000fe20000000096 */
[----:B------:R-:W2:Y:S01]  /*495b0*/  LDL.LU R152, [R1+0xf70] ;  /* 0x000f700001987983 */ /* 0x000ea20000300800 */
[----:B------:R-:W-:-:S03]  /*495c0*/  PRMT R90, R145, 0x5410, R146 ;  /* 0x00005410915a7816 */ /* 0x000fc60000000092 */
[----:B------:R-:W2:Y:S01]  /*495d0*/  LDL.LU R151, [R1+0x1158] ;  /* 0x0011580001977983 */ /* 0x000ea20000300800 */
[----:B------:R-:W-:-:S03]  /*495e0*/  PRMT R84, R143, 0x5410, R144 ;  /* 0x000054108f547816 */ /* 0x000fc60000000090 */
[----:B------:R-:W2:Y:S04]  /*495f0*/  LDL.LU R150, [R1+0xf74] ;  /* 0x000f740001967983 */ /* 0x000ea80000300800 */
[----:B------:R-:W2:Y:S01]  /*49600*/  LDL.LU R149, [R1+0x115c] ;  /* 0x00115c0001957983 */ /* 0x000ea20000300800 */
[----:B------:R-:W-:-:S03]  /*49610*/  PRMT R85, R141, 0x5410, R142 ;  /* 0x000054108d557816 */ /* 0x000fc6000000008e */
[----:B------:R-:W2:Y:S04]  /*49620*/  LDL.LU R146, [R1+0xf78] ;  /* 0x000f780001927983 */ /* 0x000ea80000300800 */
[----:B------:R-:W2:Y:S01]  /*49630*/  LDL.LU R145, [R1+0x1160] ;  /* 0x0011600001917983 */ /* 0x000ea20000300800 */
[----:B------:R-:W-:-:S03]  /*49640*/  PRMT R86, R137, 0x5410, R138 ;  /* 0x0000541089567816 */ /* 0x000fc6000000008a */
[----:B------:R-:W2:Y:S04]  /*49650*/  LDL.LU R144, [R1+0xf6c] ;  /* 0x000f6c0001907983 */ /* 0x000ea80000300800 */
[----:B------:R-:W2:Y:S04]  /*49660*/  LDL.LU R143, [R1+0x1154] ;  /* 0x00115400018f7983 */ /* 0x000ea80000300800 */
[----:B------:R-:W2:Y:S04]  /*49670*/  LDL.LU R142, [R1+0xf68] ;  /* 0x000f6800018e7983 */ /* 0x000ea80000300800 */
[----:B------:R-:W2:Y:S04]  /*49680*/  LDL.LU R141, [R1+0x1150] ;  /* 0x00115000018d7983 */ /* 0x000ea80000300800 */
[----:B------:R-:W2:Y:S04]  /*49690*/  LDL.LU R138, [R1+0xf60] ;  /* 0x000f6000018a7983 */ /* 0x000ea80000300800 */
[----:B------:R-:W2:Y:S01]  /*496a0*/  LDL.LU R137, [R1+0x1148] ;  /* 0x0011480001897983 */ /* 0x000ea20000300800 */
[----:B---3--:R-:W-:-:S03]  /*496b0*/  PRMT R91, R134, 0x5410, R136 ;  /* 0x00005410865b7816 */ /* 0x008fc60000000088 */
[----:B------:R-:W3:Y:S04]  /*496c0*/  LDL.LU R136, [R1+0xf64] ;  /* 0x000f640001887983 */ /* 0x000ee80000300800 */
[----:B------:R-:W3:Y:S01]  /*496d0*/  LDL.LU R134, [R1+0x114c] ;  /* 0x00114c0001867983 */ /* 0x000ee20000300800 */
[----:B----4-:R-:W-:Y:S02]  /*496e0*/  PRMT R96, R126, 0x5410, R125 ;  /* 0x000054107e607816 */ /* 0x010fe4000000007d */
[----:B------:R-:W-:Y:S02]  /*496f0*/  PRMT R97, R128, 0x5410, R127 ;  /* 0x0000541080617816 */ /* 0x000fe4000000007f */
[----:B--2---:R-:W-:Y:S02]  /*49700*/  PRMT R99, R153, 0x5410, R135 ;  /* 0x0000541099637816 */ /* 0x004fe40000000087 */
[----:B------:R-:W2:Y:S04]  /*49710*/  LDL.LU R135, [R1+0xef8] ;  /* 0x000ef80001877983 */ /* 0x000ea80000300800 */
[----:B------:R-:W2:Y:S01]  /*49720*/  LDL.LU R153, [R1+0x1054] ;  /* 0x0010540001997983 */ /* 0x000ea20000300800 */
        /* <DEDUP_REMOVED lines=19> */
[----:B---3--:R-:W-:-:S03]  /*49860*/  PRMT R103, R134, 0x5410, R136 ;  /* 0x0000541086677816 */ /* 0x008fc60000000088 */
[----:B------:R-:W3:Y:S04]  /*49870*/  LDL.LU R136, [R1+0xf28] ;  /* 0x000f280001887983 */ /* 0x000ee80000300800 */
[----:B------:R-:W3:Y:S01]  /*49880*/  LDL.LU R134, [R1+0x106c] ;  /* 0x00106c0001867983 */ /* 0x000ee20000300800 */
[----:B------:R-:W-:Y:S02]  /*49890*/  PRMT R104, R151, 0x5410, R152 ;  /* 0x0000541097687816 */ /* 0x000fe40000000098 */
[----:B------:R-:W-:Y:S01]  /*498a0*/  PRMT R105, R149, 0x5410, R150 ;  /* 0x0000541095697816 */ /* 0x000fe20000000096 */
[----:B------:R-:W3:Y:S01]  /*498b0*/  LDL.LU R152, [R1+0xfc8] ;  /* 0x000fc80001987983 */ /* 0x000ee20000300800 */
[----:B------:R-:W-:-:S03]  /*498c0*/  PRMT R106, R145, 0x5410, R146 ;  /* 0x00005410916a7816 */ /* 0x000fc60000000092 */
[----:B------:R-:W3:Y:S01]  /*498d0*/  LDL.LU R151, [R1+0x1198] ;  /* 0x0011980001977983 */ /* 0x000ee20000300800 */
[----:B------:R-:W-:-:S03]  /*498e0*/  PRMT R100, R143, 0x5410, R144 ;  /* 0x000054108f647816 */ /* 0x000fc60000000090 */
[----:B------:R-:W3:Y:S04]  /*498f0*/  LDL.LU R150, [R1+0xfb4] ;  /* 0x000fb40001967983 */ /* 0x000ee80000300800 */
[----:B------:R-:W3:Y:S01]  /*49900*/  LDL.LU R149, [R1+0x1188] ;  /* 0x0011880001957983 */ /* 0x000ee20000300800 */
[----:B------:R-:W-:-:S03]  /*49910*/  PRMT R101, R141, 0x5410, R142 ;  /* 0x000054108d657816 */ /* 0x000fc6000000008e */
[----:B------:R-:W3:Y:S04]  /*49920*/  LDL.LU R146, [R1+0xfb8] ;  /* 0x000fb80001927983 */ /* 0x000ee80000300800 */
[----:B------:R-:W3:Y:S01]  /*49930*/  LDL.LU R145, [R1+0x118c] ;  /* 0x00118c0001917983 */ /* 0x000ee20000300800 */
[----:B------:R-:W-:-:S03]  /*49940*/  PRMT R102, R137, 0x5410, R138 ;  /* 0x0000541089667816 */ /* 0x000fc6000000008a */
[----:B------:R-:W3:Y:S04]  /*49950*/  LDL.LU R144, [R1+0xfbc] ;  /* 0x000fbc0001907983 */ /* 0x000ee80000300800 */
[----:B------:R-:W3:Y:S04]  /*49960*/  LDL.LU R143, [R1+0x1190] ;  /* 0x00119000018f7983 */ /* 0x000ee80000300800 */
[----:B------:R-:W3:Y:S04]  /*49970*/  LDL.LU R142, [R1+0xfc0] ;  /* 0x000fc000018e7983 */ /* 0x000ee80000300800 */
[----:B------:R-:W3:Y:S04]  /*49980*/  LDL.LU R141, [R1+0x1194] ;  /* 0x00119400018d7983 */ /* 0x000ee80000300800 */
[----:B------:R-:W3:Y:S04]  /*49990*/  LDL.LU R138, [R1+0xfb0] ;  /* 0x000fb000018a7983 */ /* 0x000ee80000300800 */
[----:B------:R-:W3:Y:S01]  /*499a0*/  LDL.LU R137, [R1+0x1184] ;  /* 0x0011840001897983 */ /* 0x000ee20000300800 */
[----:B--2---:R-:W-:-:S03]  /*499b0*/  PRMT R107, R153, 0x5410, R135 ;  /* 0x00005410996b7816 */ /* 0x004fc60000000087 */
[----:B------:R-:W2:Y:S04]  /*499c0*/  LDL.LU R135, [R1+0xfac] ;  /* 0x000fac0001877983 */ /* 0x000ea80000300800 */
[----:B------:R-:W2:Y:S04]  /*499d0*/  LDL.LU R153, [R1+0x1180] ;  /* 0x0011800001997983 */ /* 0x000ea80000300800 */
[----:B------:R-:W-:Y:S01]  /*499e0*/  STSM.16.M88.4 [R3], R48 ;  /* 0x0000003003007844 */ /* 0x000fe20000000200 */
[----:B------:R-:W-:-:S04]  /*499f0*/  LOP3.LUT R252, R123, 0xff, RZ, 0xc0, !PT ;  /* 0x000000ff7bfc7812 */ /* 0x000fc800078ec0ff */
[----:B------:R-:W-:Y:S01]  /*49a00*/  LEA R252, R252, UR4, 0x4 ;  /* 0x00000004fcfc7c11 */ /* 0x000fe2000f8e20ff */
[----:B------:R-:W-:Y:S01]  /*49a10*/  BAR.SYNC.DEFER_BLOCKING 0x0 ;  /* 0x0000000000007b1d */ /* 0x000fe20000010000 */
[----:B----4-:R-:W-:Y:S02]  /*49a20*/  PRMT R113, R128, 0x5410, R127 ;  /* 0x0000541080717816 */ /* 0x010fe4000000007f */
[----:B------:R-:W-:Y:S02]  /*49a30*/  PRMT R112, R126, 0x5410, R125 ;  /* 0x000054107e707816 */ /* 0x000fe4000000007d */
[----:B------:R-:W-:Y:S01]  /*49a40*/  PRMT R139, R140, 0x5410, R139 ;  /* 0x000054108c8b7816 */ /* 0x000fe2000000008b */
[----:B------:R-:W-:Y:S01]  /*49a50*/  ULDC UR4, c[0x0][0x228] ;  /* 0x00008a0000047ab9 */ /* 0x000fe20000000800 */
[----:B------:R-:W4:Y:S01]  /*49a60*/  LDS.128 R48, [R252] ;  /* 0x00000000fc307984 */ /* 0x000f220000000c00 */
[----:B------:R-:W-:Y:S01]  /*49a70*/  BAR.SYNC.DEFER_BLOCKING 0x0 ;  /* 0x0000000000007b1d */ /* 0x000fe20000010000 */
[----:B---3--:R-:W-:-:S05]  /*49a80*/  PRMT R115, R134, 0x5410, R136 ;  /* 0x0000541086737816 */ /* 0x008fca0000000088 */
[----:B------:R-:W3:Y:S04]  /*49a90*/  LDL.LU R136, [R1+0xf2c] ;  /* 0x000f2c0001887983 */ /* 0x000ee80000300800 */
[----:B------:R-:W3:Y:S04]  /*49aa0*/  LDL.LU R134, [R1+0x1070] ;  /* 0x0010700001867983 */ /* 0x000ee80000300800 */
[----:B------:R-:W-:Y:S01]  /*49ab0*/  STSM.16.M88.4 [R3], R52 ;  /* 0x0000003403007844 */ /* 0x000fe20000000200 */
[----:B------:R-:W-:Y:S01]  /*49ac0*/  BAR.SYNC.DEFER_BLOCKING 0x0 ;  /* 0x0000000000007b1d */ /* 0x000fe20000010000 */
[----:B------:R-:W-:-:S02]  /*49ad0*/  PRMT R114, R130, 0x5410, R129 ;  /* 0x0000541082727816 */ /* 0x000fc40000000081 */
        /* <DEDUP_REMOVED lines=13> */
[----:B------:R-:W1:Y:S01]  /*49bb0*/  LDS.128 R52, [R252] ;  /* 0x00000000fc347984 */ /* 0x000e620000000c00 */
[----:B------:R-:W-:Y:S06]  /*49bc0*/  BAR.SYNC.DEFER_BLOCKING 0x0 ;  /* 0x0000000000007b1d */ /* 0x000fec0000010000 */
[----:B------:R-:W-:Y:S02]  /*49bd0*/  STSM.16.M88.4 [R3], R56 ;  /* 0x0000003803007844 */ /* 0x000fe40000000200 */
[----:B------:R-:W-:Y:S06]  /*49be0*/  BAR.SYNC.DEFER_BLOCKING 0x0 ;  /* 0x0000000000007b1d */ /* 0x000fec0000010000 */
[----:B------:R-:W1:Y:S02]  /*49bf0*/  LDS.128 R56, [R252] ;  /* 0x00000000fc387984 */ /* 0x000e640000000c00 */
[----:B------:R-:W-:Y:S06]  /*49c00*/  BAR.SYNC.DEFER_BLOCKING 0x0 ;  /* 0x0000000000007b1d */ /* 0x000fec0000010000 */
[----:B------:R-:W-:Y:S02]  /*49c10*/  STSM.16.M88.4 [R3], R60 ;  /* 0x0000003c03007844 */ /* 0x000fe40000000200 */
[----:B------:R-:W-:Y:S06]  /*49c20*/  BAR.SYNC.DEFER_BLOCKING 0x0 ;  /* 0x0000000000007b1d */ /* 0x000fec0000010000 */
[----:B------:R-:W1:Y:S02]  /*49c30*/  LDS.128 R60, [R252] ;  /* 0x00000000fc3c7984 */ /* 0x000e640000000c00 */
[----:B------:R-:W-:Y:S01]  /*49c40*/  BAR.SYNC.DEFER_BLOCKING 0x0 ;  /* 0x0000000000007b1d */ /* 0x000fe20000010000 */
[----:B--2---:R-:W-:-:S05]  /*49c50*/  PRMT R119, R153, 0x5410, R135 ;  /* 0x0000541099777816 */ /* 0x004fca0000000087 */
[----:B------:R-:W2:Y:S04]  /*49c60*/  LDL.LU R135, [R1+0xfd0] ;  /* 0x000fd00001877983 */ /* 0x000ea80000300800 */
[----:B------:R-:W2:Y:S04]  /*49c70*/  LDL.LU R153, [R1+0x11a0] ;  /* 0x0011a00001997983 */ /* 0x000ea80000300800 */
[----:B------:R-:W-:Y:S01]  /*49c80*/  STSM.16.M88.4 [R3], R64 ;  /* 0x0000004003007844 */ /* 0x000fe20000000200 */
[----:B------:R-:W-:Y:S06]  /*49c90*/  BAR.SYNC.DEFER_BLOCKING 0x0 ;  /* 0x0000000000007b1d */ /* 0x000fec0000010000 */
[----:B------:R-:W1:Y:S02]  /*49ca0*/  LDS.128 R64, [R252] ;  /* 0x00000000fc407984 */ /* 0x000e640000000c00 */
[----:B------:R-:W-:Y:S06]  /*49cb0*/  BAR.SYNC.DEFER_BLOCKING 0x0 ;  /* 0x0000000000007b1d */ /* 0x000fec0000010000 */
[----:B------:R-:W-:Y:S02]  /*49cc0*/  STSM.16.M88.4 [R3], R68 ;  /* 0x0000004403007844 */ /* 0x000fe40000000200 */
[----:B------:R-:W-:Y:S01]  /*49cd0*/  BAR.SYNC.DEFER_BLOCKING 0x0 ;  /* 0x0000000000007b1d */ /* 0x000fe20000010000 */
[----:B------:R-:W-:-:S02]  /*49ce0*/  PRMT R111, R154, 0x5410, R158 ;  /* 0x000054109a6f7816 */ /* 0x000fc4000000009e */
[----:B------:R-:W-:Y:S02]  /*49cf0*/  PRMT R120, R151, 0x5410, R152 ;  /* 0x0000541097787816 */ /* 0x000fe40000000098 */
[----:B------:R-:W-:Y:S01]  /*49d00*/  PRMT R121, R149, 0x5410, R150 ;  /* 0x0000541095797816 */ /* 0x000fe20000000096 */
[----:B------:R-:W4:Y:S01]  /*49d10*/  LDL.LU R158, [R1+0xfd4] ;  /* 0x000fd400019e7983 */ /* 0x000f220000300800 */
[----:B---3--:R-:W-:-:S03]  /*49d20*/  PRMT R123, R134, 0x5410, R136 ;  /* 0x00005410867b7816 */ /* 0x008fc60000000088 */
[----:B------:R-:W3:Y:S04]  /*49d30*/  LDL.LU R154, [R1+0x11a4] ;  /* 0x0011a400019a7983 */ /* 0x000ee80000300800 */
[----:B------:R-:W3:Y:S01]  /*49d40*/  LDL.LU R152, [R1+0xf48] ;  /* 0x000f480001987983 */ /* 0x000ee20000300800 */
[----:B------:R-:W-:-:S03]  /*49d50*/  PRMT R118, R137, 0x5410, R138 ;  /* 0x0000541089767816 */ /* 0x000fc6000000008a */
[----:B------:R-:W3:Y:S04]  /*49d60*/  LDL.LU R151, [R1+0x1074] ;  /* 0x0010740001977983 */ /* 0x000ee80000300800 */
[----:B------:R-:W1:Y:S01]  /*49d70*/  LDS.128 R68, [R252] ;  /* 0x00000000fc447984 */ /* 0x000e620000000c00 */
[----:B------:R-:W-:Y:S01]  /*49d80*/  BAR.SYNC.DEFER_BLOCKING 0x0 ;  /* 0x0000000000007b1d */ /* 0x000fe20000010000 */
[----:B------:R-:W-:-:S05]  /*49d90*/  PRMT R122, R145, 0x5410, R146 ;  /* 0x00005410917a7816 */ /* 0x000fca0000000092 */
[----:B------:R-:W3:Y:S04]  /*49da0*/  LDL.LU R150, [R1+0xff8] ;  /* 0x000ff80001967983 */ /* 0x000ee80000300800 */
[----:B------:R-:W3:Y:S04]  /*49db0*/  LDL.LU R136, [R1+0x11d4] ;  /* 0x0011d40001887983 */ /* 0x000ee80000300800 */
[----:B------:R-:W3:Y:S01]  /*49dc0*/  LDL.LU R149, [R1+0xffc] ;  /* 0x000ffc0001957983 */ /* 0x000ee20000300800 */
[----:B------:R-:W-:-:S03]  /*49dd0*/  PRMT R116, R143, 0x5410, R144 ;  /* 0x000054108f747816 */ /* 0x000fc60000000090 */
[----:B------:R-:W3:Y:S04]  /*49de0*/  LDL.LU R137, [R1+0x11d8] ;  /* 0x0011d80001897983 */ /* 0x000ee80000300800 */
[----:B------:R-:W-:Y:S01]  /*49df0*/  STSM.16.M88.4 [R3], R72 ;  /* 0x0000004803007844 */ /* 0x000fe20000000200 */
[----:B------:R-:W-:Y:S06]  /*49e00*/  BAR.SYNC.DEFER_BLOCKING 0x0 ;  /* 0x0000000000007b1d */ /* 0x000fec0000010000 */
[----:B------:R-:W3:Y:S04]  /*49e10*/  LDL.LU R146, [R1+0x1000] ;  /* 0x0010000001927983 */ /* 0x000ee80000300800 */
[----:B------:R-:W3:Y:S04]  /*49e20*/  LDL.LU R138, [R1+0x11dc] ;  /* 0x0011dc00018a7983 */ /* 0x000ee80000300800 */
[----:B------:R-:W3:Y:S04]  /*49e30*/  LDL.LU R145, [R1+0xfe8] ;  /* 0x000fe80001917983 */ /* 0x000ee80000300800 */
[----:B------:R-:W3:Y:S01]  /*49e40*/  LDL.LU R144, [R1+0x11bc] ;  /* 0x0011bc0001907983 */ /* 0x000ee20000300800 */
[----:B------:R-:W-:-:S03]  /*49e50*/  PRMT R117, R141, 0x5410, R142 ;  /* 0x000054108d757816 */ /* 0x000fc6000000008e */
[----:B------:R-:W3:Y:S04]  /*49e60*/  LDL.LU R143, [R1+0xfec] ;  /* 0x000fec00018f7983 */ /* 0x000ee80000300800 */
[----:B------:R-:W3:Y:S04]  /*49e70*/  LDL.LU R142, [R1+0x11c0] ;  /* 0x0011c000018e7983 */ /* 0x000ee80000300800 */
[----:B------:R-:W3:Y:S04]  /*49e80*/  LDL.LU R141, [R1+0xff0] ;  /* 0x000ff000018d7983 */ /* 0x000ee80000300800 */
[----:B------:R-:W3:Y:S04]  /*49e90*/  LDL.LU R134, [R1+0x11c8] ;  /* 0x0011c80001867983 */ /* 0x000ee80000300800 */
        /* <DEDUP_REMOVED lines=14> */
[----:B------:R-:W-:Y:S01]  /*49f80*/  BAR.SYNC.DEFER_BLOCKING 0x0 ;  /* 0x0000000000007b1d */ /* 0x000fe20000010000 */
[----:B----4-:R-:W-:-:S05]  /*49f90*/  PRMT R129, R130, 0x5410, R129 ;  /* 0x0000541082817816 */ /* 0x010fca0000000081 */
[----:B0-----:R-:W4:Y:S04]  /*49fa0*/  LDL.LU R21, [R1+0x1018] ;  /* 0x0010180001157983 */ /* 0x001f280000300800 */
[----:B------:R-:W0:Y:S01]  /*49fb0*/  LDS.128 R84, [R252] ;  /* 0x00000000fc547984 */ /* 0x000e220000000c00 */
[----:B------:R-:W-:Y:S06]  /*49fc0*/  BAR.SYNC.DEFER_BLOCKING 0x0 ;  /* 0x0000000000007b1d */ /* 0x000fec0000010000 */
[----:B------:R-:W-:Y:S02]  /*49fd0*/  STSM.16.M88.4 [R3], R88 ;  /* 0x0000005803007844 */ /* 0x000fe40000000200 */
[----:B------:R-:W-:Y:S06]  /*49fe0*/  BAR.SYNC.DEFER_BLOCKING 0x0 ;  /* 0x0000000000007b1d */ /* 0x000fec0000010000 */
[----:B------:R-:W0:Y:S02]  /*49ff0*/  LDS.128 R88, [R252] ;  /* 0x00000000fc587984 */ /* 0x000e240000000c00 */
[----:B------:R-:W-:Y:S06]  /*4a000*/  BAR.SYNC.DEFER_BLOCKING 0x0 ;  /* 0x0000000000007b1d */ /* 0x000fec0000010000 */
[----:B------:R-:W-:Y:S02]  /*4a010*/  STSM.16.M88.4 [R3], R92 ;  /* 0x0000005c03007844 */ /* 0x000fe40000000200 */
[----:B------:R-:W-:Y:S06]  /*4a020*/  BAR.SYNC.DEFER_BLOCKING 0x0 ;  /* 0x0000000000007b1d */ /* 0x000fec0000010000 */
[----:B------:R-:W0:Y:S02]  /*4a030*/  LDS.128 R92, [R252] ;  /* 0x00000000fc5c7984 */ /* 0x000e240000000c00 */
[----:B------:R-:W-:Y:S01]  /*4a040*/  BAR.SYNC.DEFER_BLOCKING 0x0 ;  /* 0x0000000000007b1d */ /* 0x000fe20000010000 */
[----:B------:R-:W-:-:S02]  /*4a050*/  PRMT R130, R132, 0x5410, R131 ;  /* 0x0000541084827816 */ /* 0x000fc40000000083 */
[----:B---3--:R-:W-:Y:S02]  /*4a060*/  PRMT R132, R144, 0x5410, R145 ;  /* 0x0000541090847816 */ /* 0x008fe40000000091 */
[----:B------:R-:W-:Y:S01]  /*4a070*/  PRMT R138, R138, 0x5410, R146 ;  /* 0x000054108a8a7816 */ /* 0x000fe20000000092 */
[----:B------:R-:W4:Y:S04]  /*4a080*/  LDL.LU R144, [R1+0x1200] ;  /* 0x0012000001907983 */ /* 0x000f280000300800 */
[----:B------:R-:W3:Y:S04]  /*4a090*/  LDL.LU R22, [R1+0x101c] ;  /* 0x00101c0001167983 */ /* 0x000ee80000300800 */
[----:B------:R-:W3:Y:S04]  /*4a0a0*/  LDL.LU R145, [R1+0x1204] ;  /* 0x0012040001917983 */ /* 0x000ee80000300800 */
[----:B------:R-:W3:Y:S04]  /*4a0b0*/  LDL.LU R23, [R1+0x1008] ;  /* 0x0010080001177983 */ /* 0x000ee80000300800 */
[----:B------:R-:W-:Y:S01]  /*4a0c0*/  STSM.16.M88.4 [R3], R96 ;  /* 0x0000006003007844 */ /* 0x000fe20000000200 */
[----:B------:R-:W-:Y:S01]  /*4a0d0*/  BAR.SYNC.DEFER_BLOCKING 0x0 ;  /* 0x0000000000007b1d */ /* 0x000fe20000010000 */
[----:B------:R-:W-:-:S02]  /*4a0e0*/  PRMT R134, R134, 0x5410, R141 ;  /* 0x0000541086867816 */ /* 0x000fc4000000008d */
[----:B------:R-:W-:-:S03]  /*4a0f0*/  PRMT R124, R175, 0x5410, R133 ;  /* 0x00005410af7c7816 */ /* 0x000fc60000000085 */
[----:B------:R-:W3:Y:S04]  /*4a100*/  LDL.LU R146, [R1+0x11f0] ;  /* 0x0011f00001927983 */ /* 0x000ee80000300800 */
[----:B------:R-:W3:Y:S01]  /*4a110*/  LDL.LU R24, [R1+0x100c] ;  /* 0x00100c0001187983 */ /* 0x000ee20000300800 */
[----:B------:R-:W-:-:S03]  /*4a120*/  PRMT R128, R128, 0x5410, R127 ;  /* 0x0000541080807816 */ /* 0x000fc6000000007f */
[----:B------:R-:W3:Y:S01]  /*4a130*/  LDL.LU R25, [R1+0x11fc] ;  /* 0x0011fc0001197983 */ /* 0x000ee20000300800 */
[----:B------:R-:W-:-:S03]  /*4a140*/  PRMT R133, R142, 0x5410, R143 ;  /* 0x000054108e857816 */ /* 0x000fc6000000008f */
[----:B------:R-:W3:Y:S01]  /*4a150*/  LDL.LU R26, [R1+0x1010] ;  /* 0x00101000011a7983 */ /* 0x000ee20000300800 */
[----:B------:R-:W-:-:S03]  /*4a160*/  PRMT R127, R154, 0x5410, R158 ;  /* 0x000054109a7f7816 */ /* 0x000fc6000000009e */
[----:B------:R-:W3:Y:S04]  /*4a170*/  LDL.LU R141, [R1+0x11f8] ;  /* 0x0011f800018d7983 */ /* 0x000ee80000300800 */
[----:B------:R-:W3:Y:S04]  /*4a180*/  LDL.LU R175, [R1+0x1014] ;  /* 0x0010140001af7983 */ /* 0x000ee80000300800 */
[----:B------:R-:W3:Y:S04]  /*4a190*/  LDL.LU R142, [R1+0x11f4] ;  /* 0x0011f400018e7983 */ /* 0x000ee80000300800 */
[----:B------:R-:W3:Y:S04]  /*4a1a0*/  LDL.LU R158, [R1+0x1004] ;  /* 0x00100400019e7983 */ /* 0x000ee80000300800 */
[----:B------:R-:W3:Y:S04]  /*4a1b0*/  LDL.LU R143, [R1+0x11e8] ;  /* 0x0011e800018f7983 */ /* 0x000ee80000300800 */
[----:B------:R-:W0:Y:S01]  /*4a1c0*/  LDS.128 R96, [R252] ;  /* 0x00000000fc607984 */ /* 0x000e220000000c00 */
[----:B------:R-:W-:Y:S01]  /*4a1d0*/  BAR.SYNC.DEFER_BLOCKING 0x0 ;  /* 0x0000000000007b1d */ /* 0x000fe20000010000 */
[----:B------:R-:W-:-:S05]  /*4a1e0*/  PRMT R131, R151, 0x5410, R152 ;  /* 0x0000541097837816 */ /* 0x000fca0000000098 */
[----:B------:R-:W3:Y:S04]  /*4a1f0*/  LDL.LU R20, [R1+0x1038] ;  /* 0x0010380001147983 */ /* 0x000ee80000300800 */
[----:B------:R-:W3:Y:S04]  /*4a200*/  LDL.LU R152, [R1+0x1220] ;  /* 0x0012200001987983 */ /* 0x000ee80000300800 */
[----:B------:R-:W3:Y:S04]  /*4a210*/  LDL.LU R27, [R1+0x1028] ;  /* 0x00102800011b7983 */ /* 0x000ee80000300800 */
[----:B------:R-:W-:Y:S01]  /*4a220*/  STSM.16.M88.4 [R3], R100 ;  /* 0x0000006403007844 */ /* 0x000fe20000000200 */
[----:B------:R-:W-:Y:S01]  /*4a230*/  BAR.SYNC.DEFER_BLOCKING 0x0 ;  /* 0x0000000000007b1d */ /* 0x000fe20000010000 */
[----:B------:R-:W-:-:S02]  /*4a240*/  PRMT R137, R137, 0x5410, R149 ;  /* 0x0000541089897816 */ /* 0x000fc40000000095 */
[----:B------:R-:W-:Y:S02]  /*4a250*/  PRMT R125, R166, 0x5410, R168 ;  /* 0x00005410a67d7816 */ /* 0x000fe400000000a8 */
[----:B------:R-:W-:Y:S01]  /*4a260*/  PRMT R136, R136, 0x5410, R150 ;  /* 0x0000541088887816 */ /* 0x000fe20000000096 */
[----:B------:R-:W0:Y:S02]  /*4a270*/  LDS.128 R100, [R252] ;  /* 0x00000000fc647984 */ /* 0x000e240000000c00 */
[----:B------:R-:W-:Y:S01]  /*4a280*/  BAR.SYNC.DEFER_BLOCKING 0x0 ;  /* 0x0000000000007b1d */ /* 0x000fe20000010000 */
[----:B--2---:R-:W-:-:S05]  /*4a290*/  PRMT R135, R153, 0x5410, R135 ;  /* 0x0000541099877816 */ /* 0x004fca0000000087 */
[----:B------:R-:W2:Y:S04]  /*4a2a0*/  LDL.LU R153, [R1+0x1214] ;  /* 0x0012140001997983 */ /* 0x000ea80000300800 */
        /* <DEDUP_REMOVED lines=10> */
[----:B------:R-:W-:Y:S01]  /*4a350*/  STSM.16.M88.4 [R3], R104 ;  /* 0x0000006803007844 */ /* 0x000fe20000000200 */
[----:B------:R-:W-:Y:S06]  /*4a360*/  BAR.SYNC.DEFER_BLOCKING 0x0 ;  /* 0x0000000000007b1d */ /* 0x000fec0000010000 */
[----:B------:R-:W0:Y:S02]  /*4a370*/  LDS.128 R104, [R252] ;  /* 0x00000000fc687984 */ /* 0x000e240000000c00 */
        /* <DEDUP_REMOVED lines=13> */
[----:B----4-:R-:W-:-:S02]  /*4a450*/  PRMT R144, R144, 0x5410, R21 ;  /* 0x0000541090907816 */ /* 0x010fc40000000015 */
[----:B---3--:R-:W-:Y:S02]  /*4a460*/  PRMT R145, R145, 0x5410, R22 ;  /* 0x0000541091917816 */ /* 0x008fe40000000016 */
[----:B------:R-:W-:Y:S01]  /*4a470*/  PRMT R146, R146, 0x5410, R23 ;  /* 0x0000541092927816 */ /* 0x000fe20000000017 */
[----:B------:R-:W3:Y:S01]  /*4a480*/  LDL.LU R21, [R1+0x1080] ;  /* 0x0010800001157983 */ /* 0x000ee20000300800 */
[----:B------:R-:W-:-:S03]  /*4a490*/  PRMT R140, R25, 0x5410, R24 ;  /* 0x00005410198c7816 */ /* 0x000fc60000000018 */
[----:B------:R-:W3:Y:S01]  /*4a4a0*/  LDL.LU R22, [R1+0x1230] ;  /* 0x0012300001167983 */ /* 0x000ee20000300800 */
[----:B------:R-:W-:-:S03]  /*4a4b0*/  PRMT R143, R143, 0x5410, R158 ;  /* 0x000054108f8f7816 */ /* 0x000fc6000000009e */
[----:B------:R-:W4:Y:S01]  /*4a4c0*/  LDL.LU R23, [R1+0x1060] ;  /* 0x0010600001177983 */ /* 0x000f220000300800 */
[----:B------:R-:W-:-:S03]  /*4a4d0*/  PRMT R141, R141, 0x5410, R26 ;  /* 0x000054108d8d7816 */ /* 0x000fc6000000001a */
[----:B------:R-:W4:Y:S04]  /*4a4e0*/  LDL.LU R24, [R1+0x122c] ;  /* 0x00122c0001187983 */ /* 0x000f280000300800 */
[----:B------:R-:W-:Y:S01]  /*4a4f0*/  STSM.16.M88.4 [R3], R120 ;  /* 0x0000007803007844 */ /* 0x000fe20000000200 */
[----:B------:R-:W-:Y:S01]  /*4a500*/  BAR.SYNC.DEFER_BLOCKING 0x0 ;  /* 0x0000000000007b1d */ /* 0x000fe20000010000 */
[----:B------:R-:W-:-:S05]  /*4a510*/  PRMT R142, R142, 0x5410, R175 ;  /* 0x000054108e8e7816 */ /* 0x000fca00000000af */
[----:B------:R-:W4:Y:S04]  /*4a520*/  LDL.LU R25, [R1+0x105c] ;  /* 0x00105c0001197983 */ /* 0x000f280000300800 */
[----:B------:R-:W4:Y:S04]  /*4a530*/  LDL.LU R158, [R1+0x1228] ;  /* 0x00122800019e7983 */ /* 0x000f280000300800 */
[----:B------:R-:W3:Y:S04]  /*4a540*/  LDL.LU R26, [R1+0x1058] ;  /* 0x00105800011a7983 */ /* 0x000ee80000300800 */
[----:B------:R-:W3:Y:S04]  /*4a550*/  LDL.LU R175, [R1+0x1224] ;  /* 0x0012240001af7983 */ /* 0x000ee80000300800 */
[----:B------:R-:W0:Y:S01]  /*4a560*/  LDS.128 R120, [R252] ;  /* 0x00000000fc787984 */ /* 0x000e220000000c00 */
[----:B------:R-:W-:Y:S06]  /*4a570*/  BAR.SYNC.DEFER_BLOCKING 0x0 ;  /* 0x0000000000007b1d */ /* 0x000fec0000010000 */
[----:B------:R-:W-:Y:S02]  /*4a580*/  STSM.16.M88.4 [R3], R124 ;  /* 0x0000007c03007844 */ /* 0x000fe40000000200 */
[----:B------:R-:W-:Y:S01]  /*4a590*/  BAR.SYNC.DEFER_BLOCKING 0x0 ;  /* 0x0000000000007b1d */ /* 0x000fe20000010000 */
[----:B--2---:R-:W-:-:S02]  /*4a5a0*/  PRMT R153, R153, 0x5410, R27 ;  /* 0x0000541099997816 */ /* 0x004fc4000000001b */
[----:B------:R-:W-:Y:S02]  /*4a5b0*/  PRMT R147, R148, 0x5410, R147 ;  /* 0x0000541094937816 */ /* 0x000fe40000000093 */
[----:B------:R-:W-:Y:S02]  /*4a5c0*/  PRMT R154, R154, 0x5410, R28 ;  /* 0x000054109a9a7816 */ /* 0x000fe4000000001c */
[----:B------:R-:W-:Y:S01]  /*4a5d0*/  PRMT R148, R30, 0x5410, R29 ;  /* 0x000054101e947816 */ /* 0x000fe2000000001d */
[----:B------:R-:W2:Y:S04]  /*4a5e0*/  LDL.LU R27, [R1+0x10ec] ;  /* 0x0010ec00011b7983 */ /* 0x000ea80000300800 */
[----:B------:R-:W2:Y:S01]  /*4a5f0*/  LDL.LU R28, [R1+0x1244] ;  /* 0x00124400011c7983 */ /* 0x000ea20000300800 */
[----:B------:R-:W-:-:S03]  /*4a600*/  PRMT R151, R151, 0x5410, R166 ;  /* 0x0000541097977816 */ /* 0x000fc600000000a6 */
[----:B------:R-:W2:Y:S01]  /*4a610*/  LDL.LU R29, [R1+0x10a8] ;  /* 0x0010a800011d7983 */ /* 0x000ea20000300800 */
[----:B------:R-:W-:-:S03]  /*4a620*/  PRMT R150, R150, 0x5410, R168 ;  /* 0x0000541096967816 */ /* 0x000fc600000000a8 */
[----:B------:R-:W2:Y:S04]  /*4a630*/  LDL.LU R166, [R1+0x123c] ;  /* 0x00123c0001a67983 */ /* 0x000ea80000300800 */
[----:B------:R-:W0:Y:S01]  /*4a640*/  LDS.128 R124, [R252] ;  /* 0x00000000fc7c7984 */ /* 0x000e220000000c00 */
[----:B------:R-:W-:Y:S01]  /*4a650*/  BAR.SYNC.DEFER_BLOCKING 0x0 ;  /* 0x0000000000007b1d */ /* 0x000fe20000010000 */
[----:B------:R-:W-:-:S05]  /*4a660*/  PRMT R149, R149, 0x5410, R31 ;  /* 0x0000541095957816 */ /* 0x000fca000000001f */
[----:B-1----:R-:W2:Y:S04]  /*4a670*/  LDL.LU R4, [R1+0x1098] ;  /* 0x0010980001047983 */ /* 0x002ea80000300800 */
[----:B------:R-:W2:Y:S04]  /*4a680*/  LDL.LU R168, [R1+0x1238] ;  /* 0x0012380001a87983 */ /* 0x000ea80000300800 */
[----:B------:R-:W2:Y:S04]  /*4a690*/  LDL.LU R30, [R1+0x1094] ;  /* 0x00109400011e7983 */ /* 0x000ea80000300800 */
[----:B------:R-:W2:Y:S04]  /*4a6a0*/  LDL.LU R31, [R1+0x1234] ;  /* 0x00123400011f7983 */ /* 0x000ea80000300800 */
[----:B------:R-:W-:Y:S01]  /*4a6b0*/  STSM.16.M88.4 [R3], R128 ;  /* 0x0000008003007844 */ /* 0x000fe20000000200 */
[----:B------:R-:W-:Y:S06]  /*4a6c0*/  BAR.SYNC.DEFER_BLOCKING 0x0 ;  /* 0x0000000000007b1d */ /* 0x000fec0000010000 */
[----:B------:R-:W2:Y:S04]  /*4a6d0*/  LDL.LU R5, [R1+0x1144] ;  /* 0x0011440001057983 */ /* 0x000ea80000300800 */
[----:B------:R-:W2:Y:S04]  /*4a6e0*/  LDL.LU R6, [R1+0x124c] ;  /* 0x00124c0001067983 */ /* 0x000ea80000300800 */
[----:B------:R-:W2:Y:S04]  /*4a6f0*/  LDL.LU R7, [R1+0x113c] ;  /* 0x00113c0001077983 */ /* 0x000ea80000300800 */
[----:B------:R-:W2:Y:S04]  /*4a700*/  LDL.LU R18, [R1+0x1248] ;  /* 0x0012480001127983 */ /* 0x000ea80000300800 */
[----:B------:R-:W1:Y:S01]  /*4a710*/  LDS.128 R128, [R252] ;  /* 0x00000000fc807984 */ /* 0x000e620000000c00 */
[----:B------:R-:W-:Y:S06]  /*4a720*/  BAR.SYNC.DEFER_BLOCKING 0x0 ;  /* 0x0000000000007b1d */ /* 0x000fec0000010000 */
[----:B------:R-:W2:Y:S04]  /*4a730*/  LDL.LU R19, [R1+0x10c0] ;  /* 0x0010c00001137983 */ /* 0x000ea80000300800 */
[----:B------:R-:W-:Y:S01]  /*4a740*/  STSM.16.M88.4 [R3], R132 ;  /* 0x0000008403007844 */ /* 0x000fe20000000200 */
[----:B------:R-:W-:Y:S06]  /*4a750*/  BAR.SYNC.DEFER_BLOCKING 0x0 ;  /* 0x0000000000007b1d */ /* 0x000fec0000010000 */
[----:B------:R-:W1:Y:S02]  /*4a760*/  LDS.128 R132, [R252] ;  /* 0x00000000fc847984 */ /* 0x000e640000000c00 */
        /* <DEDUP_REMOVED lines=10> */
[----:B------:R-:W-:Y:S01]  /*4a810*/  BAR.SYNC.DEFER_BLOCKING 0x0 ;  /* 0x0000000000007b1d */ /* 0x000fe20000010000 */
[----:B---3--:R-:W-:-:S05]  /*4a820*/  PRMT R159, R175, 0x5410, R26 ;  /* 0x00005410af9f7816 */ /* 0x008fca000000001a */
[----:B------:R-:W3:Y:S04]  /*4a830*/  LDL.LU R175, [R1+0x1240] ;  /* 0x0012400001af7983 */ /* 0x000ee80000300800 */
[----:B------:R-:W1:Y:S01]  /*4a840*/  LDS.128 R144, [R252] ;  /* 0x00000000fc907984 */ /* 0x000e620000000c00 */
[----:B------:R-:W-:Y:S01]  /*4a850*/  BAR.SYNC.DEFER_BLOCKING 0x0 ;  /* 0x0000000000007b1d */ /* 0x000fe20000010000 */
[----:B------:R-:W-:-:S05]  /*4a860*/  PRMT R155, R156, 0x5410, R155 ;  /* 0x000054109c9b7816 */ /* 0x000fca000000009b */
[----:B------:R-:W-:Y:S02]  /*4a870*/  STSM.16.M88.4 [R3], R148 ;  /* 0x0000009403007844 */ /* 0x000fe40000000200 */
[----:B------:R-:W-:Y:S01]  /*4a880*/  BAR.SYNC.DEFER_BLOCKING 0x0 ;  /* 0x0000000000007b1d */ /* 0x000fe20000010000 */
[----:B------:R-:W-:Y:S02]  /*4a890*/  PRMT R152, R152, 0x5410, R20 ;  /* 0x0000541098987816 */ /* 0x000fe40000000014 */
[----:B------:R-:W-:Y:S02]  /*4a8a0*/  PRMT R156, R22, 0x5410, R21 ;  /* 0x00005410169c7816 */ /* 0x000fe40000000015 */
[----:B----4-:R-:W-:Y:S01]  /*4a8b0*/  PRMT R157, R24, 0x5410, R23 ;  /* 0x00005410189d7816 */ /* 0x010fe20000000017 */
[----:B------:R-:W4:Y:S04]  /*4a8c0*/  LDL.LU.64 R20, [R1+0xe58] ;  /* 0x000e580001147983 */ /* 0x000f280000300a00 */
[----:B------:R-:W4:Y:S01]  /*4a8d0*/  LDL.LU.64 R22, [R1+0xe40] ;  /* 0x000e400001167983 */ /* 0x000f220000300a00 */
[----:B------:R-:W-:-:S03]  /*4a8e0*/  PRMT R158, R158, 0x5410, R25 ;  /* 0x000054109e9e7816 */ /* 0x000fc60000000019 */
[----:B------:R-:W4:Y:S04]  /*4a8f0*/  LDL.LU.64 R24, [R1+0xe50] ;  /* 0x000e500001187983 */ /* 0x000f280000300a00 */
[----:B------:R-:W1:Y:S01]  /*4a900*/  LDS.128 R148, [R252] ;  /* 0x00000000fc947984 */ /* 0x000e620000000c00 */
[----:B------:R-:W-:Y:S01]  /*4a910*/  BAR.SYNC.DEFER_BLOCKING 0x0 ;  /* 0x0000000000007b1d */ /* 0x000fe20000010000 */
[----:B------:R-:W-:Y:S02]  /*4a920*/  PRMT R163, R165, 0x5410, R163 ;  /* 0x00005410a5a37816 */ /* 0x000fe400000000a3 */
[----:B--2---:R-:W-:Y:S02]  /*4a930*/  PRMT R165, R28, 0x5410, R27 ;  /* 0x000054101ca57816 */ /* 0x004fe4000000001b */
[----:B------:R-:W-:Y:S01]  /*4a940*/  PRMT R166, R166, 0x5410, R29 ;  /* 0x00005410a6a67816 */ /* 0x000fe2000000001d */
[----:B------:R-:W2:Y:S04]  /*4a950*/  LDL.LU.64 R26, [R1+0xe38] ;  /* 0x000e3800011a7983 */ /* 0x000ea80000300a00 */
[----:B------:R-:W2:Y:S01]  /*4a960*/  LDL.LU.64 R28, [R1+0xe48] ;  /* 0x000e4800011c7983 */ /* 0x000ea20000300a00 */
[----:B------:R-:W-:-:S03]  /*4a970*/  PRMT R167, R31, 0x5410, R30 ;  /* 0x000054101fa77816 */ /* 0x000fc6000000001e */
[----:B------:R-:W2:Y:S04]  /*4a980*/  LDL.LU.64 R30, [R1+0xe30] ;  /* 0x000e3000011e7983 */ /* 0x000ea80000300a00 */
        /* <DEDUP_REMOVED lines=14> */
[----:B------:R-:W-:-:S02]  /*4aa70*/  PRMT R168, R168, 0x5410, R4 ;  /* 0x00005410a8a87816 */ /* 0x000fc40000000004 */
[----:B------:R-:W-:-:S03]  /*4aa80*/  PRMT R171, R173, 0x5410, R171 ;  /* 0x00005410adab7816 */ /* 0x000fc600000000ab */
[----:B------:R-:W1:Y:S02]  /*4aa90*/  LDS.128 R164, [R252] ;  /* 0x00000000fca47984 */ /* 0x000e640000000c00 */
[----:B------:R-:W-:Y:S06]  /*4aaa0*/  BAR.SYNC.DEFER_BLOCKING 0x0 ;  /* 0x0000000000007b1d */ /* 0x000fec0000010000 */
[----:B------:R3:W-:Y:S02]  /*4aab0*/  STSM.16.M88.4 [R3], R168 ;  /* 0x000000a803007844 */ /* 0x0007e40000000200 */
[----:B---3--:R-:W-:-:S02]  /*4aac0*/  PRMT R168, R175, 0x5410, R19 ;  /* 0x00005410afa87816 */ /* 0x008fc40000000013 */
[----:B------:R-:W-:Y:S01]  /*4aad0*/  PRMT R171, R174, 0x5410, R172 ;  /* 0x00005410aeab7816 */ /* 0x000fe200000000ac */
[----:B------:R-:W-:Y:S01]  /*4aae0*/  BAR.SYNC.DEFER_BLOCKING 0x0 ;  /* 0x0000000000007b1d */ /* 0x000fe20000010000 */
[----:B------:R-:W-:Y:S02]  /*4aaf0*/  PRMT R169, R6, 0x5410, R5 ;  /* 0x0000541006a97816 */ /* 0x000fe40000000005 */
[----:B------:R-:W-:-:S03]  /*4ab00*/  PRMT R170, R18, 0x5410, R7 ;  /* 0x0000541012aa7816 */ /* 0x000fc60000000007 */
[----:B------:R-:W3:Y:S02]  /*4ab10*/  LDS.128 R172, [R252] ;  /* 0x00000000fcac7984 */ /* 0x000ee40000000c00 */
[----:B------:R-:W-:Y:S01]  /*4ab20*/  BAR.SYNC.DEFER_BLOCKING 0x0 ;  /* 0x0000000000007b1d */ /* 0x000fe20000010000 */
[----:B------:R-:W-:-:S05]  /*4ab30*/  PRMT R4, R48, 0x7770, RZ ;  /* 0x0000777030047816 */ /* 0x000fca00000000ff */
[----:B------:R0:W-:Y:S02]  /*4ab40*/  STSM.16.M88.4 [R3], R168 ;  /* 0x000000a803007844 */ /* 0x0001e40000000200 */
[----:B------:R-:W-:Y:S01]  /*4ab50*/  BAR.SYNC.DEFER_BLOCKING 0x0 ;  /* 0x0000000000007b1d */ /* 0x000fe20000010000 */
[----:B0-----:R-:W-:-:S05]  /*4ab60*/  PRMT R3, R48, 0x7771, RZ ;  /* 0x0000777130037816 */ /* 0x001fca00000000ff */
[----:B----4-:R-:W-:Y:S04]  /*4ab70*/  @P3 STG.E.U8 desc[UR6][R20.64], R4 ;  /* 0x0000000414003986 */ /* 0x010fe8000c101106 */
[----:B------:R0:W-:Y:S02]  /*4ab80*/  @P6 STG.E.U8 desc[UR6][R22.64], R3 ;  /* 0x0000000316006986 */ /* 0x0001e4000c101106 */
[C---:B0-----:R-:W-:Y:S02]  /*4ab90*/  PRMT R3, R48.reuse, 0x7772, RZ ;  /* 0x0000777230037816 */ /* 0x041fe400000000ff */
[----:B------:R-:W-:-:S03]  /*4aba0*/  PRMT R48, R48, 0x7773, RZ ;  /* 0x0000777330307816 */ /* 0x000fc600000000ff */
[----:B------:R0:W-:Y:S04]  /*4abb0*/  @P2 STG.E.U8 desc[UR6][R24.64], R3 ;  /* 0x0000000318002986 */ /* 0x0001e8000c101106 */
[----:B--2---:R-:W-:Y:S01]  /*4abc0*/  @P1 STG.E.U8 desc[UR6][R26.64], R48 ;  /* 0x000000301a001986 */ /* 0x004fe2000c101106 */
[----:B0-----:R-:W-:-:S05]  /*4abd0*/  PRMT R3, R49, 0x7770, RZ ;  /* 0x0000777031037816 */ /* 0x001fca00000000ff */
[----:B------:R0:W-:Y:S02]  /*4abe0*/  @P0 STG.E.U8 desc[UR6][R28.64], R3 ;  /* 0x000000031c000986 */ /* 0x0001e4000c101106 */
[----:B0-----:R-:W-:-:S05]  /*4abf0*/  PRMT R3, R49, 0x7771, RZ ;  /* 0x0000777131037816 */ /* 0x001fca00000000ff */
[----:B------:R0:W-:Y:S04]  /*4ac00*/  @P5 STG.E.U8 desc[UR6][R30.64], R3 ;  /* 0x000000031e005986 */ /* 0x0001e8000c101106 */
[----:B0-----:R-:W2:Y:S04]  /*4ac10*/  LDL.LU.64 R30, [R1+0xe28] ;  /* 0x000e2800011e7983 */ /* 0x001ea80000300a00 */
[----:B------:R-:W4:Y:S04]  /*4ac20*/  LDL.LU.64 R28, [R1+0xe20] ;  /* 0x000e2000011c7983 */ /* 0x000f280000300a00 */
[----:B------:R-:W3:Y:S04]  /*4ac30*/  LDL.LU.64 R6, [R1+0xe18] ;  /* 0x000e180001067983 */ /* 0x000ee80000300a00 */
[----:B------:R-:W3:Y:S04]  /*4ac40*/  LDL.LU.64 R18, [R1+0xe10] ;  /* 0x000e100001127983 */ /* 0x000ee80000300a00 */
[----:B------:R-:W3:Y:S04]  /*4ac50*/  LDL.LU.64 R20, [R1+0xe08] ;  /* 0x000e080001147983 */ /* 0x000ee80000300a00 */
[----:B------:R-:W3:Y:S04]  /*4ac60*/  LDL.LU.64 R22, [R1+0xe00] ;  /* 0x000e000001167983 */ /* 0x000ee80000300a00 */
[----:B------:R-:W3:Y:S01]  /*4ac70*/  LDL.LU.64 R24, [R1+0xdf8] ;  /* 0x000df80001187983 */ /* 0x000ee20000300a00 */
[----:B------:R-:W-:-:S13]  /*4ac80*/  LOP3.LUT P4, RZ, R15, 0x10000000, RZ, 0xc0, !PT ;  /* 0x100000000fff7812 */ /* 0x000fda000788c0ff */
[----:B------:R-:W-:Y:S02]  /*4ac90*/  @P4 LOP3.LUT R190, R190, 0x80, RZ, 0xfc, !PT ;  /* 0x00000080bebe4812 */ /* 0x000fe400078efcff */
[----:B------:R-:W-:Y:S02]  /*4aca0*/  LOP3.LUT P4, RZ, R15, 0x40000000, RZ, 0xc0, !PT ;  /* 0x400000000fff7812 */ /* 0x000fe4000788c0ff */
[----:B------:R-:W-:-:S11]  /*4acb0*/  LOP3.LUT R190, R190, 0xfffffeff, RZ, 0xc0, !PT ;  /* 0xfffffeffbebe7812 */ /* 0x000fd600078ec0ff */
[----:B------:R-:W-:Y:S02]  /*4acc0*/  @P4 LOP3.LUT R190, R190, 0x100, RZ, 0xfc, !PT ;  /* 0x00000100bebe4812 */ /* 0x000fe400078efcff */
[----:B------:R-:W-:Y:S02]  /*4acd0*/  LOP3.LUT P4, RZ, R15, 0x80000000, RZ, 0xc0, !PT ;  /* 0x800000000fff7812 */ /* 0x000fe4000788c0ff */
[----:B------:R-:W-:Y:S02]  /*4ace0*/  LOP3.LUT R190, R190, 0xfffffdff, RZ, 0xc0, !PT ;  /* 0xfffffdffbebe7812 */ /* 0x000fe400078ec0ff */
[----:B------:R-:W-:-:S09]  /*4acf0*/  LOP3.LUT P2, RZ, R14, 0x100000, RZ, 0xc0, !PT ;  /* 0x001000000eff7812 */ /* 0x000fd2000784c0ff */
[----:B------:R-:W-:Y:S02]  /*4ad00*/  @P4 LOP3.LUT R190, R190, 0x200, RZ, 0xfc, !PT ;  /* 0x00000200bebe4812 */ /* 0x000fe400078efcff */
[----:B------:R-:W-:Y:S02]  /*4ad10*/  LOP3.LUT P4, RZ, R14, 0x2, RZ, 0xc0, !PT ;  /* 0x000000020eff7812 */ /* 0x000fe4000788c0ff */
[----:B------:R-:W-:Y:S02]  /*4ad20*/  LOP3.LUT R190, R190, 0xfffffbff, RZ, 0xc0, !PT ;  /* 0xfffffbffbebe7812 */ /* 0x000fe400078ec0ff */
[----:B------:R-:W-:Y:S02]  /*4ad30*/  PRMT R3, R49, 0x7772, RZ ;  /* 0x0000777231037816 */ /* 0x000fe400000000ff */
[----:B------:R-:W-:-:S07]  /*4ad40*/  LOP3.LUT P1, RZ, R14, 0x20000, RZ, 0xc0, !PT ;  /* 0x000200000eff7812 */ /* 0x000fce000782c0ff */
[----:B------:R-:W-:Y:S02]  /*4ad50*/  @P4 LOP3.LUT R190, R190, 0x400, RZ, 0xfc, !PT ;  /* 0x00000400bebe4812 */ /* 0x000fe400078efcff */
[----:B------:R-:W-:Y:S02]  /*4ad60*/  LOP3.LUT P4, RZ, R14, 0x10, RZ, 0xc0, !PT ;  /* 0x000000100eff7812 */ /* 0x000fe4000788c0ff */
[----:B------:R-:W-:Y:S02]  /*4ad70*/  LOP3.LUT R190, R190, 0xfffff7ff, RZ, 0xc0, !PT ;  /* 0xfffff7ffbebe7812 */ /* 0x000fe400078ec0ff */
[----:B------:R-:W-:-:S09]  /*4ad80*/  PRMT R49, R49, 0x7773, RZ ;  /* 0x0000777331317816 */ /* 0x000fd200000000ff */
        /* <DEDUP_REMOVED lines=8> */
[C---:B------:R-:W-:Y:S02]  /*4ae10*/  LOP3.LUT P4, RZ, R14.reuse, 0x200, RZ, 0xc0, !PT ;  /* 0x000002000eff7812 */ /* 0x040fe4000788c0ff */
[----:B------:R-:W-:Y:S02]  /*4ae20*/  LOP3.LUT P5, RZ, R14, 0x4000, RZ, 0xc0, !PT ;  /* 0x000040000eff7812 */ /* 0x000fe400078ac0ff */
[----:B------:R-:W-:-:S09]  /*4ae30*/  LOP3.LUT R190, R190, 0xffffbfff, RZ, 0xc0, !PT ;  /* 0xffffbfffbebe7812 */ /* 0x000fd200078ec0ff */
[----:B------:R-:W-:Y:S02]  /*4ae40*/  @P4 LOP3.LUT R190, R190, 0x4000, RZ, 0xfc, !PT ;  /* 0x00004000bebe4812 */ /* 0x000fe400078efcff */
[----:B------:R-:W-:Y:S01]  /*4ae50*/  LOP3.LUT P4, RZ, R14, 0x1000, RZ, 0xc0, !PT ;  /* 0x000010000eff7812 */ /* 0x000fe2000788c0ff */
[----:B--2---:R0:W-:Y:S04]  /*4ae60*/  @P2 STG.E.U8 desc[UR6][R30.64], R3 ;  /* 0x000000031e002986 */ /* 0x0041e8000c101106 */
[----:B0-----:R-:W2:Y:S04]  /*4ae70*/  LDL.LU.64 R30, [R1+0xdf0] ;  /* 0x000df000011e7983 */ /* 0x001ea80000300a00 */
[----:B----4-:R0:W-:Y:S04]  /*4ae80*/  @P1 STG.E.U8 desc[UR6][R28.64], R49 ;  /* 0x000000311c001986 */ /* 0x0101e8000c101106 */
[----:B0-----:R-:W4:Y:S04]  /*4ae90*/  LDL.LU.64 R28, [R1+0xde8] ;  /* 0x000de800011c7983 */ /* 0x001f280000300a00 */
[----:B------:R-:W4:Y:S04]  /*4aea0*/  LDL.LU.64 R26, [R1+0xde0] ;  /* 0x000de000011a7983 */ /* 0x000f280000300a00 */
[----:B------:R-:W4:Y:S01]  /*4aeb0*/  LDL.LU.64 R48, [R1+0xdd8] ;  /* 0x000dd80001307983 */ /* 0x000f220000300a00 */
[----:B------:R-:W-:-:S03]  /*4aec0*/  PRMT R3, R50, 0x7770, RZ ;  /* 0x0000777032037816 */ /* 0x000fc600000000ff */
[----:B------:R-:W4:Y:S04]  /*4aed0*/  LDL.LU.64 R168, [R1+0xdd0] ;  /* 0x000dd00001a87983 */ /* 0x000f280000300a00 */
[----:B---3--:R0:W-:Y:S04]  /*4aee0*/  @P0 STG.E.U8 desc[UR6][R6.64], R3 ;  /* 0x0000000306000986 */ /* 0x0081e8000c101106 */
[----:B------:R-:W3:Y:S04]  /*4aef0*/  LDL.LU.64 R170, [R1+0xdc8] ;  /* 0x000dc80001aa7983 */ /* 0x000ee80000300a00 */
[----:B------:R-:W3:Y:S01]  /*4af00*/  LDL.LU.64 R4, [R1+0xdc0] ;  /* 0x000dc00001047983 */ /* 0x000ee20000300a00 */
[----:B0-----:R-:W-:-:S03]  /*4af10*/  PRMT R3, R50, 0x7771, RZ ;  /* 0x0000777132037816 */ /* 0x001fc600000000ff */
[----:B------:R-:W3:Y:S04]  /*4af20*/  LDL.LU.64 R6, [R1+0xdb8] ;  /* 0x000db80001067983 */ /* 0x000ee80000300a00 */
[----:B------:R0:W-:Y:S02]  /*4af30*/  @P5 STG.E.U8 desc[UR6][R18.64], R3 ;  /* 0x0000000312005986 */ /* 0x0001e4000c101106 */
[----:B0-----:R-:W-:Y:S02]  /*4af40*/  PRMT R3, R50, 0x7772, RZ ;  /* 0x0000777232037816 */ /* 0x001fe400000000ff */
[----:B------:R-:W3:Y:S04]  /*4af50*/  LDL.LU.64 R18, [R1+0xdb0] ;  /* 0x000db00001127983 */ /* 0x000ee80000300a00 */
[----:B------:R0:W-:Y:S01]  /*4af60*/  @P4 STG.E.U8 desc[UR6][R20.64], R3 ;  /* 0x0000000314004986 */ /* 0x0001e2000c101106 */
[----:B------:R-:W-:-:S02]  /*4af70*/  LOP3.LUT P4, RZ, R190, 0x4000, RZ, 0xc0, !PT ;  /* 0x00004000beff7812 */ /* 0x000fc4000788c0ff */
[----:B------:R-:W-:Y:S01]  /*4af80*/  PRMT R50, R50, 0x7773, RZ ;  /* 0x0000777332327816 */ /* 0x000fe200000000ff */
[----:B0-----:R-:W3:Y:S10]  /*4af90*/  LDL.LU.64 R20, [R1+0xda8] ;  /* 0x000da80001147983 */ /* 0x001ef40000300a00 */
[----:B------:R0:W-:Y:S01]  /*4afa0*/  @P4 STG.E.U8 desc[UR6][R22.64], R50 ;  /* 0x0000003216004986 */ /* 0x0001e2000c101106 */
[----:B------:R-:W-:-:S02]  /*4afb0*/  LOP3.LUT P4, RZ, R190, 0x2000, RZ, 0xc0, !PT ;  /* 0x00002000beff7812 */ /* 0x000fc4000788c0ff */
[----:B------:R-:W-:Y:S01]  /*4afc0*/  PRMT R3, R51, 0x7770, RZ ;  /* 0x0000777033037816 */ /* 0x000fe200000000ff */
[----:B0-----:R-:W3:Y:S10]  /*4afd0*/  LDL.LU.64 R22, [R1+0xda0] ;  /* 0x000da00001167983 */ /* 0x001ef40000300a00 */
[----:B------:R0:W-:Y:S04]  /*4afe0*/  @P4 STG.E.U8 desc[UR6][R24.64], R3 ;  /* 0x0000000318004986 */ /* 0x0001e8000c101106 */
[----:B0-----:R-:W3:Y:S01]  /*4aff0*/  LDL.LU.64 R24, [R1+0xd98] ;  /* 0x000d980001187983 */ /* 0x001ee20000300a00 */
[----:B------:R-:W-:-:S02]  /*4b000*/  LOP3.LUT P4, RZ, R190, 0x1000, RZ, 0xc0, !PT ;  /* 0x00001000beff7812 */ /* 0x000fc4000788c0ff */
[----:B------:R-:W-:Y:S02]  /*4b010*/  PRMT R3, R51, 0x7771, RZ ;  /* 0x0000777133037816 */ /* 0x000fe400000000ff */
[C---:B------:R-:W-:Y:S02]  /*4b020*/  LOP3.LUT P3, RZ, R15.reuse, 0x2000000, RZ, 0xc0, !PT ;  /* 0x020000000fff7812 */ /* 0x040fe4000786c0ff */
[C---:B------:R-:W-:Y:S02]  /*4b030*/  LOP3.LUT P6, RZ, R15.reuse, 0x800000, RZ, 0xc0, !PT ;  /* 0x008000000fff7812 */ /* 0x040fe400078cc0ff */
[C---:B------:R-:W-:Y:S02]  /*4b040*/  LOP3.LUT P2, RZ, R15.reuse, 0x400000, RZ, 0xc0, !PT ;  /* 0x004000000fff7812 */ /* 0x040fe4000784c0ff */
[C---:B------:R-:W-:Y:S02]  /*4b050*/  LOP3.LUT P1, RZ, R15.reuse, 0x100000, RZ, 0xc0, !PT ;  /* 0x001000000fff7812 */ /* 0x040fe4000782c0ff */
[----:B------:R-:W-:-:S02]  /*4b060*/  LOP3.LUT P0, RZ, R15, 0x20000, RZ, 0xc0, !PT ;  /* 0x000200000fff7812 */ /* 0x000fc4000780c0ff */
[----:B------:R-:W-:Y:S01]  /*4b070*/  LOP3.LUT P5, RZ, R15, 0x8000, RZ, 0xc0, !PT ;  /* 0x000080000fff7812 */ /* 0x000fe200078ac0ff */
[----:B--2---:R0:W-:Y:S01]  /*4b080*/  @P4 STG.E.U8 desc[UR6][R30.64], R3 ;  /* 0x000000031e004986 */ /* 0x0041e2000c101106 */
[C---:B------:R-:W-:Y:S02]  /*4b090*/  LOP3.LUT P4, RZ, R190.reuse, 0x800, RZ, 0xc0, !PT ;  /* 0x00000800beff7812 */ /* 0x040fe4000788c0ff */
[----:B0-----:R-:W-:Y:S01]  /*4b0a0*/  PRMT R3, R51, 0x7772, RZ ;  /* 0x0000777233037816 */ /* 0x001fe200000000ff */
[----:B------:R-:W2:Y:S10]  /*4b0b0*/  LDL.LU.64 R30, [R1+0x14e8] ;  /* 0x0014e800011e7983 */ /* 0x000eb40000300a00 */
[----:B----4-:R0:W-:Y:S01]  /*4b0c0*/  @P4 STG.E.U8 desc[UR6][R28.64], R3 ;  /* 0x000000031c004986 */ /* 0x0101e2000c101106 */
[----:B------:R-:W-:-:S02]  /*4b0d0*/  LOP3.LUT P4, RZ, R190, 0x400, RZ, 0xc0, !PT ;  /* 0x00000400beff7812 */ /* 0x000fc4000788c0ff */
[----:B------:R-:W-:Y:S02]  /*4b0e0*/  PRMT R51, R51, 0x7773, RZ ;  /* 0x0000777333337816 */ /* 0x000fe400000000ff */
[----:B0-----:R-:W-:Y:S01]  /*4b0f0*/  PRMT R3, R52, 0x7770, RZ ;  /* 0x0000777034037816 */ /* 0x001fe200000000ff */
[----:B------:R-:W4:Y:S08]  /*4b100*/  LDL.LU.64 R28, [R1+0x14e0] ;  /* 0x0014e000011c7983 */ /* 0x000f300000300a00 */
[----:B------:R0:W-:Y:S01]  /*4b110*/  @P4 STG.E.U8 desc[UR6][R26.64], R51 ;  /* 0x000000331a004986 */ /* 0x0001e2000c101106 */
[----:B------:R-:W-:-:S03]  /*4b120*/  LOP3.LUT P4, RZ, R190, 0x200, RZ, 0xc0, !PT ;  /* 0x00000200beff7812 */ /* 0x000fc6000788c0ff */
[----:B0-----:R-:W4:Y:S10]  /*4b130*/  LDL.LU.64 R26, [R1+0x14d8] ;  /* 0x0014d800011a7983 */ /* 0x001f340000300a00 */
[----:B------:R0:W-:Y:S01]  /*4b140*/  @P4 STG.E.U8 desc[UR6][R48.64], R3 ;  /* 0x0000000330004986 */ /* 0x0001e2000c101106 */
[----:B------:R-:W-:-:S02]  /*4b150*/  LOP3.LUT P4, RZ, R190, 0x100, RZ, 0xc0, !PT ;  /* 0x00000100beff7812 */ /* 0x000fc4000788c0ff */
[----:B0-----:R-:W-:-:S11]  /*4b160*/  PRMT R3, R52, 0x7771, RZ ;  /* 0x0000777134037816 */ /* 0x001fd600000000ff */
[----:B------:R0:W-:Y:S01]  /*4b170*/  @P4 STG.E.U8 desc[UR6][R168.64], R3 ;  /* 0x00000003a8004986 */ /* 0x0001e2000c101106 */
[----:B------:R-:W-:Y:S02]  /*4b180*/  LOP3.LUT P4, RZ, R190, 0x80, RZ, 0xc0, !PT ;  /* 0x00000080beff7812 */ /* 0x000fe4000788c0ff */
[C---:B0-----:R-:W-:Y:S02]  /*4b190*/  PRMT R3, R52.reuse, 0x7772, RZ ;  /* 0x0000777234037816 */ /* 0x041fe400000000ff */
[----:B------:R-:W-:-:S09]  /*4b1a0*/  PRMT R52, R52, 0x7773, RZ ;  /* 0x0000777334347816 */ /* 0x000fd200000000ff */
[----:B---3--:R0:W-:Y:S04]  /*4b1b0*/  @P4 STG.E.U8 desc[UR6][R170.64], R3 ;  /* 0x00000003aa004986 */ /* 0x0081e8000c101106 */
[----:B------:R-:W-:Y:S01]  /*4b1c0*/  @P3 STG.E.U8 desc[UR6][R4.64], R52 ;  /* 0x0000003404003986 */ /* 0x000fe2000c101106 */
[----:B0-----:R-:W-:-:S05]  /*4b1d0*/  PRMT R3, R53, 0x7770, RZ ;  /* 0x0000777035037816 */ /* 0x001fca00000000ff */
[----:B------:R0:W-:Y:S02]  /*4b1e0*/  @P6 STG.E.U8 desc[UR6][R6.64], R3 ;  /* 0x0000000306006986 */ /* 0x0001e4000c101106 */
[----:B0-----:R-:W-:-:S05]  /*4b1f0*/  PRMT R3, R53, 0x7771, RZ ;  /* 0x0000777135037816 */ /* 0x001fca00000000ff */
[----:B------:R0:W-:Y:S02]  /*4b200*/  @P2 STG.E.U8 desc[UR6][R18.64], R3 ;  /* 0x0000000312002986 */ /* 0x0001e4000c101106 */
[C---:B0-----:R-:W-:Y:S02]  /*4b210*/  PRMT R3, R53.reuse, 0x7772, RZ ;  /* 0x0000777235037816 */ /* 0x041fe400000000ff */
[----:B------:R-:W-:-:S03]  /*4b220*/  PRMT R53, R53, 0x7773, RZ ;  /* 0x0000777335357816 */ /* 0x000fc600000000ff */
[----:B------:R0:W-:Y:S04]  /*4b230*/  @P1 STG.E.U8 desc[UR6][R20.64], R3 ;  /* 0x0000000314001986 */ /* 0x0001e8000c101106 */
[----:B------:R-:W-:Y:S01]  /*4b240*/  @P0 STG.E.U8 desc[UR6][R22.64], R53 ;  /* 0x0000003516000986 */ /* 0x000fe2000c101106 */
[----:B0-----:R-:W-:-:S05]  /*4b250*/  PRMT R3, R54, 0x7770, RZ ;  /* 0x0000777036037816 */ /* 0x001fca00000000ff */
[----:B------:R0:W-:Y:S04]  /*4b260*/  @P5 STG.E.U8 desc[UR6][R24.64], R3 ;  /* 0x0000000318005986 */ /* 0x0001e8000c101106 */
[----:B0-----:R-:W3:Y:S04]  /*4b270*/  LDL.LU.64 R24, [R1+0xd90] ;  /* 0x000d900001187983 */ /* 0x001ee80000300a00 */
[----:B------:R-:W2:Y:S04]  /*4b280*/  LDL.LU.64 R22, [R1+0xd88] ;  /* 0x000d880001167983 */ /* 0x000ea80000300a00 */
[----:B------:R-:W4:Y:S04]  /*4b290*/  LDL.LU.64 R170, [R1+0xd80] ;  /* 0x000d800001aa7983 */ /* 0x000f280000300a00 */
[----:B------:R-:W4:Y:S04]  /*4b2a0*/  LDL.LU.64 R4, [R1+0xd78] ;  /* 0x000d780001047983 */ /* 0x000f280000300a00 */
[----:B------:R-:W4:Y:S04]  /*4b2b0*/  LDL.LU.64 R6, [R1+0xd70] ;  /* 0x000d700001067983 */ /* 0x000f280000300a00 */
[----:B------:R-:W4:Y:S04]  /*4b2c0*/  LDL.LU.64 R18, [R1+0xd68] ;  /* 0x000d680001127983 */ /* 0x000f280000300a00 */
[----:B------:R-:W4:Y:S01]  /*4b2d0*/  LDL.LU.64 R20, [R1+0xd60] ;  /* 0x000d600001147983 */ /* 0x000f220000300a00 */
[----:B------:R-:W-:-:S02]  /*4b2e0*/  LOP3.LUT P4, RZ, R16, 0x400000, RZ, 0xc0, !PT ;  /* 0x0040000010ff7812 */ /* 0x000fc4000788c0ff */
[----:B------:R-:W-:-:S11]  /*4b2f0*/  LOP3.LUT R190, R190, 0xfffffffe, RZ, 0xc0, !PT ;  /* 0xfffffffebebe7812 */ /* 0x000fd600078ec0ff */
[----:B------:R-:W-:Y:S02]  /*4b300*/  @P4 LOP3.LUT R191, R191, 0x80000000, RZ, 0xfc, !PT ;  /* 0x80000000bfbf4812 */ /* 0x000fe400078efcff */
[----:B------:R-:W-:-:S13]  /*4b310*/  LOP3.LUT P4, RZ, R16, 0x800000, RZ, 0xc0, !PT ;  /* 0x0080000010ff7812 */ /* 0x000fda000788c0ff */
[----:B------:R-:W-:Y:S02]  /*4b320*/  @P4 LOP3.LUT R190, R190, 0x1, RZ, 0xfc, !PT ;  /* 0x00000001bebe4812 */ /* 0x000fe400078efcff */
[----:B------:R-:W-:Y:S02]  /*4b330*/  LOP3.LUT P4, RZ, R16, 0x2000000, RZ, 0xc0, !PT ;  /* 0x0200000010ff7812 */ /* 0x000fe4000788c0ff */
[----:B------:R-:W-:-:S11]  /*4b340*/  LOP3.LUT R190, R190, 0xfffffffd, RZ, 0xc0, !PT ;  /* 0xfffffffdbebe7812 */ /* 0x000fd600078ec0ff */
        /* <DEDUP_REMOVED lines=10> */
[C---:B------:R-:W-:Y:S02]  /*4b3f0*/  LOP3.LUT P4, RZ, R15.reuse, 0x2, RZ, 0xc0, !PT ;  /* 0x000000020fff7812 */ /* 0x040fe4000788c0ff */
[----:B------:R-:W-:Y:S02]  /*4b400*/  LOP3.LUT R190, R190, 0xffffffdf, RZ, 0xc0, !PT ;  /* 0xffffffdfbebe7812 */ /* 0x000fe400078ec0ff */
[C---:B------:R-:W-:Y:S02]  /*4b410*/  LOP3.LUT P2, RZ, R15.reuse, 0x4000, RZ, 0xc0, !PT ;  /* 0x000040000fff7812 */ /* 0x040fe4000784c0ff */
[----:B------:R-:W-:Y:S02]  /*4b420*/  LOP3.LUT P1, RZ, R15, 0x1000, RZ, 0xc0, !PT ;  /* 0x000010000fff7812 */ /* 0x000fe4000782c0ff */
[----:B------:R-:W-:-:S05]  /*4b430*/  PRMT R3, R54, 0x7771, RZ ;  /* 0x0000777136037816 */ /* 0x000fca00000000ff */
[----:B------:R-:W-:Y:S02]  /*4b440*/  @P4 LOP3.LUT R190, R190, 0x20, RZ, 0xfc, !PT ;  /* 0x00000020bebe4812 */ /* 0x000fe400078efcff */
[C---:B------:R-:W-:Y:S02]  /*4b450*/  LOP3.LUT P4, RZ, R15.reuse, 0x10, RZ, 0xc0, !PT ;  /* 0x000000100fff7812 */ /* 0x040fe4000788c0ff */
[C---:B------:R-:W-:Y:S02]  /*4b460*/  LOP3.LUT P0, RZ, R15.reuse, 0x200, RZ, 0xc0, !PT ;  /* 0x000002000fff7812 */ /* 0x040fe4000780c0ff */
[----:B------:R-:W-:Y:S02]  /*4b470*/  LOP3.LUT P5, RZ, R15, 0x80, RZ, 0xc0, !PT ;  /* 0x000000800fff7812 */ /* 0x000fe400078ac0ff */
[----:B------:R-:W-:-:S07]  /*4b480*/  LOP3.LUT R190, R190, 0xffffffbf, RZ, 0xc0, !PT ;  /* 0xffffffbfbebe7812 */ /* 0x000fce00078ec0ff */
[----:B------:R-:W-:Y:S02]  /*4b490*/  @P4 LOP3.LUT R190, R190, 0x40, RZ, 0xfc, !PT ;  /* 0x00000040bebe4812 */ /* 0x000fe400078efcff */
[----:B------:R-:W-:Y:S01]  /*4b4a0*/  LOP3.LUT P4, RZ, R15, 0x40, RZ, 0xc0, !PT ;  /* 0x000000400fff7812 */ /* 0x000fe2000788c0ff */
[----:B---3--:R0:W-:Y:S02]  /*4b4b0*/  @P2 STG.E.U8 desc[UR6][R24.64], R3 ;  /* 0x0000000318002986 */ /* 0x0081e4000c101106 */
[C---:B0-----:R-:W-:Y:S02]  /*4b4c0*/  PRMT R3, R54.reuse, 0x7772, RZ ;  /* 0x0000777236037816 */ /* 0x041fe400000000ff */
[----:B------:R-:W3:Y:S01]  /*4b4d0*/  LDL.LU.64 R24, [R1+0xd58] ;  /* 0x000d580001187983 */ /* 0x000ee20000300a00 */
[----:B------:R-:W-:-:S03]  /*4b4e0*/  PRMT R54, R54, 0x7773, RZ ;  /* 0x0000777336367816 */ /* 0x000fc600000000ff */
[----:B--2---:R0:W-:Y:S04]  /*4b4f0*/  @P1 STG.E.U8 desc[UR6][R22.64], R3 ;  /* 0x0000000316001986 */ /* 0x0041e8000c101106 */
[----:B----4-:R-:W-:Y:S01]  /*4b500*/  @P0 STG.E.U8 desc[UR6][R170.64], R54 ;  /* 0x00000036aa000986 */ /* 0x010fe2000c101106 */
[----:B0-----:R-:W-:-:S03]  /*4b510*/  PRMT R3, R55, 0x7770, RZ ;  /* 0x0000777037037816 */ /* 0x001fc600000000ff */
[----:B------:R-:W2:Y:S04]  /*4b520*/  LDL.LU.64 R22, [R1+0xd50] ;  /* 0x000d500001167983 */ /* 0x000ea80000300a00 */
[----:B------:R0:W-:Y:S04]  /*4b530*/  @P5 STG.E.U8 desc[UR6][R4.64], R3 ;  /* 0x0000000304005986 */ /* 0x0001e8000c101106 */
[----:B------:R-:W4:Y:S04]  /*4b540*/  LDL.LU.64 R52, [R1+0xd40] ;  /* 0x000d400001347983 */ /* 0x000f280000300a00 */
[----:B------:R-:W4:Y:S01]  /*4b550*/  LDL.LU.64 R50, [R1+0xd38] ;  /* 0x000d380001327983 */ /* 0x000f220000300a00 */
[----:B0-----:R-:W-:-:S03]  /*4b560*/  PRMT R3, R55, 0x7771, RZ ;  /* 0x0000777137037816 */ /* 0x001fc600000000ff */
[----:B------:R-:W4:Y:S04]  /*4b570*/  LDL.LU.64 R48, [R1+0xd30] ;  /* 0x000d300001307983 */ /* 0x000f280000300a00 */
[----:B------:R0:W-:Y:S01]  /*4b580*/  @P4 STG.E.U8 desc[UR6][R6.64], R3 ;  /* 0x0000000306004986 */ /* 0x0001e2000c101106 */
[----:B------:R-:W-:-:S03]  /*4b590*/  LOP3.LUT P4, RZ, R190, 0x40, RZ, 0xc0, !PT ;  /* 0x00000040beff7812 */ /* 0x000fc6000788c0ff */
[----:B------:R-:W4:Y:S04]  /*4b5a0*/  LDL.LU.64 R168, [R1+0xd28] ;  /* 0x000d280001a87983 */ /* 0x000f280000300a00 */
[----:B------:R-:W4:Y:S01]  /*4b5b0*/  LDL.LU.64 R170, [R1+0xd20] ;  /* 0x000d200001aa7983 */ /* 0x000f220000300a00 */
[----:B0-----:R-:W-:-:S03]  /*4b5c0*/  PRMT R3, R55, 0x7772, RZ ;  /* 0x0000777237037816 */ /* 0x001fc600000000ff */
[----:B------:R-:W4:Y:S04]  /*4b5d0*/  LDL.LU.64 R4, [R1+0xd18] ;  /* 0x000d180001047983 */ /* 0x000f280000300a00 */
[----:B------:R0:W-:Y:S01]  /*4b5e0*/  @P4 STG.E.U8 desc[UR6][R18.64], R3 ;  /* 0x0000000312004986 */ /* 0x0001e2000c101106 */
[C---:B------:R-:W-:Y:S02]  /*4b5f0*/  LOP3.LUT P4, RZ, R190.reuse, 0x20, RZ, 0xc0, !PT ;  /* 0x00000020beff7812 */ /* 0x040fe4000788c0ff */
[----:B------:R-:W-:Y:S01]  /*4b600*/  PRMT R55, R55, 0x7773, RZ ;  /* 0x0000777337377816 */ /* 0x000fe200000000ff */
[----:B------:R-:W4:Y:S04]  /*4b610*/  LDL.LU.64 R6, [R1+0xd10] ;  /* 0x000d100001067983 */ /* 0x000f280000300a00 */
[----:B0-----:R-:W4:Y:S06]  /*4b620*/  LDL.LU.64 R18, [R1+0xd08] ;  /* 0x000d080001127983 */ /* 0x001f2c0000300a00 */
[----:B------:R0:W-:Y:S04]  /*4b630*/  @P4 STG.E.U8 desc[UR6][R20.64], R55 ;  /* 0x0000003714004986 */ /* 0x0001e8000c101106 */
[----:B0-----:R-:W4:Y:S04]  /*4b640*/  LDL.LU.64 R54, [R1+0xd48] ;  /* 0x000d480001367983 */ /* 0x001f280000300a00 */
[----:B------:R-:W4:Y:S01]  /*4b650*/  LDL.LU.64 R20, [R1+0xd00] ;  /* 0x000d000001147983 */ /* 0x000f220000300a00 */
        /* <DEDUP_REMOVED lines=8> */
[----:B---3--:R0:W-:Y:S01]  /*4b6e0*/  @P4 STG.E.U8 desc[UR6][R24.64], R3 ;  /* 0x0000000318004986 */ /* 0x0081e2000c101106 */
[----:B------:R-:W-:Y:S02]  /*4b6f0*/  LOP3.LUT P4, RZ, R190, 0x8, RZ, 0xc0, !PT ;  /* 0x00000008beff7812 */ /* 0x000fe4000788c0ff */
[----:B0-----:R-:W-:Y:S01]  /*4b700*/  PRMT R3, R56, 0x7771, RZ ;  /* 0x0000777138037816 */ /* 0x001fe200000000ff */
[----:B------:R-:W3:Y:S10]  /*4b710*/  LDL.LU.64 R24, [R1+0x14d0] ;  /* 0x0014d00001187983 */ /* 0x000ef40000300a00 */
[----:B--2---:R0:W-:Y:S01]  /*4b720*/  @P4 STG.E.U8 desc[UR6][R22.64], R3 ;  /* 0x0000000316004986 */ /* 0x0041e2000c101106 */
[----:B------:R-:W-:-:S02]  /*4b730*/  LOP3.LUT P4, RZ, R190, 0x4, RZ, 0xc0, !PT ;  /* 0x00000004beff7812 */ /* 0x000fc4000788c0ff */
[C---:B0-----:R-:W-:Y:S01]  /*4b740*/  PRMT R3, R56.reuse, 0x7772, RZ ;  /* 0x0000777238037816 */ /* 0x041fe200000000ff */
[----:B------:R-:W2:Y:S01]  /*4b750*/  LDL.LU.64 R22, [R1+0x14c8] ;  /* 0x0014c80001167983 */ /* 0x000ea20000300a00 */
[----:B------:R-:W-:-:S09]  /*4b760*/  PRMT R56, R56, 0x7773, RZ ;  /* 0x0000777338387816 */ /* 0x000fd200000000ff */
[----:B----4-:R0:W-:Y:S01]  /*4b770*/  @P4 STG.E.U8 desc[UR6][R54.64], R3 ;  /* 0x0000000336004986 */ /* 0x0101e2000c101106 */
[----:B------:R-:W-:-:S13]  /*4b780*/  LOP3.LUT P4, RZ, R190, 0x2, RZ, 0xc0, !PT ;  /* 0x00000002beff7812 */ /* 0x000fda000788c0ff */
[----:B------:R-:W-:Y:S01]  /*4b790*/  @P4 STG.E.U8 desc[UR6][R52.64], R56 ;  /* 0x0000003834004986 */ /* 0x000fe2000c101106 */
[----:B------:R-:W-:Y:S02]  /*4b7a0*/  LOP3.LUT P4, RZ, R190, 0x1, RZ, 0xc0, !PT ;  /* 0x00000001beff7812 */ /* 0x000fe4000788c0ff */
[----:B0-----:R-:W-:-:S11]  /*4b7b0*/  PRMT R3, R57, 0x7770, RZ ;  /* 0x0000777039037816 */ /* 0x001fd600000000ff */
[----:B------:R0:W-:Y:S01]  /*4b7c0*/  @P4 STG.E.U8 desc[UR6][R50.64], R3 ;  /* 0x0000000332004986 */ /* 0x0001e2000c101106 */
[----:B------:R-:W-:Y:S02]  /*4b7d0*/  LOP3.LUT P4, RZ, R191, 0x80000000, RZ, 0xc0, !PT ;  /* 0x80000000bfff7812 */ /* 0x000fe4000788c0ff */
[----:B0-----:R-:W-:-:S11]  /*4b7e0*/  PRMT R3, R57, 0x7771, RZ ;  /* 0x0000777139037816 */ /* 0x001fd600000000ff */
[----:B------:R0:W-:Y:S02]  /*4b7f0*/  @P4 STG.E.U8 desc[UR6][R48.64], R3 ;  /* 0x0000000330004986 */ /* 0x0001e4000c101106 */
[C---:B0-----:R-:W-:Y:S02]  /*4b800*/  PRMT R3, R57.reuse, 0x7772, RZ ;  /* 0x0000777239037816 */ /* 0x041fe400000000ff */
[----:B------:R-:W-:-:S03]  /*4b810*/  PRMT R57, R57, 0x7773, RZ ;  /* 0x0000777339397816 */ /* 0x000fc600000000ff */
[----:B------:R0:W-:Y:S04]  /*4b820*/  @P3 STG.E.U8 desc[UR6][R168.64], R3 ;  /* 0x00000003a8003986 */ /* 0x0001e8000c101106 */
[----:B------:R-:W-:Y:S01]  /*4b830*/  @P6 STG.E.U8 desc[UR6][R170.64], R57 ;  /* 0x00000039aa006986 */ /* 0x000fe2000c101106 */
[----:B0-----:R-:W-:-:S05]  /*4b840*/  PRMT R3, R58, 0x7770, RZ ;  /* 0x000077703a037816 */ /* 0x001fca00000000ff */
[----:B------:R0:W-:Y:S02]  /*4b850*/  @P2 STG.E.U8 desc[UR6][R4.64], R3 ;  /* 0x0000000304002986 */ /* 0x0001e4000c101106 */
[----:B0-----:R-:W-:-:S05]  /*4b860*/  PRMT R3, R58, 0x7771, RZ ;  /* 0x000077713a037816 */ /* 0x001fca00000000ff */
[----:B------:R0:W-:Y:S02]  /*4b870*/  @P1 STG.E.U8 desc[UR6][R6.64], R3 ;  /* 0x0000000306001986 */ /* 0x0001e4000c101106 */
[C---:B0-----:R-:W-:Y:S02]  /*4b880*/  PRMT R3, R58.reuse, 0x7772, RZ ;  /* 0x000077723a037816 */ /* 0x041fe400000000ff */
[----:B------:R-:W-:-:S03]  /*4b890*/  PRMT R58, R58, 0x7773, RZ ;  /* 0x000077733a3a7816 */ /* 0x000fc600000000ff */
[----:B------:R-:W-:Y:S04]  /*4b8a0*/  @P0 STG.E.U8 desc[UR6][R18.64], R3 ;  /* 0x0000000312000986 */ /* 0x000fe8000c101106 */
[----:B------:R0:W-:Y:S04]  /*4b8b0*/  @P5 STG.E.U8 desc[UR6][R20.64], R58 ;  /* 0x0000003a14005986 */ /* 0x0001e8000c101106 */
[----:B0-----:R-:W4:Y:S04]  /*4b8c0*/  LDL.LU.64 R20, [R1+0xcf8] ;  /* 0x000cf80001147983 */ /* 0x001f280000300a00 */
[----:B------:R-:W3:Y:S04]  /*4b8d0*/  LDL.LU.64 R18, [R1+0xcf0] ;  /* 0x000cf00001127983 */ /* 0x000ee80000300a00 */
[----:B------:R-:W2:Y:S04]  /*4b8e0*/  LDL.LU.64 R48, [R1+0xce8] ;  /* 0x000ce80001307983 */ /* 0x000ea80000300a00 */
[----:B------:R-:W2:Y:S04]  /*4b8f0*/  LDL.LU.64 R168, [R1+0xce0] ;  /* 0x000ce00001a87983 */ /* 0x000ea80000300a00 */
[----:B------:R-:W2:Y:S04]  /*4b900*/  LDL.LU.64 R170, [R1+0xcd8] ;  /* 0x000cd80001aa7983 */ /* 0x000ea80000300a00 */
[----:B------:R-:W2:Y:S04]  /*4b910*/  LDL.LU.64 R4, [R1+0xcd0] ;  /* 0x000cd00001047983 */ /* 0x000ea80000300a00 */
[----:B------:R-:W2:Y:S01]  /*4b920*/  LDL.LU.64 R6, [R1+0xcc8] ;  /* 0x000cc80001067983 */ /* 0x000ea20000300a00 */
[----:B------:R-:W-:-:S02]  /*4b930*/  LOP3.LUT P4, RZ, R17, 0x8000, RZ, 0xc0, !PT ;  /* 0x0000800011ff7812 */ /* 0x000fc4000788c0ff */
[----:B------:R-:W-:-:S11]  /*4b940*/  LOP3.LUT R191, R191, 0xff7fffff, RZ, 0xc0, !PT ;  /* 0xff7fffffbfbf7812 */ /* 0x000fd600078ec0ff */
[----:B------:R-:W-:Y:S02]  /*4b950*/  @P4 LOP3.LUT R191, R191, 0x800000, RZ, 0xfc, !PT ;  /* 0x00800000bfbf4812 */ /* 0x000fe400078efcff */
[----:B------:R-:W-:Y:S02]  /*4b960*/  LOP3.LUT P4, RZ, R17, 0x20000, RZ, 0xc0, !PT ;  /* 0x0002000011ff7812 */ /* 0x000fe4000788c0ff */
[----:B------:R-:W-:-:S11]  /*4b970*/  LOP3.LUT R191, R191, 0xfeffffff, RZ, 0xc0, !PT ;  /* 0xfeffffffbfbf7812 */ /* 0x000fd600078ec0ff */
[----:B------:R-:W-:Y:S02]  /*4b980*/  @P4 LOP3.LUT R191, R191, 0x1000000, RZ, 0xfc, !PT ;  /* 0x01000000bfbf4812 */ /* 0x000fe400078efcff */
[----:B------:R-:W-:Y:S02]  /*4b990*/  LOP3.LUT P4, RZ, R17, 0x100000, RZ, 0xc0, !PT ;  /* 0x0010000011ff7812 */ /* 0x000fe4000788c0ff */
[----:B------:R-:W-:Y:S02]  /*4b9a0*/  LOP3.LUT R191, R191, 0xfdffffff, RZ, 0xc0, !PT ;  /* 0xfdffffffbfbf7812 */ /* 0x000fe400078ec0ff */
[----:B------:R-:W-:Y:S02]  /*4b9b0*/  LOP3.LUT P2, RZ, R16, 0x80, RZ, 0xc0, !PT ;  /* 0x0000008010ff7812 */ /* 0x000fe4000784c0ff */
[----:B------:R-:W-:-:S07]  /*4b9c0*/  PRMT R3, R59, 0x7770, RZ ;  /* 0x000077703b037816 */ /* 0x000fce00000000ff */
[----:B------:R-:W-:Y:S02]  /*4b9d0*/  @P4 LOP3.LUT R191, R191, 0x2000000, RZ, 0xfc, !PT ;  /* 0x02000000bfbf4812 */ /* 0x000fe400078efcff */
[----:B------:R-:W-:Y:S02]  /*4b9e0*/  LOP3.LUT P4, RZ, R17, 0x400000, RZ, 0xc0, !PT ;  /* 0x0040000011ff7812 */ /* 0x000fe4000788c0ff */
[----:B------:R-:W-:Y:S02]  /*4b9f0*/  LOP3.LUT R191, R191, 0xfbffffff, RZ, 0xc0, !PT ;  /* 0xfbffffffbfbf7812 */ /* 0x000fe400078ec0ff */
[----:B------:R-:W-:-:S09]  /*4ba00*/  LOP3.LUT P1, RZ, R16, 0x40, RZ, 0xc0, !PT ;  /* 0x0000004010ff7812 */ /* 0x000fd2000782c0ff */
[----:B------:R-:W-:Y:S02]  /*4ba10*/  @P4 LOP3.LUT R191, R191, 0x4000000, RZ, 0xfc, !PT ;  /* 0x04000000bfbf4812 */ /* 0x000fe400078efcff */
[----:B------:R-:W-:Y:S02]  /*4ba20*/  LOP3.LUT P4, RZ, R17, 0x800000, RZ, 0xc0, !PT ;  /* 0x0080000011ff7812 */ /* 0x000fe4000788c0ff */
[----:B------:R-:W-:Y:S02]  /*4ba30*/  LOP3.LUT R191, R191, 0xf7ffffff, RZ, 0xc0, !PT ;  /* 0xf7ffffffbfbf7812 */ /* 0x000fe400078ec0ff */
[C---:B------:R-:W-:Y:S02]  /*4ba40*/  LOP3.LUT P0, RZ, R16.reuse, 0x10, RZ, 0xc0, !PT ;  /* 0x0000001010ff7812 */ /* 0x040fe4000780c0ff */
[----:B------:R-:W-:-:S07]  /*4ba50*/  LOP3.LUT P5, RZ, R16, 0x2, RZ, 0xc0, !PT ;  /* 0x0000000210ff7812 */ /* 0x000fce00078ac0ff */
        /* <DEDUP_REMOVED lines=10> */
[----:B------:R-:W-:Y:S01]  /*4bb00*/  LOP3.LUT P4, RZ, R17, 0x80000000, RZ, 0xc0, !PT ;  /* 0x8000000011ff7812 */ /* 0x000fe2000788c0ff */
[----:B----4-:R0:W-:Y:S04]  /*4bb10*/  @P2 STG.E.U8 desc[UR6][R20.64], R3 ;  /* 0x0000000314002986 */ /* 0x0101e8000c101106 */
[----:B0-----:R-:W4:Y:S01]  /*4bb20*/  LDL.LU.64 R20, [R1+0xcc0] ;  /* 0x000cc00001147983 */ /* 0x001f220000300a00 */
[----:B------:R-:W-:-:S05]  /*4bb30*/  PRMT R3, R59, 0x7771, RZ ;  /* 0x000077713b037816 */ /* 0x000fca00000000ff */
[----:B---3--:R0:W-:Y:S04]  /*4bb40*/  @P1 STG.E.U8 desc[UR6][R18.64], R3 ;  /* 0x0000000312001986 */ /* 0x0081e8000c101106 */
[----:B0-----:R-:W3:Y:S01]  /*4bb50*/  LDL.LU.64 R18, [R1+0xcb8] ;  /* 0x000cb80001127983 */ /* 0x001ee20000300a00 */
[C---:B------:R-:W-:Y:S02]  /*4bb60*/  PRMT R3, R59.reuse, 0x7772, RZ ;  /* 0x000077723b037816 */ /* 0x040fe400000000ff */
[----:B------:R-:W-:Y:S01]  /*4bb70*/  PRMT R59, R59, 0x7773, RZ ;  /* 0x000077733b3b7816 */ /* 0x000fe200000000ff */
[----:B------:R-:W3:Y:S04]  /*4bb80*/  LDL.LU.64 R56, [R1+0xca8] ;  /* 0x000ca80001387983 */ /* 0x000ee80000300a00 */
[----:B--2---:R-:W-:Y:S04]  /*4bb90*/  @P0 STG.E.U8 desc[UR6][R48.64], R3 ;  /* 0x0000000330000986 */ /* 0x004fe8000c101106 */
[----:B------:R0:W-:Y:S04]  /*4bba0*/  @P5 STG.E.U8 desc[UR6][R168.64], R59 ;  /* 0x0000003ba8005986 */ /* 0x0001e8000c101106 */
[----:B0-----:R-:W2:Y:S04]  /*4bbb0*/  LDL.LU.64 R58, [R1+0xcb0] ;  /* 0x000cb000013a7983 */ /* 0x001ea80000300a00 */
[----:B------:R-:W2:Y:S01]  /*4bbc0*/  LDL.LU.64 R54, [R1+0xca0] ;  /* 0x000ca00001367983 */ /* 0x000ea20000300a00 */
[----:B------:R-:W-:-:S03]  /*4bbd0*/  PRMT R3, R60, 0x7770, RZ ;  /* 0x000077703c037816 */ /* 0x000fc600000000ff */
[----:B------:R-:W2:Y:S04]  /*4bbe0*/  LDL.LU.64 R52, [R1+0xc98] ;  /* 0x000c980001347983 */ /* 0x000ea80000300a00 */
[----:B------:R0:W-:Y:S01]  /*4bbf0*/  @P4 STG.E.U8 desc[UR6][R170.64], R3 ;  /* 0x00000003aa004986 */ /* 0x0001e2000c101106 */
[----:B------:R-:W-:-:S03]  /*4bc00*/  LOP3.LUT P4, RZ, R191, 0x40000000, RZ, 0xc0, !PT ;  /* 0x40000000bfff7812 */ /* 0x000fc6000788c0ff */
[----:B------:R-:W2:Y:S04]  /*4bc10*/  LDL.LU.64 R50, [R1+0xc90] ;  /* 0x000c900001327983 */ /* 0x000ea80000300a00 */
[----:B------:R-:W2:Y:S01]  /*4bc20*/  LDL.LU.64 R48, [R1+0xc88] ;  /* 0x000c880001307983 */ /* 0x000ea20000300a00 */
[----:B0-----:R-:W-:-:S03]  /*4bc30*/  PRMT R3, R60, 0x7771, RZ ;  /* 0x000077713c037816 */ /* 0x001fc600000000ff */
[----:B------:R-:W2:Y:S04]  /*4bc40*/  LDL.LU.64 R168, [R1+0xc80] ;  /* 0x000c800001a87983 */ /* 0x000ea80000300a00 */
[----:B------:R0:W-:Y:S01]  /*4bc50*/  @P4 STG.E.U8 desc[UR6][R4.64], R3 ;  /* 0x0000000304004986 */ /* 0x0001e2000c101106 */
[----:B------:R-:W-:-:S03]  /*4bc60*/  LOP3.LUT P4, RZ, R191, 0x20000000, RZ, 0xc0, !PT ;  /* 0x20000000bfff7812 */ /* 0x000fc6000788c0ff */
[----:B------:R-:W2:Y:S04]  /*4bc70*/  LDL.LU.64 R170, [R1+0xc78] ;  /* 0x000c780001aa7983 */ /* 0x000ea80000300a00 */
[----:B0-----:R-:W2:Y:S01]  /*4bc80*/  LDL.LU.64 R4, [R1+0xc70] ;  /* 0x000c700001047983 */ /* 0x001ea20000300a00 */
[----:B------:R-:W-:-:S05]  /*4bc90*/  PRMT R3, R60, 0x7772, RZ ;  /* 0x000077723c037816 */ /* 0x000fca00000000ff */
[----:B------:R0:W-:Y:S04]  /*4bca0*/  @P4 STG.E.U8 desc[UR6][R6.64], R3 ;  /* 0x0000000306004986 */ /* 0x0001e8000c101106 */
[----:B0-----:R-:W2:Y:S01]  /*4bcb0*/  LDL.LU.64 R6, [R1+0xc68] ;  /* 0x000c680001067983 */ /* 0x001ea20000300a00 */
[----:B------:R-:W-:Y:S02]  /*4bcc0*/  LOP3.LUT P4, RZ, R191, 0x10000000, RZ, 0xc0, !PT ;  /* 0x10000000bfff7812 */ /* 0x000fe4000788c0ff */
[----:B------:R-:W-:Y:S02]  /*4bcd0*/  PRMT R60, R60, 0x7773, RZ ;  /* 0x000077733c3c7816 */ /* 0x000fe400000000ff */
[----:B------:R-:W-:Y:S02]  /*4bce0*/  PRMT R3, R61, 0x7770, RZ ;  /* 0x000077703d037816 */ /* 0x000fe400000000ff */
[----:B------:R-:W-:-:S02]  /*4bcf0*/  LOP3.LUT P3, RZ, R17, 0x4000, RZ, 0xc0, !PT ;  /* 0x0000400011ff7812 */ /* 0x000fc4000786c0ff */
[C---:B------:R-:W-:Y:S02]  /*4bd00*/  LOP3.LUT P6, RZ, R17.reuse, 0x1000, RZ, 0xc0, !PT ;  /* 0x0000100011ff7812 */ /* 0x040fe400078cc0ff */
[C---:B------:R-:W-:Y:S02]  /*4bd10*/  LOP3.LUT P2, RZ, R17.reuse, 0x200, RZ, 0xc0, !PT ;  /* 0x0000020011ff7812 */ /* 0x040fe4000784c0ff */
[C---:B------:R-:W-:Y:S02]  /*4bd20*/  LOP3.LUT P1, RZ, R17.reuse, 0x80, RZ, 0xc0, !PT ;  /* 0x0000008011ff7812 */ /* 0x040fe4000782c0ff */
[C---:B------:R-:W-:Y:S02]  /*4bd30*/  LOP3.LUT P0, RZ, R17.reuse, 0x40, RZ, 0xc0, !PT ;  /* 0x0000004011ff7812 */ /* 0x040fe4000780c0ff */
[----:B------:R-:W-:Y:S01]  /*4bd40*/  LOP3.LUT P5, RZ, R17, 0x10, RZ, 0xc0, !PT ;  /* 0x0000001011ff7812 */ /* 0x000fe200078ac0ff */
[----:B----4-:R0:W-:Y:S01]  /*4bd50*/  @P4 STG.E.U8 desc[UR6][R20.64], R60 ;  /* 0x0000003c14004986 */ /* 0x0101e2000c101106 */
[----:B------:R-:W-:-:S03]  /*4bd60*/  LOP3.LUT P4, RZ, R191, 0x8000000, RZ, 0xc0, !PT ;  /* 0x08000000bfff7812 */ /* 0x000fc6000788c0ff */
[----:B0-----:R-:W4:Y:S10]  /*4bd70*/  LDL.LU.64 R20, [R1+0x14c0] ;  /* 0x0014c00001147983 */ /* 0x001f340000300a00 */
[----:B---3--:R0:W-:Y:S01]  /*4bd80*/  @P4 STG.E.U8 desc[UR6][R18.64], R3 ;  /* 0x0000000312004986 */ /* 0x0081e2000c101106 */
[----:B------:R-:W-:-:S02]  /*4bd90*/  LOP3.LUT P4, RZ, R191, 0x4000000, RZ, 0xc0, !PT ;  /* 0x04000000bfff7812 */ /* 0x000fc4000788c0ff */
[----:B0-----:R-:W-:Y:S01]  /*4bda0*/  PRMT R3, R61, 0x7771, RZ ;  /* 0x000077713d037816 */ /* 0x001fe200000000ff */
[----:B------:R-:W3:Y:S10]  /*4bdb0*/  LDL.LU.64 R18, [R1+0x14b8] ;  /* 0x0014b80001127983 */ /* 0x000ef40000300a00 */
[----:B--2---:R0:W-:Y:S01]  /*4bdc0*/  @P4 STG.E.U8 desc[UR6][R58.64], R3 ;  /* 0x000000033a004986 */ /* 0x0041e2000c101106 */
[----:B------:R-:W-:-:S02]  /*4bdd0*/  LOP3.LUT P4, RZ, R191, 0x2000000, RZ, 0xc0, !PT ;  /* 0x02000000bfff7812 */ /* 0x000fc4000788c0ff */
[----:B0-----:R-:W-:-:S11]  /*4bde0*/  PRMT R3, R61, 0x7772, RZ ;  /* 0x000077723d037816 */ /* 0x001fd600000000ff */
[----:B------:R0:W-:Y:S01]  /*4bdf0*/  @P4 STG.E.U8 desc[UR6][R56.64], R3 ;  /* 0x0000000338004986 */ /* 0x0001e2000c101106 */
[----:B------:R-:W-:Y:S02]  /*4be00*/  LOP3.LUT P4, RZ, R191, 0x1000000, RZ, 0xc0, !PT ;  /* 0x01000000bfff7812 */ /* 0x000fe4000788c0ff */
[----:B------:R-:W-:-:S11]  /*4be10*/  PRMT R61, R61, 0x7773, RZ ;  /* 0x000077733d3d7816 */ /* 0x000fd600000000ff */
[----:B------:R-:W-:Y:S01]  /*4be20*/  @P4 STG.E.U8 desc[UR6][R54.64], R61 ;  /* 0x0000003d36004986 */ /* 0x000fe2000c101106 */
[----:B------:R-:W-:Y:S02]  /*4be30*/  LOP3.LUT P4, RZ, R191, 0x800000, RZ, 0xc0, !PT ;  /* 0x00800000bfff7812 */ /* 0x000fe4000788c0ff */
[----:B0-----:R-:W-:-:S11]  /*4be40*/  PRMT R3, R62, 0x7770, RZ ;  /* 0x000077703e037816 */ /* 0x001fd600000000ff */
        /* <DEDUP_REMOVED lines=48> */
[----:B------:R-:W-:-:S09]  /*4c150*/  LOP3.LUT P5, RZ, R17, 0x1, RZ, 0xc0, !PT ;  /* 0x0000000111ff7812 */ /* 0x000fd200078ac0ff */
        /* <DEDUP_REMOVED lines=14> */
[----:B------:R-:W3:Y:S01]  /*4c240*/  LDL.LU.64 R52, [R1+0xbf0] ;  /* 0x000bf00001347983 */ /* 0x000ee20000300a00 */
[----:B------:R-:W-:-:S03]  /*4c250*/  PRMT R64, R64, 0x7773, RZ ;  /* 0x0000777340407816 */ /* 0x000fc600000000ff */
[----:B------:R0:W-:Y:S04]  /*4c260*/  @P5 STG.E.U8 desc[UR6][R50.64], R3 ;  /* 0x0000000332005986 */ /* 0x0001e8000c101106 */
[----:B------:R1:W-:Y:S01]  /*4c270*/  @P4 STG.E.U8 desc[UR6][R48.64], R64 ;  /* 0x0000004030004986 */ /* 0x0003e2000c101106 */
[----:B------:R-:W-:Y:S02]  /*4c280*/  LOP3.LUT P4, RZ, R191, 0x400000, RZ, 0xc0, !PT ;  /* 0x00400000bfff7812 */ /* 0x000fe4000788c0ff */
[----:B0-----:R-:W-:Y:S01]  /*4c290*/  PRMT R3, R65, 0x7770, RZ ;  /* 0x0000777041037816 */ /* 0x001fe200000000ff */
[----:B------:R-:W3:Y:S04]  /*4c2a0*/  LDL.LU.64 R50, [R1+0xbe8] ;  /* 0x000be80001327983 */ /* 0x000ee80000300a00 */
[----:B-1----:R-:W3:Y:S06]  /*4c2b0*/  LDL.LU.64 R48, [R1+0xbe0] ;  /* 0x000be00001307983 */ /* 0x002eec0000300a00 */
[----:B------:R0:W-:Y:S01]  /*4c2c0*/  @P4 STG.E.U8 desc[UR6][R168.64], R3 ;  /* 0x00000003a8004986 */ /* 0x0001e2000c101106 */
[----:B------:R-:W-:-:S03]  /*4c2d0*/  LOP3.LUT P4, RZ, R191, 0x200000, RZ, 0xc0, !PT ;  /* 0x00200000bfff7812 */ /* 0x000fc6000788c0ff */
[----:B0-----:R-:W3:Y:S01]  /*4c2e0*/  LDL.LU.64 R168, [R1+0xbd8] ;  /* 0x000bd80001a87983 */ /* 0x001ee20000300a00 */
[----:B------:R-:W-:-:S09]  /*4c2f0*/  PRMT R3, R65, 0x7771, RZ ;  /* 0x0000777141037816 */ /* 0x000fd200000000ff */
[----:B------:R0:W-:Y:S04]  /*4c300*/  @P4 STG.E.U8 desc[UR6][R170.64], R3 ;  /* 0x00000003aa004986 */ /* 0x0001e8000c101106 */
[----:B0-----:R-:W3:Y:S01]  /*4c310*/  LDL.LU.64 R170, [R1+0xbd0] ;  /* 0x000bd00001aa7983 */ /* 0x001ee20000300a00 */
[----:B------:R-:W-:Y:S02]  /*4c320*/  LOP3.LUT P4, RZ, R191, 0x100000, RZ, 0xc0, !PT ;  /* 0x00100000bfff7812 */ /* 0x000fe4000788c0ff */
[C---:B------:R-:W-:Y:S02]  /*4c330*/  PRMT R3, R65.reuse, 0x7772, RZ ;  /* 0x0000777241037816 */ /* 0x040fe400000000ff */
[----:B------:R-:W-:Y:S02]  /*4c340*/  PRMT R65, R65, 0x7773, RZ ;  /* 0x0000777341417816 */ /* 0x000fe400000000ff */
[----:B------:R-:W-:-:S02]  /*4c350*/  LOP3.LUT P3, RZ, R17, 0x80000, RZ, 0xc0, !PT ;  /* 0x0008000011ff7812 */ /* 0x000fc4000786c0ff */
[C---:B------:R-:W-:Y:S02]  /*4c360*/  LOP3.LUT P6, RZ, R17.reuse, 0x200000, RZ, 0xc0, !PT ;  /* 0x0020000011ff7812 */ /* 0x040fe400078cc0ff */
[C---:B------:R-:W-:Y:S02]  /*4c370*/  LOP3.LUT P2, RZ, R17.reuse, 0x1000000, RZ, 0xc0, !PT ;  /* 0x0100000011ff7812 */ /* 0x040fe4000784c0ff */
[C---:B------:R-:W-:Y:S02]  /*4c380*/  LOP3.LUT P1, RZ, R17.reuse, 0x4000000, RZ, 0xc0, !PT ;  /* 0x0400000011ff7812 */ /* 0x040fe4000782c0ff */
[C---:B------:R-:W-:Y:S02]  /*4c390*/  LOP3.LUT P0, RZ, R17.reuse, 0x8000000, RZ, 0xc0, !PT ;  /* 0x0800000011ff7812 */ /* 0x040fe4000780c0ff */
[----:B------:R-:W-:Y:S01]  /*4c3a0*/  LOP3.LUT P5, RZ, R17, 0x20000000, RZ, 0xc0, !PT ;  /* 0x2000000011ff7812 */ /* 0x000fe200078ac0ff */
[----:B--2---:R0:W-:Y:S01]  /*4c3b0*/  @P4 STG.E.U8 desc[UR6][R6.64], R3 ;  /* 0x0000000306004986 */ /* 0x0041e2000c101106 */
[----:B------:R-:W-:-:S02]  /*4c3c0*/  LOP3.LUT P4, RZ, R191, 0x80000, RZ, 0xc0, !PT ;  /* 0x00080000bfff7812 */ /* 0x000fc4000788c0ff */
[----:B0-----:R-:W-:Y:S01]  /*4c3d0*/  PRMT R3, R66, 0x7770, RZ ;  /* 0x0000777042037816 */ /* 0x001fe200000000ff */
[----:B------:R-:W2:Y:S10]  /*4c3e0*/  LDL.LU.64 R6, [R1+0x14b0] ;  /* 0x0014b00001067983 */ /* 0x000eb40000300a00 */
[----:B----4-:R0:W-:Y:S01]  /*4c3f0*/  @P4 STG.E.U8 desc[UR6][R4.64], R65 ;  /* 0x0000004104004986 */ /* 0x0101e2000c101106 */
[----:B------:R-:W-:-:S03]  /*4c400*/  LOP3.LUT P4, RZ, R191, 0x40000, RZ, 0xc0, !PT ;  /* 0x00040000bfff7812 */ /* 0x000fc6000788c0ff */
[----:B0-----:R-:W4:Y:S10]  /*4c410*/  LDL.LU.64 R4, [R1+0x14a8] ;  /* 0x0014a80001047983 */ /* 0x001f340000300a00 */
[----:B------:R0:W-:Y:S01]  /*4c420*/  @P4 STG.E.U8 desc[UR6][R62.64], R3 ;  /* 0x000000033e004986 */ /* 0x0001e2000c101106 */
[----:B------:R-:W-:-:S02]  /*4c430*/  LOP3.LUT P4, RZ, R191, 0x20000, RZ, 0xc0, !PT ;  /* 0x00020000bfff7812 */ /* 0x000fc4000788c0ff */
[----:B0-----:R-:W-:-:S11]  /*4c440*/  PRMT R3, R66, 0x7771, RZ ;  /* 0x0000777142037816 */ /* 0x001fd600000000ff */
[----:B------:R0:W-:Y:S01]  /*4c450*/  @P4 STG.E.U8 desc[UR6][R60.64], R3 ;  /* 0x000000033c004986 */ /* 0x0001e2000c101106 */
[----:B------:R-:W-:Y:S02]  /*4c460*/  LOP3.LUT P4, RZ, R191, 0x10000, RZ, 0xc0, !PT ;  /* 0x00010000bfff7812 */ /* 0x000fe4000788c0ff */
[----:B0-----:R-:W-:-:S11]  /*4c470*/  PRMT R3, R66, 0x7772, RZ ;  /* 0x0000777242037816 */ /* 0x001fd600000000ff */
[----:B------:R0:W-:Y:S01]  /*4c480*/  @P4 STG.E.U8 desc[UR6][R58.64], R3 ;  /* 0x000000033a004986 */ /* 0x0001e2000c101106 */
[----:B------:R-:W-:Y:S02]  /*4c490*/  LOP3.LUT P4, RZ, R191, 0x8000, RZ, 0xc0, !PT ;  /* 0x00008000bfff7812 */ /* 0x000fe4000788c0ff */
[----:B------:R-:W-:Y:S02]  /*4c4a0*/  PRMT R66, R66, 0x7773, RZ ;  /* 0x0000777342427816 */ /* 0x000fe400000000ff */
[----:B0-----:R-:W-:-:S09]  /*4c4b0*/  PRMT R3, R67, 0x7770, RZ ;  /* 0x0000777043037816 */ /* 0x001fd200000000ff */
[----:B---3--:R-:W-:Y:S04]  /*4c4c0*/  @P4 STG.E.U8 desc[UR6][R56.64], R66 ;  /* 0x0000004238004986 */ /* 0x008fe8000c101106 */
        /* <DEDUP_REMOVED lines=10> */
[----:B------:R0:W-:Y:S04]  /*4c570*/  @P5 STG.E.U8 desc[UR6][R170.64], R3 ;  /* 0x00000003aa005986 */ /* 0x0001e8000c101106 */
[----:B0-----:R-:W3:Y:S04]  /*4c580*/  LDL.LU.64 R170, [R1+0xbc8] ;  /* 0x000bc80001aa7983 */ /* 0x001ee80000300a00 */
[----:B------:R-:W2:Y:S04]  /*4c590*/  LDL.LU.64 R54, [R1+0xbc0] ;  /* 0x000bc00001367983 */ /* 0x000ea80000300a00 */
[----:B------:R-:W4:Y:S04]  /*4c5a0*/  LDL.LU.64 R52, [R1+0xbb8] ;  /* 0x000bb80001347983 */ /* 0x000f280000300a00 */
[----:B------:R-:W4:Y:S04]  /*4c5b0*/  LDL.LU.64 R50, [R1+0xbb0] ;  /* 0x000bb00001327983 */ /* 0x000f280000300a00 */
[----:B------:R-:W4:Y:S01]  /*4c5c0*/  LDL.LU.64 R48, [R1+0xba8] ;  /* 0x000ba80001307983 */ /* 0x000f220000300a00 */
[----:B------:R-:W-:-:S03]  /*4c5d0*/  LOP3.LUT P2, RZ, R16, 0x1, RZ, 0xc0, !PT ;  /* 0x0000000110ff7812 */ /* 0x000fc6000784c0ff */
[----:B------:R-:W4:Y:S01]  /*4c5e0*/  LDL.LU.64 R168, [R1+0xba0] ;  /* 0x000ba00001a87983 */ /* 0x000f220000300a00 */
[----:B------:R-:W-:Y:S02]  /*4c5f0*/  PRMT R3, R68, 0x7772, RZ ;  /* 0x0000777244037816 */ /* 0x000fe400000000ff */
        /* <DEDUP_REMOVED lines=13> */
[----:B------:R-:W-:Y:S01]  /*4c6d0*/  LOP3.LUT R191, R191, 0xfffff7ff, RZ, 0xc0, !PT ;  /* 0xfffff7ffbfbf7812 */ /* 0x000fe200078ec0ff */
[----:B---3--:R0:W-:Y:S04]  /*4c6e0*/  @P2 STG.E.U8 desc[UR6][R170.64], R3 ;  /* 0x00000003aa002986 */ /* 0x0081e8000c101106 */
[----:B0-----:R-:W3:Y:S04]  /*4c6f0*/  LDL.LU.64 R170, [R1+0xb98] ;  /* 0x000b980001aa7983 */ /* 0x001ee80000300a00 */
[----:B------:R-:W3:Y:S02]  /*4c700*/  LDL.LU.64 R66, [R1+0xb90] ;  /* 0x000b900001427983 */ /* 0x000ee40000300a00 */
[----:B------:R-:W-:-:S02]  /*4c710*/  @P4 LOP3.LUT R191, R191, 0x800, RZ, 0xfc, !PT ;  /* 0x00000800bfbf4812 */ /* 0x000fc400078efcff */
[----:B------:R-:W-:Y:S01]  /*4c720*/  LOP3.LUT P4, RZ, R16, 0x2000, RZ, 0xc0, !PT ;  /* 0x0000200010ff7812 */ /* 0x000fe2000788c0ff */
[----:B------:R-:W3:Y:S01]  /*4c730*/  LDL.LU.64 R64, [R1+0xb88] ;  /* 0x000b880001407983 */ /* 0x000ee20000300a00 */
[----:B------:R-:W-:-:S03]  /*4c740*/  LOP3.LUT R191, R191, 0xffffefff, RZ, 0xc0, !PT ;  /* 0xffffefffbfbf7812 */ /* 0x000fc600078ec0ff */
[----:B------:R-:W3:Y:S01]  /*4c750*/  LDL.LU.64 R62, [R1+0xb80] ;  /* 0x000b8000013e7983 */ /* 0x000ee20000300a00 */
[C---:B------:R-:W-:Y:S02]  /*4c760*/  LOP3.LUT P1, RZ, R16.reuse, 0x4, RZ, 0xc0, !PT ;  /* 0x0000000410ff7812 */ /* 0x040fe4000782c0ff */
[C---:B------:R-:W-:Y:S01]  /*4c770*/  LOP3.LUT P0, RZ, R16.reuse, 0x8, RZ, 0xc0, !PT ;  /* 0x0000000810ff7812 */ /* 0x040fe2000780c0ff */
[----:B------:R-:W3:Y:S04]  /*4c780*/  LDL.LU.64 R60, [R1+0xb78] ;  /* 0x000b7800013c7983 */ /* 0x000ee80000300a00 */
[----:B------:R-:W-:Y:S01]  /*4c790*/  @P4 LOP3.LUT R191, R191, 0x1000, RZ, 0xfc, !PT ;  /* 0x00001000bfbf4812 */ /* 0x000fe200078efcff */
[----:B------:R-:W3:Y:S01]  /*4c7a0*/  LDL.LU.64 R58, [R1+0xb70] ;  /* 0x000b7000013a7983 */ /* 0x000ee20000300a00 */
[----:B------:R-:W-:-:S02]  /*4c7b0*/  LOP3.LUT P4, RZ, R16, 0x800, RZ, 0xc0, !PT ;  /* 0x0000080010ff7812 */ /* 0x000fc4000788c0ff */
[----:B------:R-:W-:Y:S01]  /*4c7c0*/  LOP3.LUT R191, R191, 0xffffdfff, RZ, 0xc0, !PT ;  /* 0xffffdfffbfbf7812 */ /* 0x000fe200078ec0ff */
[----:B------:R-:W3:Y:S01]  /*4c7d0*/  LDL.LU.64 R56, [R1+0xb68] ;  /* 0x000b680001387983 */ /* 0x000ee20000300a00 */
[----:B------:R-:W-:-:S09]  /*4c7e0*/  LOP3.LUT P5, RZ, R16, 0x20, RZ, 0xc0, !PT ;  /* 0x0000002010ff7812 */ /* 0x000fd200078ac0ff */
[----:B------:R-:W-:Y:S02]  /*4c7f0*/  @P4 LOP3.LUT R191, R191, 0x2000, RZ, 0xfc, !PT ;  /* 0x00002000bfbf4812 */ /* 0x000fe400078efcff */
[----:B------:R-:W-:Y:S02]  /*4c800*/  LOP3.LUT P4, RZ, R16, 0x400, RZ, 0xc0, !PT ;  /* 0x0000040010ff7812 */ /* 0x000fe4000788c0ff */
[----:B------:R-:W-:Y:S02]  /*4c810*/  LOP3.LUT R191, R191, 0xffffbfff, RZ, 0xc0, !PT ;  /* 0xffffbfffbfbf7812 */ /* 0x000fe400078ec0ff */
[----:B------:R-:W-:Y:S02]  /*4c820*/  PRMT R68, R68, 0x7773, RZ ;  /* 0x0000777344447816 */ /* 0x000fe400000000ff */
[----:B------:R-:W-:-:S03]  /*4c830*/  PRMT R3, R69, 0x7770, RZ ;  /* 0x0000777045037816 */ /* 0x000fc600000000ff */
[----:B--2---:R0:W-:Y:S04]  /*4c840*/  @P1 STG.E.U8 desc[UR6][R54.64], R68 ;  /* 0x0000004436001986 */ /* 0x0041e8000c101106 */
[----:B------:R-:W-:Y:S01]  /*4c850*/  @P4 LOP3.LUT R191, R191, 0x4000, RZ, 0xfc, !PT ;  /* 0x00004000bfbf4812 */ /* 0x000fe200078efcff */
[----:B----4-:R1:W-:Y:S01]  /*4c860*/  @P0 STG.E.U8 desc[UR6][R52.64], R3 ;  /* 0x0000000334000986 */ /* 0x0103e2000c101106 */
[----:B------:R-:W-:-:S03]  /*4c870*/  LOP3.LUT P4, RZ, R16, 0x100, RZ, 0xc0, !PT ;  /* 0x0000010010ff7812 */ /* 0x000fc6000788c0ff */
[----:B0-----:R-:W2:Y:S01]  /*4c880*/  LDL.LU.64 R54, [R1+0xb60] ;  /* 0x000b600001367983 */ /* 0x001ea20000300a00 */
[----:B-1----:R-:W-:-:S03]  /*4c890*/  PRMT R3, R69, 0x7771, RZ ;  /* 0x0000777145037816 */ /* 0x002fc600000000ff */
[----:B------:R-:W4:Y:S04]  /*4c8a0*/  LDL.LU.64 R52, [R1+0xb58] ;  /* 0x000b580001347983 */ /* 0x000f280000300a00 */
[----:B------:R0:W-:Y:S02]  /*4c8b0*/  @P5 STG.E.U8 desc[UR6][R50.64], R3 ;  /* 0x0000000332005986 */ /* 0x0001e4000c101106 */
[----:B0-----:R-:W-:Y:S02]  /*4c8c0*/  PRMT R3, R69, 0x7772, RZ ;  /* 0x0000777245037816 */ /* 0x001fe400000000ff */
[----:B------:R-:W4:Y:S04]  /*4c8d0*/  LDL.LU.64 R50, [R1+0xb50] ;  /* 0x000b500001327983 */ /* 0x000f280000300a00 */
[----:B------:R0:W-:Y:S01]  /*4c8e0*/  @P4 STG.E.U8 desc[UR6][R48.64], R3 ;  /* 0x0000000330004986 */ /* 0x0001e2000c101106 */
[----:B------:R-:W-:-:S02]  /*4c8f0*/  LOP3.LUT P4, RZ, R191, 0x4000, RZ, 0xc0, !PT ;  /* 0x00004000bfff7812 */ /* 0x000fc4000788c0ff */
[----:B------:R-:W-:Y:S01]  /*4c900*/  PRMT R69, R69, 0x7773, RZ ;  /* 0x0000777345457816 */ /* 0x000fe200000000ff */
[----:B0-----:R-:W4:Y:S10]  /*4c910*/  LDL.LU.64 R48, [R1+0xb48] ;  /* 0x000b480001307983 */ /* 0x001f340000300a00 */
[----:B------:R0:W-:Y:S01]  /*4c920*/  @P4 STG.E.U8 desc[UR6][R168.64], R69 ;  /* 0x00000045a8004986 */ /* 0x0001e2000c101106 */
[----:B------:R-:W-:-:S02]  /*4c930*/  LOP3.LUT P4, RZ, R191, 0x2000, RZ, 0xc0, !PT ;  /* 0x00002000bfff7812 */ /* 0x000fc4000788c0ff */
[----:B------:R-:W-:Y:S01]  /*4c940*/  PRMT R3, R70, 0x7770, RZ ;  /* 0x0000777046037816 */ /* 0x000fe200000000ff */
[----:B0-----:R-:W4:Y:S10]  /*4c950*/  LDL.LU.64 R168, [R1+0xb40] ;  /* 0x000b400001a87983 */ /* 0x001f340000300a00 */
[----:B---3--:R0:W-:Y:S04]  /*4c960*/  @P4 STG.E.U8 desc[UR6][R170.64], R3 ;  /* 0x00000003aa004986 */ /* 0x0081e8000c101106 */
[----:B0-----:R-:W3:Y:S01]  /*4c970*/  LDL.LU.64 R170, [R1+0xb38] ;  /* 0x000b380001aa7983 */ /* 0x001ee20000300a00 */
[----:B------:R-:W-:-:S02]  /*4c980*/  LOP3.LUT P4, RZ, R191, 0x1000, RZ, 0xc0, !PT ;  /* 0x00001000bfff7812 */ /* 0x000fc4000788c0ff */
[----:B------:R-:W-:-:S11]  /*4c990*/  PRMT R3, R70, 0x7771, RZ ;  /* 0x0000777146037816 */ /* 0x000fd600000000ff */
[----:B------:R0:W-:Y:S01]  /*4c9a0*/  @P4 STG.E.U8 desc[UR6][R66.64], R3 ;  /* 0x0000000342004986 */ /* 0x0001e2000c101106 */
[----:B------:R-:W-:Y:S02]  /*4c9b0*/  LOP3.LUT P4, RZ, R191, 0x800, RZ, 0xc0, !PT ;  /* 0x00000800bfff7812 */ /* 0x000fe4000788c0ff */
[----:B0-----:R-:W-:-:S11]  /*4c9c0*/  PRMT R3, R70, 0x7772, RZ ;  /* 0x0000777246037816 */ /* 0x001fd600000000ff */
[----:B------:R0:W-:Y:S01]  /*4c9d0*/  @P4 STG.E.U8 desc[UR6][R64.64], R3 ;  /* 0x0000000340004986 */ /* 0x0001e2000c101106 */
[----:B------:R-:W-:Y:S02]  /*4c9e0*/  LOP3.LUT P4, RZ, R191, 0x400, RZ, 0xc0, !PT ;  /* 0x00000400bfff7812 */ /* 0x000fe4000788c0ff */
[----:B------:R-:W-:-:S11]  /*4c9f0*/  PRMT R70, R70, 0x7773, RZ ;  /* 0x0000777346467816 */ /* 0x000fd600000000ff */
[----:B------:R-:W-:Y:S01]  /*4ca00*/  @P4 STG.E.U8 desc[UR6][R62.64], R70 ;  /* 0x000000463e004986 */ /* 0x000fe2000c101106 */
[----:B------:R-:W-:Y:S02]  /*4ca10*/  LOP3.LUT P4, RZ, R191, 0x200, RZ, 0xc0, !PT ;  /* 0x00000200bfff7812 */ /* 0x000fe4000788c0ff */
[----:B0-----:R-:W-:-:S11]  /*4ca20*/  PRMT R3, R71, 0x7770, RZ ;  /* 0x0000777047037816 */ /* 0x001fd600000000ff */
[----:B------:R0:W-:Y:S01]  /*4ca30*/  @P4 STG.E.U8 desc[UR6][R60.64], R3 ;  /* 0x000000033c004986 */ /* 0x0001e2000c101106 */
[----:B------:R-:W-:Y:S02]  /*4ca40*/  LOP3.LUT P4, RZ, R191, 0x100, RZ, 0xc0, !PT ;  /* 0x00000100bfff7812 */ /* 0x000fe4000788c0ff */
[----:B0-----:R-:W-:-:S11]  /*4ca50*/  PRMT R3, R71, 0x7771, RZ ;  /* 0x0000777147037816 */ /* 0x001fd600000000ff */
[----:B------:R0:W-:Y:S01]  /*4ca60*/  @P4 STG.E.U8 desc[UR6][R58.64], R3 ;  /* 0x000000033a004986 */ /* 0x0001e2000c101106 */
[----:B------:R-:W-:Y:S02]  /*4ca70*/  LOP3.LUT P4, RZ, R191, 0x80, RZ, 0xc0, !PT ;  /* 0x00000080bfff7812 */ /* 0x000fe4000788c0ff */
[C---:B------:R-:W-:Y:S02]  /*4ca80*/  LOP3.LUT P3, RZ, R16.reuse, 0x4000000, RZ, 0xc0, !PT ;  /* 0x0400000010ff7812 */ /* 0x040fe4000786c0ff */
[C---:B------:R-:W-:Y:S02]  /*4ca90*/  LOP3.LUT P6, RZ, R16.reuse, 0x8000000, RZ, 0xc0, !PT ;  /* 0x0800000010ff7812 */ /* 0x040fe400078cc0ff */
[----:B------:R-:W-:Y:S02]  /*4caa0*/  LOP3.LUT P2, RZ, R16, 0x20000000, RZ, 0xc0, !PT ;  /* 0x2000000010ff7812 */ /* 0x000fe4000784c0ff */
[C---:B0-----:R-:W-:Y:S02]  /*4cab0*/  PRMT R3, R71.reuse, 0x7772, RZ ;  /* 0x0000777247037816 */ /* 0x041fe400000000ff */
[----:B------:R-:W-:-:S03]  /*4cac0*/  PRMT R71, R71, 0x7773, RZ ;  /* 0x0000777347477816 */ /* 0x000fc600000000ff */
[----:B------:R0:W-:Y:S01]  /*4cad0*/  @P4 STG.E.U8 desc[UR6][R56.64], R3 ;  /* 0x0000000338004986 */ /* 0x0001e2000c101106 */
[----:B------:R-:W-:-:S03]  /*4cae0*/  LOP3.LUT P1, RZ, R15, 0x1, RZ, 0xc0, !PT ;  /* 0x000000010fff7812 */ /* 0x000fc6000782c0ff */
[----:B--2---:R-:W-:Y:S01]  /*4caf0*/  @P3 STG.E.U8 desc[UR6][R54.64], R71 ;  /* 0x0000004736003986 */ /* 0x004fe2000c101106 */
[----:B0-----:R-:W-:-:S05]  /*4cb00*/  PRMT R3, R72, 0x7770, RZ ;  /* 0x0000777048037816 */ /* 0x001fca00000000ff */
[----:B----4-:R0:W-:Y:S01]  /*4cb10*/  @P6 STG.E.U8 desc[UR6][R52.64], R3 ;  /* 0x0000000334006986 */ /* 0x0101e2000c101106 */
[C---:B------:R-:W-:Y:S02]  /*4cb20*/  LOP3.LUT P0, RZ, R15.reuse, 0x4, RZ, 0xc0, !PT ;  /* 0x000000040fff7812 */ /* 0x040fe4000780c0ff */
[----:B------:R-:W-:Y:S02]  /*4cb30*/  LOP3.LUT P5, RZ, R15, 0x8, RZ, 0xc0, !PT ;  /* 0x000000080fff7812 */ /* 0x000fe400078ac0ff */
[----:B0-----:R-:W-:-:S05]  /*4cb40*/  PRMT R3, R72, 0x7771, RZ ;  /* 0x0000777148037816 */ /* 0x001fca00000000ff */
[----:B------:R0:W-:Y:S02]  /*4cb50*/  @P2 STG.E.U8 desc[UR6][R50.64], R3 ;  /* 0x0000000332002986 */ /* 0x0001e4000c101106 */
[C---:B0-----:R-:W-:Y:S02]  /*4cb60*/  PRMT R3, R72.reuse, 0x7772, RZ ;  /* 0x0000777248037816 */ /* 0x041fe400000000ff */
[----:B------:R-:W-:-:S03]  /*4cb70*/  PRMT R72, R72, 0x7773, RZ ;  /* 0x0000777348487816 */ /* 0x000fc600000000ff */
[----:B------:R0:W-:Y:S04]  /*4cb80*/  @P1 STG.E.U8 desc[UR6][R48.64], R3 ;  /* 0x0000000330001986 */ /* 0x0001e8000c101106 */
[----:B------:R-:W-:Y:S01]  /*4cb90*/  @P0 STG.E.U8 desc[UR6][R168.64], R72 ;  /* 0x00000048a8000986 */ /* 0x000fe2000c101106 */
[----:B0-----:R-:W-:-:S05]  /*4cba0*/  PRMT R3, R73, 0x7770, RZ ;  /* 0x0000777049037816 */ /* 0x001fca00000000ff */
[----:B---3--:R0:W-:Y:S04]  /*4cbb0*/  @P5 STG.E.U8 desc[UR6][R170.64], R3 ;  /* 0x00000003aa005986 */ /* 0x0081e8000c101106 */
[----:B0-----:R-:W2:Y:S04]  /*4cbc0*/  LDL.LU.64 R170, [R1+0xb30] ;  /* 0x000b300001aa7983 */ /* 0x001ea80000300a00 */
[----:B------:R-:W3:Y:S04]  /*4cbd0*/  LDL.LU.64 R54, [R1+0xb28] ;  /* 0x000b280001367983 */ /* 0x000ee80000300a00 */
        /* <DEDUP_REMOVED lines=20> */
[----:B--2---:R0:W-:Y:S04]  /*4cd20*/  @P2 STG.E.U8 desc[UR6][R170.64], R3 ;  /* 0x00000003aa002986 */ /* 0x0041e8000c101106 */
[----:B0-----:R-:W2:Y:S04]  /*4cd30*/  LDL.LU.64 R170, [R1+0xb00] ;  /* 0x000b000001aa7983 */ /* 0x001ea80000300a00 */
[----:B------:R-:W2:Y:S02]  /*4cd40*/  LDL.LU.64 R66, [R1+0xaf8] ;  /* 0x000af80001427983 */ /* 0x000ea40000300a00 */
[----:B------:R-:W-:-:S02]  /*4cd50*/  @P4 LOP3.LUT R191, R191, 0x8, RZ, 0xfc, !PT ;  /* 0x00000008bfbf4812 */ /* 0x000fc400078efcff */
[----:B------:R-:W-:Y:S01]  /*4cd60*/  LOP3.LUT P4, RZ, R15, 0x80000, RZ, 0xc0, !PT ;  /* 0x000800000fff7812 */ /* 0x000fe2000788c0ff */
[----:B------:R-:W2:Y:S01]  /*4cd70*/  LDL.LU.64 R64, [R1+0xaf0] ;  /* 0x000af00001407983 */ /* 0x000ea20000300a00 */
[----:B------:R-:W-:-:S03]  /*4cd80*/  LOP3.LUT R191, R191, 0xffffffef, RZ, 0xc0, !PT ;  /* 0xffffffefbfbf7812 */ /* 0x000fc600078ec0ff */
[----:B------:R-:W2:Y:S01]  /*4cd90*/  LDL.LU.64 R62, [R1+0xae8] ;  /* 0x000ae800013e7983 */ /* 0x000ea20000300a00 */
[----:B------:R-:W-:-:S03]  /*4cda0*/  LOP3.LUT P1, RZ, R15, 0x100, RZ, 0xc0, !PT ;  /* 0x000001000fff7812 */ /* 0x000fc6000782c0ff */
[----:B------:R-:W2:Y:S04]  /*4cdb0*/  LDL.LU.64 R60, [R1+0xae0] ;  /* 0x000ae000013c7983 */ /* 0x000ea80000300a00 */
[----:B------:R-:W-:Y:S01]  /*4cdc0*/  @P4 LOP3.LUT R191, R191, 0x10, RZ, 0xfc, !PT ;  /* 0x00000010bfbf4812 */ /* 0x000fe200078efcff */
[----:B------:R-:W2:Y:S01]  /*4cdd0*/  LDL.LU.64 R58, [R1+0xad8] ;  /* 0x000ad800013a7983 */ /* 0x000ea20000300a00 */
[----:B------:R-:W-:Y:S02]  /*4cde0*/  LOP3.LUT P4, RZ, R15, 0x40000, RZ, 0xc0, !PT ;  /* 0x000400000fff7812 */ /* 0x000fe4000788c0ff */
[----:B------:R-:W-:Y:S01]  /*4cdf0*/  LOP3.LUT R191, R191, 0xffffffdf, RZ, 0xc0, !PT ;  /* 0xffffffdfbfbf7812 */ /* 0x000fe200078ec0ff */
[----:B------:R-:W2:Y:S01]  /*4ce00*/  LDL.LU.64 R56, [R1+0xad0] ;  /* 0x000ad00001387983 */ /* 0x000ea20000300a00 */
[----:B------:R-:W-:-:S09]  /*4ce10*/  LOP3.LUT P0, RZ, R15, 0x400, RZ, 0xc0, !PT ;  /* 0x000004000fff7812 */ /* 0x000fd2000780c0ff */
[----:B------:R-:W-:Y:S02]  /*4ce20*/  @P4 LOP3.LUT R191, R191, 0x20, RZ, 0xfc, !PT ;  /* 0x00000020bfbf4812 */ /* 0x000fe400078efcff */
[C---:B------:R-:W-:Y:S02]  /*4ce30*/  LOP3.LUT P4, RZ, R15.reuse, 0x10000, RZ, 0xc0, !PT ;  /* 0x000100000fff7812 */ /* 0x040fe4000788c0ff */
[----:B------:R-:W-:Y:S02]  /*4ce40*/  LOP3.LUT P5, RZ, R15, 0x800, RZ, 0xc0, !PT ;  /* 0x000008000fff7812 */ /* 0x000fe400078ac0ff */
[----:B------:R-:W-:Y:S02]  /*4ce50*/  LOP3.LUT R191, R191, 0xffffffbf, RZ, 0xc0, !PT ;  /* 0xffffffbfbfbf7812 */ /* 0x000fe400078ec0ff */
[C---:B------:R-:W-:Y:S02]  /*4ce60*/  PRMT R3, R73.reuse, 0x7772, RZ ;  /* 0x0000777249037816 */ /* 0x040fe400000000ff */
[----:B------:R-:W-:-:S03]  /*4ce70*/  PRMT R73, R73, 0x7773, RZ ;  /* 0x0000777349497816 */ /* 0x000fc600000000ff */
[----:B---3--:R0:W-:Y:S02]  /*4ce80*/  @P1 STG.E.U8 desc[UR6][R54.64], R3 ;  /* 0x0000000336001986 */ /* 0x0081e4000c101106 */
[----:B------:R-:W-:Y:S02]  /*4ce90*/  @P4 LOP3.LUT R191, R191, 0x40, RZ, 0xfc, !PT ;  /* 0x00000040bfbf4812 */ /* 0x000fe400078efcff */
[----:B------:R-:W-:Y:S01]  /*4cea0*/  LOP3.LUT P4, RZ, R15, 0x2000, RZ, 0xc0, !PT ;  /* 0x000020000fff7812 */ /* 0x000fe2000788c0ff */
[----:B----4-:R1:W-:Y:S01]  /*4ceb0*/  @P0 STG.E.U8 desc[UR6][R52.64], R73 ;  /* 0x0000004934000986 */ /* 0x0103e2000c101106 */
[----:B0-----:R-:W-:-:S03]  /*4cec0*/  PRMT R3, R74, 0x7770, RZ ;  /* 0x000077704a037816 */ /* 0x001fc600000000ff */
[----:B------:R-:W3:Y:S04]  /*4ced0*/  LDL.LU.64 R54, [R1+0xac8] ;  /* 0x000ac80001367983 */ /* 0x000ee80000300a00 */
[----:B------:R0:W-:Y:S04]  /*4cee0*/  @P5 STG.E.U8 desc[UR6][R50.64], R3 ;  /* 0x0000000332005986 */ /* 0x0001e8000c101106 */
[----:B-1----:R-:W4:Y:S01]  /*4cef0*/  LDL.LU.64 R52, [R1+0xac0] ;  /* 0x000ac00001347983 */ /* 0x002f220000300a00 */
[----:B0-----:R-:W-:-:S03]  /*4cf00*/  PRMT R3, R74, 0x7771, RZ ;  /* 0x000077714a037816 */ /* 0x001fc600000000ff */
[----:B------:R-:W4:Y:S04]  /*4cf10*/  LDL.LU.64 R50, [R1+0xab8] ;  /* 0x000ab80001327983 */ /* 0x000f280000300a00 */
[----:B------:R0:W-:Y:S01]  /*4cf20*/  @P4 STG.E.U8 desc[UR6][R48.64], R3 ;  /* 0x0000000330004986 */ /* 0x0001e2000c101106 */
[C---:B------:R-:W-:Y:S02]  /*4cf30*/  LOP3.LUT P4, RZ, R191.reuse, 0x40, RZ, 0xc0, !PT ;  /* 0x00000040bfff7812 */ /* 0x040fe4000788c0ff */
[----:B0-----:R-:W-:Y:S01]  /*4cf40*/  PRMT R3, R74, 0x7772, RZ ;  /* 0x000077724a037816 */ /* 0x001fe200000000ff */
[----:B------:R-:W4:Y:S10]  /*4cf50*/  LDL.LU.64 R48, [R1+0xab0] ;  /* 0x000ab00001307983 */ /* 0x000f340000300a00 */
[----:B------:R0:W-:Y:S01]  /*4cf60*/  @P4 STG.E.U8 desc[UR6][R168.64], R3 ;  /* 0x00000003a8004986 */ /* 0x0001e2000c101106 */
[----:B------:R-:W-:-:S02]  /*4cf70*/  LOP3.LUT P4, RZ, R191, 0x20, RZ, 0xc0, !PT ;  /* 0x00000020bfff7812 */ /* 0x000fc4000788c0ff */
[----:B------:R-:W-:Y:S01]  /*4cf80*/  PRMT R74, R74, 0x7773, RZ ;  /* 0x000077734a4a7816 */ /* 0x000fe200000000ff */
[----:B0-----:R-:W4:Y:S10]  /*4cf90*/  LDL.LU.64 R168, [R1+0xaa8] ;  /* 0x000aa80001a87983 */ /* 0x001f340000300a00 */
[----:B--2---:R0:W-:Y:S04]  /*4cfa0*/  @P4 STG.E.U8 desc[UR6][R170.64], R74 ;  /* 0x0000004aaa004986 */ /* 0x0041e8000c101106 */
[----:B0-----:R-:W2:Y:S01]  /*4cfb0*/  LDL.LU.64 R170, [R1+0xaa0] ;  /* 0x000aa00001aa7983 */ /* 0x001ea20000300a00 */
[----:B------:R-:W-:-:S02]  /*4cfc0*/  LOP3.LUT P4, RZ, R191, 0x10, RZ, 0xc0, !PT ;  /* 0x00000010bfff7812 */ /* 0x000fc4000788c0ff */
[----:B------:R-:W-:-:S11]  /*4cfd0*/  PRMT R3, R75, 0x7770, RZ ;  /* 0x000077704b037816 */ /* 0x000fd600000000ff */
[----:B------:R0:W-:Y:S01]  /*4cfe0*/  @P4 STG.E.U8 desc[UR6][R66.64], R3 ;  /* 0x0000000342004986 */ /* 0x0001e2000c101106 */
[----:B------:R-:W-:Y:S02]  /*4cff0*/  LOP3.LUT P4, RZ, R191, 0x8, RZ, 0xc0, !PT ;  /* 0x00000008bfff7812 */ /* 0x000fe4000788c0ff */
[----:B0-----:R-:W-:-:S11]  /*4d000*/  PRMT R3, R75, 0x7771, RZ ;  /* 0x000077714b037816 */ /* 0x001fd600000000ff */
        /* <DEDUP_REMOVED lines=8> */
[----:B0-----:R-:W-:Y:S02]  /*4d090*/  PRMT R3, R76, 0x7770, RZ ;  /* 0x000077704c037816 */ /* 0x001fe400000000ff */
[----:B------:R-:W-:-:S09]  /*4d0a0*/  LOP3.LUT P3, RZ, R14, 0x1, RZ, 0xc0, !PT ;  /* 0x000000010eff7812 */ /* 0x000fd2000786c0ff */
[----:B------:R0:W-:Y:S01]  /*4d0b0*/  @P4 STG.E.U8 desc[UR6][R58.64], R3 ;  /* 0x000000033a004986 */ /* 0x0001e2000c101106 */
[----:B------:R-:W-:Y:S02]  /*4d0c0*/  LOP3.LUT P4, RZ, R16, 0x80000000, RZ, 0xc0, !PT ;  /* 0x8000000010ff7812 */ /* 0x000fe4000788c0ff */
[C---:B------:R-:W-:Y:S02]  /*4d0d0*/  LOP3.LUT P6, RZ, R14.reuse, 0x4, RZ, 0xc0, !PT ;  /* 0x000000040eff7812 */ /* 0x040fe400078cc0ff */
[----:B------:R-:W-:Y:S02]  /*4d0e0*/  LOP3.LUT P2, RZ, R14, 0x8, RZ, 0xc0, !PT ;  /* 0x000000080eff7812 */ /* 0x000fe4000784c0ff */
[----:B0-----:R-:W-:-:S07]  /*4d0f0*/  PRMT R3, R76, 0x7771, RZ ;  /* 0x000077714c037816 */ /* 0x001fce00000000ff */
[----:B------:R0:W-:Y:S01]  /*4d100*/  @P4 STG.E.U8 desc[UR6][R56.64], R3 ;  /* 0x0000000338004986 */ /* 0x0001e2000c101106 */
[----:B------:R-:W-:Y:S02]  /*4d110*/  LOP3.LUT P1, RZ, R14, 0x20, RZ, 0xc0, !PT ;  /* 0x000000200eff7812 */ /* 0x000fe4000782c0ff */
[C---:B0-----:R-:W-:Y:S02]  /*4d120*/  PRMT R3, R76.reuse, 0x7772, RZ ;  /* 0x000077724c037816 */ /* 0x041fe400000000ff */
[----:B------:R-:W-:-:S03]  /*4d130*/  PRMT R76, R76, 0x7773, RZ ;  /* 0x000077734c4c7816 */ /* 0x000fc600000000ff */
[----:B---3--:R0:W-:Y:S01]  /*4d140*/  @P3 STG.E.U8 desc[UR6][R54.64], R3 ;  /* 0x0000000336003986 */ /* 0x0081e2000c101106 */
[C---:B------:R-:W-:Y:S02]  /*4d150*/  LOP3.LUT P0, RZ, R14.reuse, 0x100, RZ, 0xc0, !PT ;  /* 0x000001000eff7812 */ /* 0x040fe4000780c0ff */
[----:B------:R-:W-:Y:S01]  /*4d160*/  LOP3.LUT P5, RZ, R14, 0x400, RZ, 0xc0, !PT ;  /* 0x000004000eff7812 */ /* 0x000fe200078ac0ff */
[----:B----4-:R-:W-:Y:S01]  /*4d170*/  @P6 STG.E.U8 desc[UR6][R52.64], R76 ;  /* 0x0000004c34006986 */ /* 0x010fe2000c101106 */
[----:B0-----:R-:W-:-:S05]  /*4d180*/  PRMT R3, R77, 0x7770, RZ ;  /* 0x000077704d037816 */ /* 0x001fca00000000ff */
[----:B------:R0:W-:Y:S02]  /*4d190*/  @P2 STG.E.U8 desc[UR6][R50.64], R3 ;  /* 0x0000000332002986 */ /* 0x0001e4000c101106 */
[----:B0-----:R-:W-:-:S05]  /*4d1a0*/  PRMT R3, R77, 0x7771, RZ ;  /* 0x000077714d037816 */ /* 0x001fca00000000ff */
[----:B------:R0:W-:Y:S02]  /*4d1b0*/  @P1 STG.E.U8 desc[UR6][R48.64], R3 ;  /* 0x0000000330001986 */ /* 0x0001e4000c101106 */
[C---:B0-----:R-:W-:Y:S02]  /*4d1c0*/  PRMT R3, R77.reuse, 0x7772, RZ ;  /* 0x000077724d037816 */ /* 0x041fe400000000ff */
[----:B------:R-:W-:-:S03]  /*4d1d0*/  PRMT R77, R77, 0x7773, RZ ;  /* 0x000077734d4d7816 */ /* 0x000fc600000000ff */
[----:B------:R-:W-:Y:S04]  /*4d1e0*/  @P0 STG.E.U8 desc[UR6][R168.64], R3 ;  /* 0x00000003a8000986 */ /* 0x000fe8000c101106 */
[----:B--2---:R0:W-:Y:S04]  /*4d1f0*/  @P5 STG.E.U8 desc[UR6][R170.64], R77 ;  /* 0x0000004daa005986 */ /* 0x0041e8000c101106 */
        /* <DEDUP_REMOVED lines=26> */
[----:B------:R-:W2:Y:S01]  /*4d3a0*/  LDL.LU.64 R64, [R1+0xa58] ;  /* 0x000a580001407983 */ /* 0x000ea20000300a00 */
[----:B------:R-:W-:Y:S02]  /*4d3b0*/  LOP3.LUT P4, RZ, R9, 0x1000, RZ, 0xc0, !PT ;  /* 0x0000100009ff7812 */ /* 0x000fe4000788c0ff */
[----:B------:R-:W-:Y:S01]  /*4d3c0*/  LOP3.LUT R16, R16, 0xefffffff, RZ, 0xc0, !PT ;  /* 0xefffffff10107812 */ /* 0x000fe200078ec0ff */
[----:B------:R-:W2:Y:S04]  /*4d3d0*/  LDL.LU.64 R62, [R1+0xa50] ;  /* 0x000a5000013e7983 */ /* 0x000ea80000300a00 */
[----:B------:R-:W2:Y:S01]  /*4d3e0*/  LDL.LU.64 R60, [R1+0xa48] ;  /* 0x000a4800013c7983 */ /* 0x000ea20000300a00 */
[C---:B------:R-:W-:Y:S02]  /*4d3f0*/  LOP3.LUT P1, RZ, R14.reuse, 0x2000, RZ, 0xc0, !PT ;  /* 0x000020000eff7812 */ /* 0x040fe4000782c0ff */
[----:B------:R-:W-:Y:S01]  /*4d400*/  LOP3.LUT P0, RZ, R14, 0x10000, RZ, 0xc0, !PT ;  /* 0x000100000eff7812 */ /* 0x000fe2000780c0ff */
[----:B------:R-:W2:Y:S02]  /*4d410*/  LDL.LU.64 R58, [R1+0xa40] ;  /* 0x000a4000013a7983 */ /* 0x000ea40000300a00 */
[----:B------:R-:W-:-:S02]  /*4d420*/  @P4 LOP3.LUT R16, R16, 0x10000000, RZ, 0xfc, !PT ;  /* 0x1000000010104812 */ /* 0x000fc400078efcff */
[----:B------:R-:W-:Y:S01]  /*4d430*/  LOP3.LUT P4, RZ, R14, 0x1000000, RZ, 0xc0, !PT ;  /* 0x010000000eff7812 */ /* 0x000fe2000788c0ff */
[----:B------:R-:W2:Y:S01]  /*4d440*/  LDL.LU.64 R56, [R1+0xa38] ;  /* 0x000a380001387983 */ /* 0x000ea20000300a00 */
[----:B------:R-:W-:-:S11]  /*4d450*/  LOP3.LUT R16, R16, 0xdfffffff, RZ, 0xc0, !PT ;  /* 0xdfffffff10107812 */ /* 0x000fd600078ec0ff */
[----:B------:R-:W-:Y:S02]  /*4d460*/  @P4 LOP3.LUT R16, R16, 0x20000000, RZ, 0xfc, !PT ;  /* 0x2000000010104812 */ /* 0x000fe400078efcff */
[----:B------:R-:W-:Y:S02]  /*4d470*/  LOP3.LUT P4, RZ, R14, 0x200000, RZ, 0xc0, !PT ;  /* 0x002000000eff7812 */ /* 0x000fe4000788c0ff */
[----:B------:R-:W-:Y:S02]  /*4d480*/  LOP3.LUT R16, R16, 0xbfffffff, RZ, 0xc0, !PT ;  /* 0xbfffffff10107812 */ /* 0x000fe400078ec0ff */
[----:B------:R-:W-:Y:S02]  /*4d490*/  PRMT R3, R78, 0x7771, RZ ;  /* 0x000077714e037816 */ /* 0x000fe400000000ff */
[----:B------:R-:W-:-:S03]  /*4d4a0*/  LOP3.LUT P5, RZ, R14, 0x40000, RZ, 0xc0, !PT ;  /* 0x000400000eff7812 */ /* 0x000fc600078ac0ff */
[----:B---3--:R0:W-:Y:S04]  /*4d4b0*/  @P1 STG.E.U8 desc[UR6][R54.64], R3 ;  /* 0x0000000336001986 */ /* 0x0081e8000c101106 */
[----:B------:R-:W-:Y:S02]  /*4d4c0*/  @P4 LOP3.LUT R16, R16, 0x40000000, RZ, 0xfc, !PT ;  /* 0x4000000010104812 */ /* 0x000fe400078efcff */
[----:B------:R-:W-:Y:S02]  /*4d4d0*/  LOP3.LUT P4, RZ, R14, 0x80000, RZ, 0xc0, !PT ;  /* 0x000800000eff7812 */ /* 0x000fe4000788c0ff */
[C---:B0-----:R-:W-:Y:S01]  /*4d4e0*/  PRMT R3, R78.reuse, 0x7772, RZ ;  /* 0x000077724e037816 */ /* 0x041fe200000000ff */
[----:B------:R-:W3:Y:S01]  /*4d4f0*/  LDL.LU.64 R54, [R1+0xa30] ;  /* 0x000a300001367983 */ /* 0x000ee20000300a00 */
[----:B------:R-:W-:-:S03]  /*4d500*/  PRMT R78, R78, 0x7773, RZ ;  /* 0x000077734e4e7816 */ /* 0x000fc600000000ff */
[----:B----4-:R0:W-:Y:S04]  /*4d510*/  @P0 STG.E.U8 desc[UR6][R52.64], R3 ;  /* 0x0000000334000986 */ /* 0x0101e8000c101106 */
[----:B------:R1:W-:Y:S01]  /*4d520*/  @P5 STG.E.U8 desc[UR6][R50.64], R78 ;  /* 0x0000004e32005986 */ /* 0x0003e2000c101106 */
[----:B0-----:R-:W-:-:S03]  /*4d530*/  PRMT R3, R79, 0x7770, RZ ;  /* 0x000077704f037816 */ /* 0x001fc600000000ff */
[----:B------:R-:W4:Y:S04]  /*4d540*/  LDL.LU.64 R52, [R1+0xa28] ;  /* 0x000a280001347983 */ /* 0x000f280000300a00 */
[----:B------:R0:W-:Y:S01]  /*4d550*/  @P4 STG.E.U8 desc[UR6][R48.64], R3 ;  /* 0x0000000330004986 */ /* 0x0001e2000c101106 */
[----:B------:R-:W-:-:S03]  /*4d560*/  LOP3.LUT P4, RZ, R16, 0x40000000, RZ, 0xc0, !PT ;  /* 0x4000000010ff7812 */ /* 0x000fc6000788c0ff */
[----:B-1----:R-:W4:Y:S01]  /*4d570*/  LDL.LU.64 R50, [R1+0xa20] ;  /* 0x000a200001327983 */ /* 0x002f220000300a00 */
[----:B0-----:R-:W-:-:S03]  /*4d580*/  PRMT R3, R79, 0x7771, RZ ;  /* 0x000077714f037816 */ /* 0x001fc600000000ff */
[----:B------:R-:W4:Y:S06]  /*4d590*/  LDL.LU.64 R48, [R1+0xa18] ;  /* 0x000a180001307983 */ /* 0x000f2c0000300a00 */
[----:B------:R0:W-:Y:S01]  /*4d5a0*/  @P4 STG.E.U8 desc[UR6][R168.64], R3 ;  /* 0x00000003a8004986 */ /* 0x0001e2000c101106 */
[----:B------:R-:W-:-:S03]  /*4d5b0*/  LOP3.LUT P4, RZ, R16, 0x20000000, RZ, 0xc0, !PT ;  /* 0x2000000010ff7812 */ /* 0x000fc6000788c0ff */
[----:B0-----:R-:W4:Y:S01]  /*4d5c0*/  LDL.LU.64 R168, [R1+0xa10] ;  /* 0x000a100001a87983 */ /* 0x001f220000300a00 */
[----:B------:R-:W-:-:S09]  /*4d5d0*/  PRMT R3, R79, 0x7772, RZ ;  /* 0x000077724f037816 */ /* 0x000fd200000000ff */
[----:B--2---:R0:W-:Y:S04]  /*4d5e0*/  @P4 STG.E.U8 desc[UR6][R170.64], R3 ;  /* 0x00000003aa004986 */ /* 0x0041e8000c101106 */
[----:B0-----:R-:W2:Y:S01]  /*4d5f0*/  LDL.LU.64 R170, [R1+0xa08] ;  /* 0x000a080001aa7983 */ /* 0x001ea20000300a00 */
[----:B------:R-:W-:Y:S02]  /*4d600*/  LOP3.LUT P4, RZ, R16, 0x10000000, RZ, 0xc0, !PT ;  /* 0x1000000010ff7812 */ /* 0x000fe4000788c0ff */
[----:B------:R-:W-:Y:S02]  /*4d610*/  PRMT R79, R79, 0x7773, RZ ;  /* 0x000077734f4f7816 */ /* 0x000fe400000000ff */
[----:B------:R-:W-:-:S09]  /*4d620*/  PRMT R3, R80, 0x7770, RZ ;  /* 0x0000777050037816 */ /* 0x000fd200000000ff */
[----:B------:R-:W-:Y:S01]  /*4d630*/  @P4 STG.E.U8 desc[UR6][R66.64], R79 ;  /* 0x0000004f42004986 */ /* 0x000fe2000c101106 */
[----:B------:R-:W-:-:S13]  /*4d640*/  LOP3.LUT P4, RZ, R16, 0x8000000, RZ, 0xc0, !PT ;  /* 0x0800000010ff7812 */ /* 0x000fda000788c0ff */
        /* <DEDUP_REMOVED lines=8> */
[----:B------:R-:W-:Y:S02]  /*4d6d0*/  PRMT R80, R80, 0x7773, RZ ;  /* 0x0000777350507816 */ /* 0x000fe400000000ff */
[----:B------:R-:W-:-:S09]  /*4d6e0*/  LOP3.LUT P3, RZ, R13, 0x20000, RZ, 0xc0, !PT ;  /* 0x000200000dff7812 */ /* 0x000fd2000786c0ff */
[----:B------:R-:W-:Y:S01]  /*4d6f0*/  @P4 STG.E.U8 desc[UR6][R58.64], R80 ;  /* 0x000000503a004986 */ /* 0x000fe2000c101106 */
[----:B------:R-:W-:Y:S02]  /*4d700*/  LOP3.LUT P4, RZ, R16, 0x800000, RZ, 0xc0, !PT ;  /* 0x0080000010ff7812 */ /* 0x000fe4000788c0ff */
[----:B0-----:R-:W-:Y:S02]  /*4d710*/  PRMT R3, R81, 0x7770, RZ ;  /* 0x0000777051037816 */ /* 0x001fe400000000ff */
[C---:B------:R-:W-:Y:S02]  /*4d720*/  LOP3.LUT P6, RZ, R13.reuse, 0x2000, RZ, 0xc0, !PT ;  /* 0x000020000dff7812 */ /* 0x040fe400078cc0ff */
[C---:B------:R-:W-:Y:S02]  /*4d730*/  LOP3.LUT P2, RZ, R13.reuse, 0x10000, RZ, 0xc0, !PT ;  /* 0x000100000dff7812 */ /* 0x040fe4000784c0ff */
[----:B------:R-:W-:-:S05]  /*4d740*/  LOP3.LUT P1, RZ, R13, 0x800, RZ, 0xc0, !PT ;  /* 0x000008000dff7812 */ /* 0x000fca000782c0ff */
[----:B------:R0:W-:Y:S01]  /*4d750*/  @P4 STG.E.U8 desc[UR6][R56.64], R3 ;  /* 0x0000000338004986 */ /* 0x0001e2000c101106 */
[----:B------:R-:W-:Y:S02]  /*4d760*/  LOP3.LUT P0, RZ, R13, 0x4000, RZ, 0xc0, !PT ;  /* 0x000040000dff7812 */ /* 0x000fe4000780c0ff */
[----:B0-----:R-:W-:-:S05]  /*4d770*/  PRMT R3, R81, 0x7771, RZ ;  /* 0x0000777151037816 */ /* 0x001fca00000000ff */
[----:B---3--:R0:W-:Y:S01]  /*4d780*/  @P3 STG.E.U8 desc[UR6][R54.64], R3 ;  /* 0x0000000336003986 */ /* 0x0081e2000c101106 */
[----:B------:R-:W-:Y:S02]  /*4d790*/  LOP3.LUT P5, RZ, R13, 0x200, RZ, 0xc0, !PT ;  /* 0x000002000dff7812 */ /* 0x000fe400078ac0ff */
[C---:B0-----:R-:W-:Y:S02]  /*4d7a0*/  PRMT R3, R81.reuse, 0x7772, RZ ;  /* 0x0000777251037816 */ /* 0x041fe400000000ff */
[----:B------:R-:W-:-:S03]  /*4d7b0*/  PRMT R81, R81, 0x7773, RZ ;  /* 0x0000777351517816 */ /* 0x000fc600000000ff */
[----:B----4-:R0:W-:Y:S04]  /*4d7c0*/  @P6 STG.E.U8 desc[UR6][R52.64], R3 ;  /* 0x0000000334006986 */ /* 0x0101e8000c101106 */
[----:B------:R-:W-:Y:S01]  /*4d7d0*/  @P2 STG.E.U8 desc[UR6][R50.64], R81 ;  /* 0x0000005132002986 */ /* 0x000fe2000c101106 */
[----:B0-----:R-:W-:-:S05]  /*4d7e0*/  PRMT R3, R82, 0x7770, RZ ;  /* 0x0000777052037816 */ /* 0x001fca00000000ff */
[----:B------:R0:W-:Y:S02]  /*4d7f0*/  @P1 STG.E.U8 desc[UR6][R48.64], R3 ;  /* 0x0000000330001986 */ /* 0x0001e4000c101106 */
[----:B0-----:R-:W-:-:S05]  /*4d800*/  PRMT R3, R82, 0x7771, RZ ;  /* 0x0000777152037816 */ /* 0x001fca00000000ff */
[----:B------:R0:W-:Y:S02]  /*4d810*/  @P0 STG.E.U8 desc[UR6][R168.64], R3 ;  /* 0x00000003a8000986 */ /* 0x0001e4000c101106 */
[----:B0-----:R-:W-:-:S05]  /*4d820*/  PRMT R3, R82, 0x7772, RZ ;  /* 0x0000777252037816 */ /* 0x001fca00000000ff */
        /* <DEDUP_REMOVED lines=25> */
[----:B------:R-:W2:Y:S04]  /*4d9c0*/  LDL.LU.64 R66, [R1+0x9c8] ;  /* 0x0009c80001427983 */ /* 0x000ea80000300a00 */
[----:B------:R-:W2:Y:S04]  /*4d9d0*/  LDL.LU.64 R64, [R1+0x9c0] ;  /* 0x0009c00001407983 */ /* 0x000ea80000300a00 */
[----:B------:R-:W2:Y:S01]  /*4d9e0*/  LDL.LU.64 R62, [R1+0x9b8] ;  /* 0x0009b800013e7983 */ /* 0x000ea20000300a00 */
[----:B------:R-:W-:-:S02]  /*4d9f0*/  @P4 LOP3.LUT R16, R16, 0x80000, RZ, 0xfc, !PT ;  /* 0x0008000010104812 */ /* 0x000fc400078efcff */
[C---:B------:R-:W-:Y:S01]  /*4da00*/  LOP3.LUT P4, RZ, R13.reuse, 0x40000, RZ, 0xc0, !PT ;  /* 0x000400000dff7812 */ /* 0x040fe2000788c0ff */
[----:B------:R-:W2:Y:S01]  /*4da10*/  LDL.LU.64 R60, [R1+0x9b0] ;  /* 0x0009b000013c7983 */ /* 0x000ea20000300a00 */
[----:B------:R-:W-:Y:S02]  /*4da20*/  LOP3.LUT R16, R16, 0xffefffff, RZ, 0xc0, !PT ;  /* 0xffefffff10107812 */ /* 0x000fe400078ec0ff */
[C---:B------:R-:W-:Y:S01]  /*4da30*/  LOP3.LUT P1, RZ, R13.reuse, 0x80, RZ, 0xc0, !PT ;  /* 0x000000800dff7812 */ /* 0x040fe2000782c0ff */
[----:B------:R-:W2:Y:S01]  /*4da40*/  LDL.LU.64 R58, [R1+0x9a8] ;  /* 0x0009a800013a7983 */ /* 0x000ea20000300a00 */
[----:B------:R-:W-:Y:S02]  /*4da50*/  LOP3.LUT P0, RZ, R13, 0x400, RZ, 0xc0, !PT ;  /* 0x000004000dff7812 */ /* 0x000fe4000780c0ff */
[----:B------:R-:W-:Y:S01]  /*4da60*/  PRMT R3, R83, 0x7770, RZ ;  /* 0x0000777053037816 */ /* 0x000fe200000000ff */
[----:B------:R-:W2:Y:S04]  /*4da70*/  LDL.LU.64 R56, [R1+0x9a0] ;  /* 0x0009a00001387983 */ /* 0x000ea80000300a00 */
[----:B------:R-:W-:-:S02]  /*4da80*/  @P4 LOP3.LUT R16, R16, 0x100000, RZ, 0xfc, !PT ;  /* 0x0010000010104812 */ /* 0x000fc400078efcff */
[----:B------:R-:W-:Y:S02]  /*4da90*/  LOP3.LUT P4, RZ, R14, 0x8000000, RZ, 0xc0, !PT ;  /* 0x080000000eff7812 */ /* 0x000fe4000788c0ff */
[----:B------:R-:W-:Y:S01]  /*4daa0*/  LOP3.LUT R16, R16, 0xffdfffff, RZ, 0xc0, !PT ;  /* 0xffdfffff10107812 */ /* 0x000fe200078ec0ff */
[----:B---3--:R0:W-:Y:S01]  /*4dab0*/  @P1 STG.E.U8 desc[UR6][R54.64], R3 ;  /* 0x0000000336001986 */ /* 0x0081e2000c101106 */
[----:B------:R-:W-:-:S09]  /*4dac0*/  LOP3.LUT P5, RZ, R9, 0x800, RZ, 0xc0, !PT ;  /* 0x0000080009ff7812 */ /* 0x000fd200078ac0ff */
[----:B------:R-:W-:Y:S02]  /*4dad0*/  @P4 LOP3.LUT R16, R16, 0x200000, RZ, 0xfc, !PT ;  /* 0x0020000010104812 */ /* 0x000fe400078efcff */
[----:B------:R-:W-:Y:S01]  /*4dae0*/  LOP3.LUT P4, RZ, R14, 0x4000000, RZ, 0xc0, !PT ;  /* 0x040000000eff7812 */ /* 0x000fe2000788c0ff */
[----:B0-----:R-:W3:Y:S01]  /*4daf0*/  LDL.LU.64 R54, [R1+0x998] ;  /* 0x0009980001367983 */ /* 0x001ee20000300a00 */
[----:B------:R-:W-:Y:S02]  /*4db00*/  LOP3.LUT R16, R16, 0xffbfffff, RZ, 0xc0, !PT ;  /* 0xffbfffff10107812 */ /* 0x000fe400078ec0ff */
[----:B------:R-:W-:-:S05]  /*4db10*/  PRMT R3, R83, 0x7771, RZ ;  /* 0x0000777153037816 */ /* 0x000fca00000000ff */
[----:B----4-:R0:W-:Y:S04]  /*4db20*/  @P0 STG.E.U8 desc[UR6][R52.64], R3 ;  /* 0x0000000334000986 */ /* 0x0101e8000c101106 */
[----:B------:R-:W-:Y:S02]  /*4db30*/  @P4 LOP3.LUT R16, R16, 0x400000, RZ, 0xfc, !PT ;  /* 0x0040000010104812 */ /* 0x000fe400078efcff */
[----:B------:R-:W-:Y:S02]  /*4db40*/  LOP3.LUT P4, RZ, R9, 0x200, RZ, 0xc0, !PT ;  /* 0x0000020009ff7812 */ /* 0x000fe4000788c0ff */
[C---:B0-----:R-:W-:Y:S01]  /*4db50*/  PRMT R3, R83.reuse, 0x7772, RZ ;  /* 0x0000777253037816 */ /* 0x041fe200000000ff */
[----:B------:R-:W4:Y:S01]  /*4db60*/  LDL.LU.64 R52, [R1+0x990] ;  /* 0x0009900001347983 */ /* 0x000f220000300a00 */
[----:B------:R-:W-:-:S03]  /*4db70*/  PRMT R83, R83, 0x7773, RZ ;  /* 0x0000777353537816 */ /* 0x000fc600000000ff */
[----:B------:R0:W-:Y:S06]  /*4db80*/  @P5 STG.E.U8 desc[UR6][R50.64], R3 ;  /* 0x0000000332005986 */ /* 0x0001ec000c101106 */
[----:B------:R1:W-:Y:S01]  /*4db90*/  @P4 STG.E.U8 desc[UR6][R48.64], R83 ;  /* 0x0000005330004986 */ /* 0x0003e2000c101106 */
[----:B------:R-:W-:-:S03]  /*4dba0*/  LOP3.LUT P4, RZ, R16, 0x400000, RZ, 0xc0, !PT ;  /* 0x0040000010ff7812 */ /* 0x000fc6000788c0ff */
[----:B0-----:R-:W4:Y:S04]  /*4dbb0*/  LDL.LU.64 R50, [R1+0x988] ;  /* 0x0009880001327983 */ /* 0x001f280000300a00 */
[----:B-1----:R-:W4:Y:S01]  /*4dbc0*/  LDL.LU.64 R48, [R1+0x980] ;  /* 0x0009800001307983 */ /* 0x002f220000300a00 */
[----:B------:R-:W-:-:S05]  /*4dbd0*/  PRMT R3, R84, 0x7770, RZ ;  /* 0x0000777054037816 */ /* 0x000fca00000000ff */
[----:B------:R0:W-:Y:S01]  /*4dbe0*/  @P4 STG.E.U8 desc[UR6][R168.64], R3 ;  /* 0x00000003a8004986 */ /* 0x0001e2000c101106 */
[----:B------:R-:W-:-:S03]  /*4dbf0*/  LOP3.LUT P4, RZ, R16, 0x200000, RZ, 0xc0, !PT ;  /* 0x0020000010ff7812 */ /* 0x000fc6000788c0ff */
[----:B0-----:R-:W4:Y:S01]  /*4dc00*/  LDL.LU.64 R168, [R1+0x978] ;  /* 0x0009780001a87983 */ /* 0x001f220000300a00 */
[----:B------:R-:W-:-:S09]  /*4dc10*/  PRMT R3, R84, 0x7771, RZ ;  /* 0x0000777154037816 */ /* 0x000fd200000000ff */
[----:B--2---:R0:W-:Y:S04]  /*4dc20*/  @P4 STG.E.U8 desc[UR6][R170.64], R3 ;  /* 0x00000003aa004986 */ /* 0x0041e8000c101106 */
[----:B0-----:R-:W2:Y:S01]  /*4dc30*/  LDL.LU.64 R170, [R1+0x970] ;  /* 0x0009700001aa7983 */ /* 0x001ea20000300a00 */
[----:B------:R-:W-:Y:S02]  /*4dc40*/  LOP3.LUT P4, RZ, R16, 0x100000, RZ, 0xc0, !PT ;  /* 0x0010000010ff7812 */ /* 0x000fe4000788c0ff */
[C---:B------:R-:W-:Y:S02]  /*4dc50*/  PRMT R3, R84.reuse, 0x7772, RZ ;  /* 0x0000777254037816 */ /* 0x040fe400000000ff */
[----:B------:R-:W-:-:S09]  /*4dc60*/  PRMT R84, R84, 0x7773, RZ ;  /* 0x0000777354547816 */ /* 0x000fd200000000ff */
[----:B------:R0:W-:Y:S01]  /*4dc70*/  @P4 STG.E.U8 desc[UR6][R66.64], R3 ;  /* 0x0000000342004986 */ /* 0x0001e2000c101106 */
[----:B------:R-:W-:-:S13]  /*4dc80*/  LOP3.LUT P4, RZ, R16, 0x80000, RZ, 0xc0, !PT ;  /* 0x0008000010ff7812 */ /* 0x000fda000788c0ff */
        /* <DEDUP_REMOVED lines=8> */
[----:B------:R-:W-:Y:S02]  /*4dd10*/  LOP3.LUT P3, RZ, R14, 0x40000000, RZ, 0xc0, !PT ;  /* 0x400000000eff7812 */ /* 0x000fe4000786c0ff */
[----:B0-----:R-:W-:-:S09]  /*4dd20*/  PRMT R3, R85, 0x7772, RZ ;  /* 0x0000777255037816 */ /* 0x001fd200000000ff */
[----:B------:R0:W-:Y:S01]  /*4dd30*/  @P4 STG.E.U8 desc[UR6][R58.64], R3 ;  /* 0x000000033a004986 */ /* 0x0001e2000c101106 */
[----:B------:R-:W-:Y:S02]  /*4dd40*/  LOP3.LUT P4, RZ, R16, 0x8000, RZ, 0xc0, !PT ;  /* 0x0000800010ff7812 */ /* 0x000fe4000788c0ff */
[----:B------:R-:W-:Y:S02]  /*4dd50*/  LOP3.LUT P6, RZ, R14, 0x80000000, RZ, 0xc0, !PT ;  /* 0x800000000eff7812 */ /* 0x000fe400078cc0ff */
[----:B------:R-:W-:Y:S02]  /*4dd60*/  PRMT R85, R85, 0x7773, RZ ;  /* 0x0000777355557816 */ /* 0x000fe400000000ff */
[----:B------:R-:W-:Y:S02]  /*4dd70*/  LOP3.LUT P2, RZ, R13, 0x1, RZ, 0xc0, !PT ;  /* 0x000000010dff7812 */ /* 0x000fe4000784c0ff */
[----:B0-----:R-:W-:-:S05]  /*4dd80*/  PRMT R3, R86, 0x7770, RZ ;  /* 0x0000777056037816 */ /* 0x001fca00000000ff */
[----:B------:R0:W-:Y:S04]  /*4dd90*/  @P4 STG.E.U8 desc[UR6][R56.64], R85 ;  /* 0x0000005538004986 */ /* 0x0001e8000c101106 */
[----:B---3--:R1:W-:Y:S01]  /*4dda0*/  @P3 STG.E.U8 desc[UR6][R54.64], R3 ;  /* 0x0000000336003986 */ /* 0x0083e2000c101106 */
[----:B------:R-:W-:-:S03]  /*4ddb0*/  LOP3.LUT P1, RZ, R13, 0x2, RZ, 0xc0, !PT ;  /* 0x000000020dff7812 */ /* 0x000fc6000782c0ff */
[----:B0-----:R-:W3:Y:S01]  /*4ddc0*/  LDL.LU.64 R56, [R1+0x968] ;  /* 0x0009680001387983 */ /* 0x001ee20000300a00 */
[----:B-1----:R-:W-:-:S03]  /*4ddd0*/  PRMT R3, R86, 0x7771, RZ ;  /* 0x0000777156037816 */ /* 0x002fc600000000ff */
[----:B------:R-:W3:Y:S04]  /*4dde0*/  LDL.LU.64 R54, [R1+0x960] ;  /* 0x0009600001367983 */ /* 0x000ee80000300a00 */
[----:B----4-:R0:W-:Y:S02]  /*4ddf0*/  @P6 STG.E.U8 desc[UR6][R52.64], R3 ;  /* 0x0000000334006986 */ /* 0x0101e4000c101106 */
[C---:B0-----:R-:W-:Y:S02]  /*4de00*/  PRMT R3, R86.reuse, 0x7772, RZ ;  /* 0x0000777256037816 */ /* 0x041fe400000000ff */
[----:B------:R-:W4:Y:S01]  /*4de10*/  LDL.LU.64 R52, [R1+0x958] ;  /* 0x0009580001347983 */ /* 0x000f220000300a00 */
[----:B------:R-:W-:-:S03]  /*4de20*/  PRMT R86, R86, 0x7773, RZ ;  /* 0x0000777356567816 */ /* 0x000fc600000000ff */
[----:B------:R0:W-:Y:S01]  /*4de30*/  @P2 STG.E.U8 desc[UR6][R50.64], R3 ;  /* 0x0000000332002986 */ /* 0x0001e2000c101106 */
[----:B------:R-:W-:-:S03]  /*4de40*/  LOP3.LUT P0, RZ, R13, 0x800000, RZ, 0xc0, !PT ;  /* 0x008000000dff7812 */ /* 0x000fc6000780c0ff */
[----:B------:R1:W-:Y:S04]  /*4de50*/  @P1 STG.E.U8 desc[UR6][R48.64], R86 ;  /* 0x0000005630001986 */ /* 0x0003e8000c101106 */
[----:B0-----:R-:W4:Y:S04]  /*4de60*/  LDL.LU.64 R50, [R1+0x950] ;  /* 0x0009500001327983 */ /* 0x001f280000300a00 */
[----:B-1----:R-:W4:Y:S01]  /*4de70*/  LDL.LU.64 R48, [R1+0x948] ;  /* 0x0009480001307983 */ /* 0x002f220000300a00 */
[----:B------:R-:W-:Y:S02]  /*4de80*/  PRMT R3, R87, 0x7770, RZ ;  /* 0x0000777057037816 */ /* 0x000fe400000000ff */
[----:B------:R-:W-:-:S03]  /*4de90*/  LOP3.LUT P5, RZ, R13, 0x400000, RZ, 0xc0, !PT ;  /* 0x004000000dff7812 */ /* 0x000fc600078ac0ff */
[----:B------:R0:W-:Y:S04]  /*4dea0*/  @P0 STG.E.U8 desc[UR6][R168.64], R3 ;  /* 0x00000003a8000986 */ /* 0x0001e8000c101106 */
[----:B0-----:R-:W4:Y:S01]  /*4deb0*/  LDL.LU.64 R168, [R1+0x940] ;  /* 0x0009400001a87983 */ /* 0x001f220000300a00 */
[----:B------:R-:W-:-:S05]  /*4dec0*/  PRMT R3, R87, 0x7771, RZ ;  /* 0x0000777157037816 */ /* 0x000fca00000000ff */
[----:B--2---:R0:W-:Y:S04]  /*4ded0*/  @P5 STG.E.U8 desc[UR6][R170.64], R3 ;  /* 0x00000003aa005986 */ /* 0x0041e8000c101106 */
[----:B0-----:R-:W2:Y:S01]  /*4dee0*/  LDL.LU.64 R170, [R1+0x938] ;  /* 0x0009380001aa7983 */ /* 0x001ea20000300a00 */
        /* <DEDUP_REMOVED lines=21> */
[C---:B------:R-:W-:Y:S02]  /*4e040*/  LOP3.LUT P1, RZ, R13.reuse, 0x8, RZ, 0xc0, !PT ;  /* 0x000000080dff7812 */ /* 0x040fe4000782c0ff */
[----:B------:R-:W-:-:S05]  /*4e050*/  LOP3.LUT P0, RZ, R13, 0x1000000, RZ, 0xc0, !PT ;  /* 0x010000000dff7812 */ /* 0x000fca000780c0ff */
[----:B------:R-:W-:Y:S02]  /*4e060*/  @P4 LOP3.LUT R16, R16, 0x2000, RZ, 0xfc, !PT ;  /* 0x0000200010104812 */ /* 0x000fe400078efcff */
[----:B------:R-:W-:Y:S02]  /*4e070*/  LOP3.LUT P4, RZ, R13, 0x20, RZ, 0xc0, !PT ;  /* 0x000000200dff7812 */ /* 0x000fe4000788c0ff */
[----:B------:R-:W-:Y:S02]  /*4e080*/  PRMT R3, R87, 0x7772, RZ ;  /* 0x0000777257037816 */ /* 0x000fe400000000ff */
[----:B------:R-:W-:Y:S02]  /*4e090*/  LOP3.LUT P5, RZ, R13, 0x2000000, RZ, 0xc0, !PT ;  /* 0x020000000dff7812 */ /* 0x000fe400078ac0ff */
[----:B------:R-:W-:Y:S01]  /*4e0a0*/  LOP3.LUT R16, R16, 0xffffbfff, RZ, 0xc0, !PT ;  /* 0xffffbfff10107812 */ /* 0x000fe200078ec0ff */
[----:B---3--:R0:W-:Y:S01]  /*4e0b0*/  @P2 STG.E.U8 desc[UR6][R56.64], R3 ;  /* 0x0000000338002986 */ /* 0x0081e2000c101106 */
[----:B------:R-:W-:-:S05]  /*4e0c0*/  PRMT R87, R87, 0x7773, RZ ;  /* 0x0000777357577816 */ /* 0x000fca00000000ff */
[----:B------:R-:W-:Y:S01]  /*4e0d0*/  @P4 LOP3.LUT R16, R16, 0x4000, RZ, 0xfc, !PT ;  /* 0x0000400010104812 */ /* 0x000fe200078efcff */
[----:B------:R-:W-:Y:S01]  /*4e0e0*/  @P1 STG.E.U8 desc[UR6][R54.64], R87 ;  /* 0x0000005736001986 */ /* 0x000fe2000c101106 */
[----:B------:R-:W-:Y:S02]  /*4e0f0*/  LOP3.LUT P4, RZ, R13, 0x10, RZ, 0xc0, !PT ;  /* 0x000000100dff7812 */ /* 0x000fe4000788c0ff */
[----:B0-----:R-:W-:-:S05]  /*4e100*/  PRMT R3, R88, 0x7770, RZ ;  /* 0x0000777058037816 */ /* 0x001fca00000000ff */
[----:B----4-:R0:W-:Y:S02]  /*4e110*/  @P0 STG.E.U8 desc[UR6][R52.64], R3 ;  /* 0x0000000334000986 */ /* 0x0101e4000c101106 */
[----:B0-----:R-:W-:-:S05]  /*4e120*/  PRMT R3, R88, 0x7771, RZ ;  /* 0x0000777158037816 */ /* 0x001fca00000000ff */
[----:B------:R0:W-:Y:S02]  /*4e130*/  @P5 STG.E.U8 desc[UR6][R50.64], R3 ;  /* 0x0000000332005986 */ /* 0x0001e4000c101106 */
[----:B0-----:R-:W-:-:S05]  /*4e140*/  PRMT R3, R88, 0x7772, RZ ;  /* 0x0000777258037816 */ /* 0x001fca00000000ff */
[----:B------:R0:W-:Y:S01]  /*4e150*/  @P4 STG.E.U8 desc[UR6][R48.64], R3 ;  /* 0x0000000330004986 */ /* 0x0001e2000c101106 */
[----:B------:R-:W-:Y:S02]  /*4e160*/  LOP3.LUT P4, RZ, R16, 0x4000, RZ, 0xc0, !PT ;  /* 0x0000400010ff7812 */ /* 0x000fe4000788c0ff */
[----:B------:R-:W-:-:S11]  /*4e170*/  PRMT R88, R88, 0x7773, RZ ;  /* 0x0000777358587816 */ /* 0x000fd600000000ff */
[----:B------:R-:W-:Y:S01]  /*4e180*/  @P4 STG.E.U8 desc[UR6][R168.64], R88 ;  /* 0x00000058a8004986 */ /* 0x000fe2000c101106 */
[----:B------:R-:W-:Y:S02]  /*4e190*/  LOP3.LUT P4, RZ, R16, 0x2000, RZ, 0xc0, !PT ;  /* 0x0000200010ff7812 */ /* 0x000fe4000788c0ff */
[----:B0-----:R-:W-:-:S11]  /*4e1a0*/  PRMT R3, R89, 0x7770, RZ ;  /* 0x0000777059037816 */ /* 0x001fd600000000ff */
[----:B--2---:R0:W-:Y:S04]  /*4e1b0*/  @P4 STG.E.U8 desc[UR6][R170.64], R3 ;  /* 0x00000003aa004986 */ /* 0x0041e8000c101106 */
[----:B0-----:R-:W2:Y:S01]  /*4e1c0*/  LDL.LU.64 R170, [R1+0x930] ;  /* 0x0009300001aa7983 */ /* 0x001ea20000300a00 */
[----:B------:R-:W-:Y:S02]  /*4e1d0*/  LOP3.LUT P4, RZ, R16, 0x1000, RZ, 0xc0, !PT ;  /* 0x0000100010ff7812 */ /* 0x000fe4000788c0ff */
[----:B------:R-:W-:Y:S01]  /*4e1e0*/  PRMT R3, R89, 0x7771, RZ ;  /* 0x0000777159037816 */ /* 0x000fe200000000ff */
[----:B------:R-:W3:Y:S04]  /*4e1f0*/  LDL.LU.64 R54, [R1+0x928] ;  /* 0x0009280001367983 */ /* 0x000ee80000300a00 */
[----:B------:R-:W4:Y:S01]  /*4e200*/  LDL.LU.64 R52, [R1+0x920] ;  /* 0x0009200001347983 */ /* 0x000f220000300a00 */
[----:B------:R-:W-:-:S02]  /*4e210*/  LOP3.LUT P3, RZ, R13, 0x80000000, RZ, 0xc0, !PT ;  /* 0x800000000dff7812 */ /* 0x000fc4000786c0ff */
[C---:B------:R-:W-:Y:S01]  /*4e220*/  LOP3.LUT P6, RZ, R9.reuse, 0x1, RZ, 0xc0, !PT ;  /* 0x0000000109ff7812 */ /* 0x040fe200078cc0ff */
[----:B------:R-:W4:Y:S04]  /*4e230*/  LDL.LU.64 R50, [R1+0x918] ;  /* 0x0009180001327983 */ /* 0x000f280000300a00 */
[----:B------:R0:W-:Y:S01]  /*4e240*/  @P4 STG.E.U8 desc[UR6][R198.64], R3 ;  /* 0x00000003c6004986 */ /* 0x0001e2000c101106 */
[----:B------:R-:W-:Y:S02]  /*4e250*/  LOP3.LUT P4, RZ, R16, 0x800, RZ, 0xc0, !PT ;  /* 0x0000080010ff7812 */ /* 0x000fe4000788c0ff */
[C---:B------:R-:W-:Y:S01]  /*4e260*/  LOP3.LUT P2, RZ, R9.reuse, 0x2, RZ, 0xc0, !PT ;  /* 0x0000000209ff7812 */ /* 0x040fe2000784c0ff */
[----:B------:R-:W4:Y:S01]  /*4e270*/  LDL.LU.64 R48, [R1+0x910] ;  /* 0x0009100001307983 */ /* 0x000f220000300a00 */
[----:B------:R-:W-:-:S02]  /*4e280*/  LOP3.LUT P1, RZ, R9, 0x4, RZ, 0xc0, !PT ;  /* 0x0000000409ff7812 */ /* 0x000fc4000782c0ff */
[----:B------:R-:W-:Y:S01]  /*4e290*/  LOP3.LUT P0, RZ, R9, 0x8, RZ, 0xc0, !PT ;  /* 0x0000000809ff7812 */ /* 0x000fe2000780c0ff */
[----:B------:R-:W4:Y:S01]  /*4e2a0*/  LDL.LU.64 R168, [R1+0x908] ;  /* 0x0009080001a87983 */ /* 0x000f220000300a00 */
[----:B0-----:R-:W-:-:S05]  /*4e2b0*/  PRMT R3, R89, 0x7772, RZ ;  /* 0x0000777259037816 */ /* 0x001fca00000000ff */
        /* <DEDUP_REMOVED lines=11> */
[C---:B0-----:R-:W-:Y:S02]  /*4e370*/  PRMT R3, R90.reuse, 0x7772, RZ ;  /* 0x000077725a037816 */ /* 0x041fe400000000ff */
[----:B------:R-:W-:-:S09]  /*4e380*/  PRMT R90, R90, 0x7773, RZ ;  /* 0x000077735a5a7816 */ /* 0x000fd200000000ff */
[----:B------:R0:W-:Y:S04]  /*4e390*/  @P4 STG.E.U8 desc[UR6][R186.64], R3 ;  /* 0x00000003ba004986 */ /* 0x0001e8000c101106 */
[----:B------:R-:W-:Y:S01]  /*4e3a0*/  @P3 STG.E.U8 desc[UR6][R184.64], R90 ;  /* 0x0000005ab8003986 */ /* 0x000fe2000c101106 */
[----:B0-----:R-:W-:-:S05]  /*4e3b0*/  PRMT R3, R91, 0x7770, RZ ;  /* 0x000077705b037816 */ /* 0x001fca00000000ff */
[----:B------:R0:W-:Y:S01]  /*4e3c0*/  @P6 STG.E.U8 desc[UR6][R182.64], R3 ;  /* 0x00000003b6006986 */ /* 0x0001e2000c101106 */
[----:B------:R-:W-:Y:S02]  /*4e3d0*/  LOP3.LUT P5, RZ, R9, 0x10, RZ, 0xc0, !PT ;  /* 0x0000001009ff7812 */ /* 0x000fe400078ac0ff */
[----:B0-----:R-:W-:-:S05]  /*4e3e0*/  PRMT R3, R91, 0x7771, RZ ;  /* 0x000077715b037816 */ /* 0x001fca00000000ff */
[----:B------:R0:W-:Y:S01]  /*4e3f0*/  @P2 STG.E.U8 desc[UR6][R180.64], R3 ;  /* 0x00000003b4002986 */ /* 0x0001e2000c101106 */
[----:B------:R-:W-:Y:S02]  /*4e400*/  LOP3.LUT P2, RZ, R9, 0x40, RZ, 0xc0, !PT ;  /* 0x0000004009ff7812 */ /* 0x000fe4000784c0ff */
[C---:B0-----:R-:W-:Y:S02]  /*4e410*/  PRMT R3, R91.reuse, 0x7772, RZ ;  /* 0x000077725b037816 */ /* 0x041fe400000000ff */
[----:B------:R-:W-:-:S03]  /*4e420*/  PRMT R91, R91, 0x7773, RZ ;  /* 0x000077735b5b7816 */ /* 0x000fc600000000ff */
[----:B------:R0:W-:Y:S04]  /*4e430*/  @P1 STG.E.U8 desc[UR6][R178.64], R3 ;  /* 0x00000003b2001986 */ /* 0x0001e8000c101106 */
[----:B------:R-:W-:Y:S01]  /*4e440*/  @P0 STG.E.U8 desc[UR6][R176.64], R91 ;  /* 0x0000005bb0000986 */ /* 0x000fe2000c101106 */
[----:B0-----:R-:W-:-:S05]  /*4e450*/  PRMT R3, R92, 0x7770, RZ ;  /* 0x000077705c037816 */ /* 0x001fca00000000ff */
[----:B------:R0:W-:Y:S02]  /*4e460*/  @P5 STG.E.U8 desc[UR6][R46.64], R3 ;  /* 0x000000032e005986 */ /* 0x0001e4000c101106 */
[----:B0-----:R-:W-:-:S05]  /*4e470*/  PRMT R3, R92, 0x7771, RZ ;  /* 0x000077715c037816 */ /* 0x001fca00000000ff */
[----:B--2---:R0:W-:Y:S04]  /*4e480*/  @P2 STG.E.U8 desc[UR6][R170.64], R3 ;  /* 0x00000003aa002986 */ /* 0x0041e8000c101106 */
[----:B0-----:R-:W2:Y:S04]  /*4e490*/  LDL.LU.64 R170, [R1+0x900] ;  /* 0x0009000001aa7983 */ /* 0x001ea80000300a00 */
[----:B------:R-:W2:Y:S04]  /*4e4a0*/  LDL.LU.64 R66, [R1+0x8f8] ;  /* 0x0008f80001427983 */ /* 0x000ea80000300a00 */
[----:B------:R-:W2:Y:S01]  /*4e4b0*/  LDL.LU.64 R64, [R1+0x8f0] ;  /* 0x0008f00001407983 */ /* 0x000ea20000300a00 */
[----:B------:R-:W-:-:S02]  /*4e4c0*/  LOP3.LUT P4, RZ, R12, 0x40000, RZ, 0xc0, !PT ;  /* 0x000400000cff7812 */ /* 0x000fc4000788c0ff */
[----:B------:R-:W-:Y:S01]  /*4e4d0*/  LOP3.LUT R13, R13, 0x7fffffff, RZ, 0xc0, !PT ;  /* 0x7fffffff0d0d7812 */ /* 0x000fe200078ec0ff */
[----:B------:R-:W2:Y:S01]  /*4e4e0*/  LDL.LU.64 R62, [R1+0x8e8] ;  /* 0x0008e800013e7983 */ /* 0x000ea20000300a00 */
[----:B------:R-:W-:-:S03]  /*4e4f0*/  LOP3.LUT R16, R16, 0xfffffffe, RZ, 0xc0, !PT ;  /* 0xfffffffe10107812 */ /* 0x000fc600078ec0ff */
[----:B------:R-:W2:Y:S04]  /*4e500*/  LDL.LU.64 R60, [R1+0x8e0] ;  /* 0x0008e000013c7983 */ /* 0x000ea80000300a00 */
[----:B------:R-:W2:Y:S02]  /*4e510*/  LDL.LU.64 R58, [R1+0x8d8] ;  /* 0x0008d800013a7983 */ /* 0x000ea40000300a00 */
[----:B------:R-:W-:Y:S02]  /*4e520*/  @P4 LOP3.LUT R13, R13, 0x80000000, RZ, 0xfc, !PT ;  /* 0x800000000d0d4812 */ /* 0x000fe400078efcff */
[----:B------:R-:W-:Y:S01]  /*4e530*/  LOP3.LUT P4, RZ, R12, 0x80000, RZ, 0xc0, !PT ;  /* 0x000800000cff7812 */ /* 0x000fe2000788c0ff */
[----:B------:R-:W2:-:S12]  /*4e540*/  LDL.LU.64 R56, [R1+0x8d0] ;  /* 0x0008d00001387983 */ /* 0x000e980000300a00 */
[----:B------:R-:W-:Y:S02]  /*4e550*/  @P4 LOP3.LUT R16, R16, 0x1, RZ, 0xfc, !PT ;  /* 0x0000000110104812 */ /* 0x000fe400078efcff */
[----:B------:R-:W-:Y:S02]  /*4e560*/  LOP3.LUT P4, RZ, R12, 0x100000, RZ, 0xc0, !PT ;  /* 0x001000000cff7812 */ /* 0x000fe4000788c0ff */
[----:B------:R-:W-:Y:S02]  /*4e570*/  LOP3.LUT R16, R16, 0xfffffffd, RZ, 0xc0, !PT ;  /* 0xfffffffd10107812 */ /* 0x000fe400078ec0ff */
[C---:B------:R-:W-:Y:S02]  /*4e580*/  LOP3.LUT P1, RZ, R12.reuse, 0x20000000, RZ, 0xc0, !PT ;  /* 0x200000000cff7812 */ /* 0x040fe4000782c0ff */
[----:B------:R-:W-:-:S07]  /*4e590*/  LOP3.LUT P0, RZ, R12, 0x10000000, RZ, 0xc0, !PT ;  /* 0x100000000cff7812 */ /* 0x000fce000780c0ff */
[----:B------:R-:W-:Y:S02]  /*4e5a0*/  @P4 LOP3.LUT R16, R16, 0x2, RZ, 0xfc, !PT ;  /* 0x0000000210104812 */ /* 0x000fe400078efcff */
[----:B------:R-:W-:Y:S02]  /*4e5b0*/  LOP3.LUT P4, RZ, R12, 0x200000, RZ, 0xc0, !PT ;  /* 0x002000000cff7812 */ /* 0x000fe4000788c0ff */
[----:B------:R-:W-:Y:S02]  /*4e5c0*/  LOP3.LUT R16, R16, 0xfffffffb, RZ, 0xc0, !PT ;  /* 0xfffffffb10107812 */ /* 0x000fe400078ec0ff */
[C---:B------:R-:W-:Y:S02]  /*4e5d0*/  PRMT R3, R92.reuse, 0x7772, RZ ;  /* 0x000077725c037816 */ /* 0x040fe400000000ff */
[----:B------:R-:W-:-:S03]  /*4e5e0*/  PRMT R92, R92, 0x7773, RZ ;  /* 0x000077735c5c7816 */ /* 0x000fc600000000ff */
[----:B---3--:R0:W-:Y:S04]  /*4e5f0*/  @P1 STG.E.U8 desc[UR6][R54.64], R3 ;  /* 0x0000000336001986 */ /* 0x0081e8000c101106 */
[----:B------:R-:W-:Y:S02]  /*4e600*/  @P4 LOP3.LUT R16, R16, 0x4, RZ, 0xfc, !PT ;  /* 0x0000000410104812 */ /* 0x000fe400078efcff */
[----:B------:R-:W-:Y:S01]  /*4e610*/  LOP3.LUT P4, RZ, R12, 0x400000, RZ, 0xc0, !PT ;  /* 0x004000000cff7812 */ /* 0x000fe2000788c0ff */
[----:B----4-:R1:W-:Y:S04]  /*4e620*/  @P0 STG.E.U8 desc[UR6][R52.64], R92 ;  /* 0x0000005c34000986 */ /* 0x0103e8000c101106 */
[----:B0-----:R-:W3:Y:S01]  /*4e630*/  LDL.LU.64 R54, [R1+0x8c8] ;  /* 0x0008c80001367983 */ /* 0x001ee20000300a00 */
[----:B------:R-:W-:-:S03]  /*4e640*/  LOP3.LUT R16, R16, 0xfffffff7, RZ, 0xc0, !PT ;  /* 0xfffffff710107812 */ /* 0x000fc600078ec0ff */
[----:B-1----:R-:W4:Y:S04]  /*4e650*/  LDL.LU.64 R52, [R1+0x8c0] ;  /* 0x0008c00001347983 */ /* 0x002f280000300a00 */
        /* <DEDUP_REMOVED lines=10> */
[----:B------:R-:W-:-:S09]  /*4e700*/  PRMT R3, R93, 0x7770, RZ ;  /* 0x000077705d037816 */ /* 0x000fd200000000ff */
[----:B------:R-:W-:Y:S02]  /*4e710*/  @P4 LOP3.LUT R16, R16, 0x40, RZ, 0xfc, !PT ;  /* 0x0000004010104812 */ /* 0x000fe400078efcff */
[----:B------:R-:W-:Y:S01]  /*4e720*/  LOP3.LUT P4, RZ, R12, 0x4000000, RZ, 0xc0, !PT ;  /* 0x040000000cff7812 */ /* 0x000fe2000788c0ff */
[----:B------:R0:W-:Y:S02]  /*4e730*/  @P5 STG.E.U8 desc[UR6][R50.64], R3 ;  /* 0x0000000332005986 */ /* 0x0001e4000c101106 */
[----:B0-----:R-:W-:Y:S02]  /*4e740*/  PRMT R3, R93, 0x7771, RZ ;  /* 0x000077715d037816 */ /* 0x001fe400000000ff */
[----:B------:R-:W4:Y:S08]  /*4e750*/  LDL.LU.64 R50, [R1+0xa0] ;  /* 0x0000a00001327983 */ /* 0x000f300000300a00 */
[----:B------:R0:W-:Y:S01]  /*4e760*/  @P4 STG.E.U8 desc[UR6][R48.64], R3 ;  /* 0x0000000330004986 */ /* 0x0001e2000c101106 */
[----:B------:R-:W-:-:S02]  /*4e770*/  LOP3.LUT P4, RZ, R16, 0x40, RZ, 0xc0, !PT ;  /* 0x0000004010ff7812 */ /* 0x000fc4000788c0ff */
        /* <DEDUP_REMOVED lines=25> */
[----:B------:R-:W-:Y:S02]  /*4e910*/  LOP3.LUT P6, RZ, R12, 0x10000, RZ, 0xc0, !PT ;  /* 0x000100000cff7812 */ /* 0x000fe400078cc0ff */
[----:B0-----:R-:W-:-:S09]  /*4e920*/  PRMT R3, R95, 0x7771, RZ ;  /* 0x000077715f037816 */ /* 0x001fd200000000ff */
[----:B------:R0:W-:Y:S02]  /*4e930*/  @P4 STG.E.U8 desc[UR6][R56.64], R3 ;  /* 0x0000000338004986 */ /* 0x0001e4000c101106 */
[C---:B0-----:R-:W-:Y:S02]  /*4e940*/  PRMT R3, R95.reuse, 0x7772, RZ ;  /* 0x000077725f037816 */ /* 0x041fe400000000ff */
[----:B------:R-:W-:-:S03]  /*4e950*/  PRMT R95, R95, 0x7773, RZ ;  /* 0x000077735f5f7816 */ /* 0x000fc600000000ff */
[----:B---3--:R-:W-:Y:S04]  /*4e960*/  @P3 STG.E.U8 desc[UR6][R54.64], R3 ;  /* 0x0000000336003986 */ /* 0x008fe8000c101106 */
[----:B----4-:R0:W-:Y:S04]  /*4e970*/  @P6 STG.E.U8 desc[UR6][R52.64], R95 ;  /* 0x0000005f34006986 */ /* 0x0101e8000c101106 */
[----:B0-----:R-:W3:Y:S01]  /*4e980*/  LDL.LU.64 R52, [R1+0x80] ;  /* 0x0000800001347983 */ /* 0x001ee20000300a00 */
[C---:B------:R-:W-:Y:S02]  /*4e990*/  LOP3.LUT P2, RZ, R12.reuse, 0x8000, RZ, 0xc0, !PT ;  /* 0x000080000cff7812 */ /* 0x040fe4000784c0ff */
[----:B------:R-:W-:-:S02]  /*4e9a0*/  LOP3.LUT P1, RZ, R12, 0x4000, RZ, 0xc0, !PT ;  /* 0x000040000cff7812 */ /* 0x000fc4000782c0ff */
[----:B------:R-:W-:Y:S02]  /*4e9b0*/  PRMT R3, R96, 0x7770, RZ ;  /* 0x0000777060037816 */ /* 0x000fe400000000ff */
[C---:B------:R-:W-:Y:S02]  /*4e9c0*/  LOP3.LUT P0, RZ, R12.reuse, 0x2000, RZ, 0xc0, !PT ;  /* 0x000020000cff7812 */ /* 0x040fe4000780c0ff */
[----:B------:R-:W-:-:S05]  /*4e9d0*/  LOP3.LUT P5, RZ, R12, 0x1000, RZ, 0xc0, !PT ;  /* 0x000010000cff7812 */ /* 0x000fca00078ac0ff */
[----:B------:R0:W-:Y:S02]  /*4e9e0*/  @P2 STG.E.U8 desc[UR6][R50.64], R3 ;  /* 0x0000000332002986 */ /* 0x0001e4000c101106 */
[C---:B0-----:R-:W-:Y:S02]  /*4e9f0*/  PRMT R3, R96.reuse, 0x7771, RZ ;  /* 0x0000777160037816 */ /* 0x041fe400000000ff */
[----:B------:R-:W4:Y:S04]  /*4ea00*/  LDL.LU.64 R50, [R1+0x78] ;  /* 0x0000780001327983 */ /* 0x000f280000300a00 */
[----:B------:R0:W-:Y:S02]  /*4ea10*/  @P1 STG.E.U8 desc[UR6][R48.64], R3 ;  /* 0x0000000330001986 */ /* 0x0001e4000c101106 */
[----:B0-----:R-:W-:-:S02]  /*4ea20*/  PRMT R3, R96, 0x7772, RZ ;  /* 0x0000777260037816 */ /* 0x001fc400000000ff */
[----:B------:R-:W4:Y:S01]  /*4ea30*/  LDL.LU.64 R48, [R1+0x70] ;  /* 0x0000700001307983 */ /* 0x000f220000300a00 */
[----:B------:R-:W-:-:S03]  /*4ea40*/  PRMT R96, R96, 0x7773, RZ ;  /* 0x0000777360607816 */ /* 0x000fc600000000ff */
[----:B------:R0:W-:Y:S04]  /*4ea50*/  @P0 STG.E.U8 desc[UR6][R168.64], R3 ;  /* 0x00000003a8000986 */ /* 0x0001e8000c101106 */
[----:B0-----:R-:W4:Y:S04]  /*4ea60*/  LDL.LU.64 R168, [R1+0x68] ;  /* 0x0000680001a87983 */ /* 0x001f280000300a00 */
[----:B--2---:R0:W-:Y:S04]  /*4ea70*/  @P5 STG.E.U8 desc[UR6][R170.64], R96 ;  /* 0x00000060aa005986 */ /* 0x0041e8000c101106 */
[----:B0-----:R-:W2:Y:S04]  /*4ea80*/  LDL.LU.64 R170, [R1+0x60] ;  /* 0x0000600001aa7983 */ /* 0x001ea80000300a00 */
[----:B------:R-:W2:Y:S04]  /*4ea90*/  LDL.LU.64 R66, [R1+0x58] ;  /* 0x0000580001427983 */ /* 0x000ea80000300a00 */
[----:B------:R-:W2:Y:S04]  /*4eaa0*/  LDL.LU.64 R64, [R1+0x50] ;  /* 0x0000500001407983 */ /* 0x000ea80000300a00 */
[----:B------:R-:W2:Y:S04]  /*4eab0*/  LDL.LU.64 R62, [R1+0x48] ;  /* 0x00004800013e7983 */ /* 0x000ea80000300a00 */
[----:B------:R-:W2:Y:S04]  /*4eac0*/  LDL.LU.64 R60, [R1+0x40] ;  /* 0x00004000013c7983 */ /* 0x000ea80000300a00 */
[----:B------:R-:W2:Y:S01]  /*4ead0*/  LDL.LU.64 R58, [R1+0x38] ;  /* 0x00003800013a7983 */ /* 0x000ea20000300a00 */
[----:B------:R-:W-:-:S03]  /*4eae0*/  LOP3.LUT P4, RZ, R10, 0x80000000, RZ, 0xc0, !PT ;  /* 0x800000000aff7812 */ /* 0x000fc6000788c0ff */
[----:B------:R-:W2:Y:S01]  /*4eaf0*/  LDL.LU.64 R56, [R1+0x30] ;  /* 0x0000300001387983 */ /* 0x000ea20000300a00 */
[----:B------:R-:W-:Y:S02]  /*4eb00*/  LOP3.LUT R13, R13, 0xff7fffff, RZ, 0xc0, !PT ;  /* 0xff7fffff0d0d7812 */ /* 0x000fe400078ec0ff */
[----:B------:R-:W-:Y:S01]  /*4eb10*/  LOP3.LUT P2, RZ, R12, 0x800, RZ, 0xc0, !PT ;  /* 0x000008000cff7812 */ /* 0x000fe2000784c0ff */
[----:B------:R-:W2:Y:S06]  /*4eb20*/  LDL.LU.64 R54, [R1+0x28] ;  /* 0x0000280001367983 */ /* 0x000eac0000300a00 */
[----:B------:R-:W-:-:S02]  /*4eb30*/  @P4 LOP3.LUT R13, R13, 0x800000, RZ, 0xfc, !PT ;  /* 0x008000000d0d4812 */ /* 0x000fc400078efcff */
        /* <DEDUP_REMOVED lines=11> */
[----:B---3--:R0:W-:Y:S04]  /*4ebf0*/  @P2 STG.E.U8 desc[UR6][R52.64], R3 ;  /* 0x0000000334002986 */ /* 0x0081e8000c101106 */
[----:B0-----:R-:W3:Y:S01]  /*4ec00*/  LDL.LU.64 R52, [R1+0x20] ;  /* 0x0000200001347983 */ /* 0x001ee20000300a00 */
[----:B------:R-:W-:-:S07]  /*4ec10*/  LOP3.LUT R13, R13, 0xf7ffffff, RZ, 0xc0, !PT ;  /* 0xf7ffffff0d0d7812 */ /* 0x000fce00078ec0ff */
[----:B------:R-:W-:Y:S02]  /*4ec20*/  @P4 LOP3.LUT R13, R13, 0x8000000, RZ, 0xfc, !PT ;  /* 0x080000000d0d4812 */ /* 0x000fe400078efcff */
[----:B------:R-:W-:Y:S02]  /*4ec30*/  LOP3.LUT P4, RZ, R12, 0x10, RZ, 0xc0, !PT ;  /* 0x000000100cff7812 */ /* 0x000fe4000788c0ff */
[----:B------:R-:W-:-:S11]  /*4ec40*/  LOP3.LUT R13, R13, 0xefffffff, RZ, 0xc0, !PT ;  /* 0xefffffff0d0d7812 */ /* 0x000fd600078ec0ff */
[----:B------:R-:W-:Y:S02]  /*4ec50*/  @P4 LOP3.LUT R13, R13, 0x10000000, RZ, 0xfc, !PT ;  /* 0x100000000d0d4812 */ /* 0x000fe400078efcff */
[C---:B------:R-:W-:Y:S02]  /*4ec60*/  LOP3.LUT P4, RZ, R12.reuse, 0x20, RZ, 0xc0, !PT ;  /* 0x000000200cff7812 */ /* 0x040fe4000788c0ff */
[----:B------:R-:W-:Y:S02]  /*4ec70*/  LOP3.LUT R13, R13, 0xdfffffff, RZ, 0xc0, !PT ;  /* 0xdfffffff0d0d7812 */ /* 0x000fe400078ec0ff */
[----:B------:R-:W-:-:S09]  /*4ec80*/  LOP3.LUT P1, RZ, R12, 0x400, RZ, 0xc0, !PT ;  /* 0x000004000cff7812 */ /* 0x000fd2000782c0ff */
[----:B------:R-:W-:Y:S02]  /*4ec90*/  @P4 LOP3.LUT R13, R13, 0x20000000, RZ, 0xfc, !PT ;  /* 0x200000000d0d4812 */ /* 0x000fe400078efcff */
[C---:B------:R-:W-:Y:S02]  /*4eca0*/  LOP3.LUT P4, RZ, R12.reuse, 0x40, RZ, 0xc0, !PT ;  /* 0x000000400cff7812 */ /* 0x040fe4000788c0ff */
[C---:B------:R-:W-:Y:S02]  /*4ecb0*/  LOP3.LUT P0, RZ, R12.reuse, 0x200, RZ, 0xc0, !PT ;  /* 0x000002000cff7812 */ /* 0x040fe4000780c0ff */
[----:B------:R-:W-:Y:S02]  /*4ecc0*/  LOP3.LUT R13, R13, 0xbfffffff, RZ, 0xc0, !PT ;  /* 0xbfffffff0d0d7812 */ /* 0x000fe400078ec0ff */
[----:B------:R-:W-:Y:S02]  /*4ecd0*/  PRMT R3, R97, 0x7771, RZ ;  /* 0x0000777161037816 */ /* 0x000fe400000000ff */
[----:B------:R-:W-:-:S03]  /*4ece0*/  LOP3.LUT P5, RZ, R12, 0x100, RZ, 0xc0, !PT ;  /* 0x000001000cff7812 */ /* 0x000fc600078ac0ff */
[----:B----4-:R0:W-:Y:S02]  /*4ecf0*/  @P1 STG.E.U8 desc[UR6][R50.64], R3 ;  /* 0x0000000332001986 */ /* 0x0101e4000c101106 */
[----:B------:R-:W-:Y:S02]  /*4ed00*/  @P4 LOP3.LUT R13, R13, 0x40000000, RZ, 0xfc, !PT ;  /* 0x400000000d0d4812 */ /* 0x000fe400078efcff */
[----:B------:R-:W-:Y:S02]  /*4ed10*/  LOP3.LUT P4, RZ, R12, 0x80, RZ, 0xc0, !PT ;  /* 0x000000800cff7812 */ /* 0x000fe4000788c0ff */
[C---:B0-----:R-:W-:Y:S01]  /*4ed20*/  PRMT R3, R97.reuse, 0x7772, RZ ;  /* 0x0000777261037816 */ /* 0x041fe200000000ff */
[----:B------:R-:W4:Y:S01]  /*4ed30*/  LDL.LU.64 R50, [R1+0x18] ;  /* 0x0000180001327983 */ /* 0x000f220000300a00 */
[----:B------:R-:W-:-:S03]  /*4ed40*/  PRMT R97, R97, 0x7773, RZ ;  /* 0x0000777361617816 */ /* 0x000fc600000000ff */
[----:B------:R0:W-:Y:S04]  /*4ed50*/  @P0 STG.E.U8 desc[UR6][R48.64], R3 ;  /* 0x0000000330000986 */ /* 0x0001e8000c101106 */
[----:B------:R1:W-:Y:S04]  /*4ed60*/  @P5 STG.E.U8 desc[UR6][R168.64], R97 ;  /* 0x00000061a8005986 */ /* 0x0003e8000c101106 */
[----:B0-----:R-:W4:Y:S01]  /*4ed70*/  LDL.LU.64 R48, [R1+0x10] ;  /* 0x0000100001307983 */ /* 0x001f220000300a00 */
[----:B------:R-:W-:-:S03]  /*4ed80*/  PRMT R3, R98, 0x7770, RZ ;  /* 0x0000777062037816 */ /* 0x000fc600000000ff */
[----:B-1----:R-:W4:Y:S04]  /*4ed90*/  LDL.LU.64 R168, [R1+0x8] ;  /* 0x0000080001a87983 */ /* 0x002f280000300a00 */
[----:B--2---:R0:W-:Y:S04]  /*4eda0*/  @P4 STG.E.U8 desc[UR6][R170.64], R3 ;  /* 0x00000003aa004986 */ /* 0x0041e8000c101106 */
[----:B0-----:R-:W2:Y:S01]  /*4edb0*/  LDL.LU.64 R170, [R1] ;  /* 0x0000000001aa7983 */ /* 0x001ea20000300a00 */
[----:B------:R-:W-:Y:S02]  /*4edc0*/  LOP3.LUT P4, RZ, R13, 0x40000000, RZ, 0xc0, !PT ;  /* 0x400000000dff7812 */ /* 0x000fe4000788c0ff */
        /* <DEDUP_REMOVED lines=22> */
[----:B---3--:R0:W-:Y:S01]  /*4ef30*/  @P4 STG.E.U8 desc[UR6][R52.64], R3 ;  /* 0x0000000334004986 */ /* 0x0081e2000c101106 */
        /* <DEDUP_REMOVED lines=15> */
[----:B------:R-:W-:-:S07]  /*4f030*/  LOP3.LUT P6, RZ, R10, 0x20000000, RZ, 0xc0, !PT ;  /* 0x200000000aff7812 */ /* 0x000fce00078cc0ff */
[----:B------:R-:W-:Y:S02]  /*4f040*/  @P4 LOP3.LUT R13, R13, 0x80000, RZ, 0xfc, !PT ;  /* 0x000800000d0d4812 */ /* 0x000fe400078efcff */
[----:B------:R-:W-:Y:S02]  /*4f050*/  LOP3.LUT P4, RZ, R10, 0x20000, RZ, 0xc0, !PT ;  /* 0x000200000aff7812 */ /* 0x000fe4000788c0ff */
[----:B0-----:R-:W-:Y:S02]  /*4f060*/  PRMT R3, R100, 0x7771, RZ ;  /* 0x0000777164037816 */ /* 0x001fe400000000ff */
[----:B------:R-:W-:Y:S02]  /*4f070*/  LOP3.LUT R13, R13, 0xffefffff, RZ, 0xc0, !PT ;  /* 0xffefffff0d0d7812 */ /* 0x000fe400078ec0ff */
[C---:B------:R-:W-:Y:S01]  /*4f080*/  LOP3.LUT P2, RZ, R10.reuse, 0x10000000, RZ, 0xc0, !PT ;  /* 0x100000000aff7812 */ /* 0x040fe2000784c0ff */
[----:B----4-:R0:W-:Y:S01]  /*4f090*/  @P3 STG.E.U8 desc[UR6][R50.64], R3 ;  /* 0x0000000332003986 */ /* 0x0101e2000c101106 */
[----:B------:R-:W-:-:S05]  /*4f0a0*/  LOP3.LUT P1, RZ, R10, 0x8000000, RZ, 0xc0, !PT ;  /* 0x080000000aff7812 */ /* 0x000fca000782c0ff */
[----:B------:R-:W-:Y:S02]  /*4f0b0*/  @P4 LOP3.LUT R13, R13, 0x100000, RZ, 0xfc, !PT ;  /* 0x001000000d0d4812 */ /* 0x000fe400078efcff */
[----:B------:R-:W-:Y:S02]  /*4f0c0*/  LOP3.LUT P4, RZ, R10, 0x40000, RZ, 0xc0, !PT ;  /* 0x000400000aff7812 */ /* 0x000fe4000788c0ff */
[----:B0-----:R-:W-:Y:S02]  /*4f0d0*/  PRMT R3, R100, 0x7772, RZ ;  /* 0x0000777264037816 */ /* 0x001fe400000000ff */
[----:B------:R-:W-:Y:S02]  /*4f0e0*/  LOP3.LUT P0, RZ, R10, 0x4000000, RZ, 0xc0, !PT ;  /* 0x040000000aff7812 */ /* 0x000fe4000780c0ff */
[----:B------:R-:W-:Y:S01]  /*4f0f0*/  PRMT R100, R100, 0x7773, RZ ;  /* 0x0000777364647816 */ /* 0x000fe200000000ff */
[----:B------:R0:W-:Y:S01]  /*4f100*/  @P6 STG.E.U8 desc[UR6][R48.64], R3 ;  /* 0x0000000330006986 */ /* 0x0001e2000c101106 */
[----:B------:R-:W-:-:S02]  /*4f110*/  LOP3.LUT P5, RZ, R10, 0x2000000, RZ, 0xc0, !PT ;  /* 0x020000000aff7812 */ /* 0x000fc400078ac0ff */
[----:B------:R-:W-:Y:S01]  /*4f120*/  LOP3.LUT R13, R13, 0xffdfffff, RZ, 0xc0, !PT ;  /* 0xffdfffff0d0d7812 */ /* 0x000fe200078ec0ff */
[----:B------:R-:W-:Y:S01]  /*4f130*/  @P2 STG.E.U8 desc[UR6][R168.64], R100 ;  /* 0x00000064a8002986 */ /* 0x000fe2000c101106 */
[----:B0-----:R-:W-:Y:S02]  /*4f140*/  PRMT R3, R101, 0x7770, RZ ;  /* 0x0000777065037816 */ /* 0x001fe400000000ff */
[----:B------:R-:W-:Y:S02]  /*4f150*/  @P4 LOP3.LUT R13, R13, 0x200000, RZ, 0xfc, !PT ;  /* 0x002000000d0d4812 */ /* 0x000fe400078efcff */
[C---:B------:R-:W-:Y:S02]  /*4f160*/  LOP3.LUT P2, RZ, R10.reuse, 0x1000000, RZ, 0xc0, !PT ;  /* 0x010000000aff7812 */ /* 0x040fe4000784c0ff */
[----:B------:R-:W-:Y:S02]  /*4f170*/  LOP3.LUT P4, RZ, R10, 0x80000, RZ, 0xc0, !PT ;  /* 0x000800000aff7812 */ /* 0x000fe4000788c0ff */
[----:B------:R-:W-:-:S11]  /*4f180*/  LOP3.LUT R13, R13, 0xffbfffff, RZ, 0xc0, !PT ;  /* 0xffbfffff0d0d7812 */ /* 0x000fd600078ec0ff */
[----:B------:R-:W-:Y:S02]  /*4f190*/  @P4 LOP3.LUT R13, R13, 0x400000, RZ, 0xfc, !PT ;  /* 0x004000000d0d4812 */ /* 0x000fe400078efcff */
[C---:B------:R-:W-:Y:S01]  /*4f1a0*/  LOP3.LUT P4, RZ, R10.reuse, 0x100000, RZ, 0xc0, !PT ;  /* 0x001000000aff7812 */ /* 0x040fe2000788c0ff */
[----:B--2---:R0:W-:Y:S01]  /*4f1b0*/  @P1 STG.E.U8 desc[UR6][R170.64], R3 ;  /* 0x00000003aa001986 */ /* 0x0041e2000c101106 */
[C---:B------:R-:W-:Y:S02]  /*4f1c0*/  LOP3.LUT P1, RZ, R10.reuse, 0x800000, RZ, 0xc0, !PT ;  /* 0x008000000aff7812 */ /* 0x040fe4000782c0ff */
[----:B0-----:R-:W-:Y:S01]  /*4f1d0*/  PRMT R3, R101, 0x7771, RZ ;  /* 0x0000777165037816 */ /* 0x001fe200000000ff */
[----:B------:R-:W2:Y:S04]  /*4f1e0*/  LDL.LU.64 R170, [R1+0x8b8] ;  /* 0x0008b80001aa7983 */ /* 0x000ea80000300a00 */
[----:B------:R0:W-:Y:S01]  /*4f1f0*/  @P0 STG.E.U8 desc[UR6][R250.64], R3 ;  /* 0x00000003fa000986 */ /* 0x0001e2000c101106 */
[----:B------:R-:W-:-:S02]  /*4f200*/  LOP3.LUT P0, RZ, R10, 0x400000, RZ, 0xc0, !PT ;  /* 0x004000000aff7812 */ /* 0x000fc4000780c0ff */
[C---:B------:R-:W-:Y:S01]  /*4f210*/  LOP3.LUT P3, RZ, R10.reuse, 0x800, RZ, 0xc0, !PT ;  /* 0x000008000aff7812 */ /* 0x040fe2000786c0ff */
[----:B------:R-:W3:Y:S01]  /*4f220*/  LDL.LU.64 R54, [R1+0x8b0] ;  /* 0x0008b00001367983 */ /* 0x000ee20000300a00 */
[----:B------:R-:W-:-:S03]  /*4f230*/  LOP3.LUT P6, RZ, R10, 0x400, RZ, 0xc0, !PT ;  /* 0x000004000aff7812 */ /* 0x000fc600078cc0ff */
[----:B------:R-:W4:Y:S01]  /*4f240*/  LDL.LU.64 R52, [R1+0x8a8] ;  /* 0x0008a80001347983 */ /* 0x000f220000300a00 */
[----:B0-----:R-:W-:-:S03]  /*4f250*/  PRMT R3, R101, 0x7772, RZ ;  /* 0x0000777265037816 */ /* 0x001fc600000000ff */
[----:B------:R-:W4:Y:S01]  /*4f260*/  LDL.LU.64 R50, [R1+0x8a0] ;  /* 0x0008a00001327983 */ /* 0x000f220000300a00 */
[----:B------:R-:W-:-:S03]  /*4f270*/  PRMT R101, R101, 0x7773, RZ ;  /* 0x0000777365657816 */ /* 0x000fc600000000ff */
[----:B------:R0:W-:Y:S01]  /*4f280*/  @P5 STG.E.U8 desc[UR6][R248.64], R3 ;  /* 0x00000003f8005986 */ /* 0x0001e2000c101106 */
[----:B------:R-:W-:-:S03]  /*4f290*/  LOP3.LUT P5, RZ, R10, 0x200000, RZ, 0xc0, !PT ;  /* 0x002000000aff7812 */ /* 0x000fc600078ac0ff */
[----:B------:R-:W-:Y:S04]  /*4f2a0*/  @P2 STG.E.U8 desc[UR6][R246.64], R101 ;  /* 0x00000065f6002986 */ /* 0x000fe8000c101106 */
[----:B------:R-:W4:Y:S01]  /*4f2b0*/  LDL.LU.64 R48, [R1+0x898] ;  /* 0x0008980001307983 */ /* 0x000f220000300a00 */
[----:B0-----:R-:W-:-:S03]  /*4f2c0*/  PRMT R3, R102, 0x7770, RZ ;  /* 0x0000777066037816 */ /* 0x001fc600000000ff */
[----:B------:R-:W4:Y:S04]  /*4f2d0*/  LDL.LU.64 R168, [R1+0x890] ;  /* 0x0008900001a87983 */ /* 0x000f280000300a00 */
[----:B------:R0:W-:Y:S02]  /*4f2e0*/  @P1 STG.E.U8 desc[UR6][R244.64], R3 ;  /* 0x00000003f4001986 */ /* 0x0001e4000c101106 */
[----:B0-----:R-:W-:-:S05]  /*4f2f0*/  PRMT R3, R102, 0x7771, RZ ;  /* 0x0000777166037816 */ /* 0x001fca00000000ff */
[----:B------:R0:W-:Y:S02]  /*4f300*/  @P0 STG.E.U8 desc[UR6][R242.64], R3 ;  /* 0x00000003f2000986 */ /* 0x0001e4000c101106 */
[C---:B0-----:R-:W-:Y:S02]  /*4f310*/  PRMT R3, R102.reuse, 0x7772, RZ ;  /* 0x0000777266037816 */ /* 0x041fe400000000ff */
[----:B------:R-:W-:-:S03]  /*4f320*/  PRMT R102, R102, 0x7773, RZ ;  /* 0x0000777366667816 */ /* 0x000fc600000000ff */
[----:B------:R0:W-:Y:S04]  /*4f330*/  @P5 STG.E.U8 desc[UR6][R240.64], R3 ;  /* 0x00000003f0005986 */ /* 0x0001e8000c101106 */
        /* <DEDUP_REMOVED lines=38> */
[----:B------:R-:W-:Y:S02]  /*4f5a0*/  LOP3.LUT R13, R13, 0xfffff7ff, RZ, 0xc0, !PT ;  /* 0xfffff7ff0d0d7812 */ /* 0x000fe400078ec0ff */
[----:B0-----:R-:W-:Y:S02]  /*4f5b0*/  PRMT R3, R105, 0x7770, RZ ;  /* 0x0000777069037816 */ /* 0x001fe400000000ff */
[----:B------:R-:W-:-:S07]  /*4f5c0*/  LOP3.LUT P2, RZ, R10, 0x200, RZ, 0xc0, !PT ;  /* 0x000002000aff7812 */ /* 0x000fce000784c0ff */
[----:B------:R-:W-:Y:S02]  /*4f5d0*/  @P4 LOP3.LUT R13, R13, 0x800, RZ, 0xfc, !PT ;  /* 0x000008000d0d4812 */ /* 0x000fe400078efcff */
[----:B------:R-:W-:Y:S01]  /*4f5e0*/  LOP3.LUT P4, RZ, R11, 0x40000000, RZ, 0xc0, !PT ;  /* 0x400000000bff7812 */ /* 0x000fe2000788c0ff */
[----:B------:R0:W-:Y:S01]  /*4f5f0*/  @P3 STG.E.U8 desc[UR6][R220.64], R3 ;  /* 0x00000003dc003986 */ /* 0x0001e2000c101106 */
[----:B------:R-:W-:Y:S02]  /*4f600*/  LOP3.LUT R13, R13, 0xffffefff, RZ, 0xc0, !PT ;  /* 0xffffefff0d0d7812 */ /* 0x000fe400078ec0ff */
[C---:B------:R-:W-:Y:S02]  /*4f610*/  LOP3.LUT P1, RZ, R10.reuse, 0x100, RZ, 0xc0, !PT ;  /* 0x000001000aff7812 */ /* 0x040fe4000782c0ff */
[----:B------:R-:W-:Y:S02]  /*4f620*/  LOP3.LUT P0, RZ, R10, 0x80, RZ, 0xc0, !PT ;  /* 0x000000800aff7812 */ /* 0x000fe4000780c0ff */
[----:B0-----:R-:W-:-:S05]  /*4f630*/  PRMT R3, R105, 0x7771, RZ ;  /* 0x0000777169037816 */ /* 0x001fca00000000ff */
[----:B------:R-:W-:Y:S02]  /*4f640*/  @P4 LOP3.LUT R13, R13, 0x1000, RZ, 0xfc, !PT ;  /* 0x000010000d0d4812 */ /* 0x000fe400078efcff */
[----:B------:R-:W-:Y:S01]  /*4f650*/  LOP3.LUT P4, RZ, R11, 0x80000000, RZ, 0xc0, !PT ;  /* 0x800000000bff7812 */ /* 0x000fe2000788c0ff */
[----:B------:R0:W-:Y:S01]  /*4f660*/  @P6 STG.E.U8 desc[UR6][R218.64], R3 ;  /* 0x00000003da006986 */ /* 0x0001e2000c101106 */
[----:B------:R-:W-:Y:S02]  /*4f670*/  LOP3.LUT P5, RZ, R10, 0x40, RZ, 0xc0, !PT ;  /* 0x000000400aff7812 */ /* 0x000fe400078ac0ff */
[----:B------:R-:W-:Y:S02]  /*4f680*/  LOP3.LUT R13, R13, 0xffffdfff, RZ, 0xc0, !PT ;  /* 0xffffdfff0d0d7812 */ /* 0x000fe400078ec0ff */
[C---:B0-----:R-:W-:Y:S02]  /*4f690*/  PRMT R3, R105.reuse, 0x7772, RZ ;  /* 0x0000777269037816 */ /* 0x041fe400000000ff */
[----:B------:R-:W-:-:S03]  /*4f6a0*/  PRMT R105, R105, 0x7773, RZ ;  /* 0x0000777369697816 */ /* 0x000fc600000000ff */
[----:B------:R0:W-:Y:S01]  /*4f6b0*/  @P2 STG.E.U8 desc[UR6][R216.64], R3 ;  /* 0x00000003d8002986 */ /* 0x0001e2000c101106 */
[----:B------:R-:W-:-:S03]  /*4f6c0*/  LOP3.LUT P2, RZ, R10, 0x20, RZ, 0xc0, !PT ;  /* 0x000000200aff7812 */ /* 0x000fc6000784c0ff */
[----:B------:R-:W-:Y:S01]  /*4f6d0*/  @P1 STG.E.U8 desc[UR6][R214.64], R105 ;  /* 0x00000069d6001986 */ /* 0x000fe2000c101106 */
[----:B------:R-:W-:Y:S02]  /*4f6e0*/  @P4 LOP3.LUT R13, R13, 0x2000, RZ, 0xfc, !PT ;  /* 0x000020000d0d4812 */ /* 0x000fe400078efcff */
[----:B0-----:R-:W-:Y:S02]  /*4f6f0*/  PRMT R3, R106, 0x7770, RZ ;  /* 0x000077706a037816 */ /* 0x001fe400000000ff */
[----:B------:R-:W-:-:S03]  /*4f700*/  LOP3.LUT P4, RZ, R10, 0x1, RZ, 0xc0, !PT ;  /* 0x000000010aff7812 */ /* 0x000fc6000788c0ff */
[----:B------:R0:W-:Y:S01]  /*4f710*/  @P0 STG.E.U8 desc[UR6][R212.64], R3 ;  /* 0x00000003d4000986 */ /* 0x0001e2000c101106 */
[C---:B------:R-:W-:Y:S02]  /*4f720*/  LOP3.LUT P1, RZ, R10.reuse, 0x10, RZ, 0xc0, !PT ;  /* 0x000000100aff7812 */ /* 0x040fe4000782c0ff */
[----:B------:R-:W-:Y:S02]  /*4f730*/  LOP3.LUT P0, RZ, R10, 0x8, RZ, 0xc0, !PT ;  /* 0x000000080aff7812 */ /* 0x000fe4000780c0ff */
[----:B0-----:R-:W-:-:S05]  /*4f740*/  PRMT R3, R106, 0x7771, RZ ;  /* 0x000077716a037816 */ /* 0x001fca00000000ff */
[----:B------:R0:W-:Y:S01]  /*4f750*/  @P5 STG.E.U8 desc[UR6][R210.64], R3 ;  /* 0x00000003d2005986 */ /* 0x0001e2000c101106 */
[----:B------:R-:W-:Y:S02]  /*4f760*/  LOP3.LUT P5, RZ, R10, 0x4, RZ, 0xc0, !PT ;  /* 0x000000040aff7812 */ /* 0x000fe400078ac0ff */
[----:B------:R-:W-:Y:S02]  /*4f770*/  LOP3.LUT R13, R13, 0xffffbfff, RZ, 0xc0, !PT ;  /* 0xffffbfff0d0d7812 */ /* 0x000fe400078ec0ff */
[C---:B0-----:R-:W-:Y:S02]  /*4f780*/  PRMT R3, R106.reuse, 0x7772, RZ ;  /* 0x000077726a037816 */ /* 0x041fe400000000ff */
[----:B------:R-:W-:-:S03]  /*4f790*/  PRMT R106, R106, 0x7773, RZ ;  /* 0x000077736a6a7816 */ /* 0x000fc600000000ff */
[----:B------:R0:W-:Y:S01]  /*4f7a0*/  @P2 STG.E.U8 desc[UR6][R208.64], R3 ;  /* 0x00000003d0002986 */ /* 0x0001e2000c101106 */
[----:B------:R-:W-:Y:S02]  /*4f7b0*/  @P4 LOP3.LUT R13, R13, 0x4000, RZ, 0xfc, !PT ;  /* 0x000040000d0d4812 */ /* 0x000fe400078efcff */
[----:B------:R-:W-:Y:S01]  /*4f7c0*/  LOP3.LUT P4, RZ, R10, 0x2, RZ, 0xc0, !PT ;  /* 0x000000020aff7812 */ /* 0x000fe2000788c0ff */
[----:B------:R-:W-:Y:S01]  /*4f7d0*/  @P1 STG.E.U8 desc[UR6][R206.64], R106 ;  /* 0x0000006ace001986 */ /* 0x000fe2000c101106 */
[----:B0-----:R-:W-:-:S05]  /*4f7e0*/  PRMT R3, R107, 0x7770, RZ ;  /* 0x000077706b037816 */ /* 0x001fca00000000ff */
[----:B------:R0:W-:Y:S02]  /*4f7f0*/  @P0 STG.E.U8 desc[UR6][R204.64], R3 ;  /* 0x00000003cc000986 */ /* 0x0001e4000c101106 */
        /* <DEDUP_REMOVED lines=33> */
[----:B------:R-:W-:Y:S01]  /*4fa10*/  @P3 STG.E.U8 desc[UR6][R28.64], R109 ;  /* 0x0000006d1c003986 */ /* 0x000fe2000c101106 */
[----:B0-----:R-:W-:-:S05]  /*4fa20*/  PRMT R3, R110, 0x7770, RZ ;  /* 0x000077706e037816 */ /* 0x001fca00000000ff */
[----:B------:R0:W-:Y:S01]  /*4fa30*/  @P6 STG.E.U8 desc[UR6][R26.64], R3 ;  /* 0x000000031a006986 */ /* 0x0001e2000c101106 */
[C---:B------:R-:W-:Y:S02]  /*4fa40*/  LOP3.LUT P0, RZ, R11.reuse, 0x100000, RZ, 0xc0, !PT ;  /* 0x001000000bff7812 */ /* 0x040fe4000780c0ff */
        /* <DEDUP_REMOVED lines=12> */
[----:B0-----:R-:W2:Y:S01]  /*4fb10*/  LDL.LU.64 R170, [R1+0x888] ;  /* 0x0008880001aa7983 */ /* 0x001ea20000300a00 */
[----:B------:R-:W-:Y:S02]  /*4fb20*/  LOP3.LUT P4, RZ, R11, 0x40, RZ, 0xc0, !PT ;  /* 0x000000400bff7812 */ /* 0x000fe4000788c0ff */
[----:B------:R-:W-:Y:S01]  /*4fb30*/  LOP3.LUT R10, R10, 0x7fffffff, RZ, 0xc0, !PT ;  /* 0x7fffffff0a0a7812 */ /* 0x000fe200078ec0ff */
[----:B------:R-:W2:Y:S01]  /*4fb40*/  LDL.LU.64 R66, [R1+0x880] ;  /* 0x0008800001427983 */ /* 0x000ea20000300a00 */
[----:B------:R-:W-:-:S03]  /*4fb50*/  LOP3.LUT R13, R13, 0xfffffffe, RZ, 0xc0, !PT ;  /* 0xfffffffe0d0d7812 */ /* 0x000fc600078ec0ff */
[----:B------:R-:W2:Y:S04]  /*4fb60*/  LDL.LU.64 R64, [R1+0x878] ;  /* 0x0008780001407983 */ /* 0x000ea80000300a00 */
[----:B------:R-:W2:Y:S02]  /*4fb70*/  LDL.LU.64 R62, [R1+0x870] ;  /* 0x00087000013e7983 */ /* 0x000ea40000300a00 */
[----:B------:R-:W-:Y:S02]  /*4fb80*/  @P4 LOP3.LUT R10, R10, 0x80000000, RZ, 0xfc, !PT ;  /* 0x800000000a0a4812 */ /* 0x000fe400078efcff */
[C---:B------:R-:W-:Y:S01]  /*4fb90*/  LOP3.LUT P4, RZ, R11.reuse, 0x80, RZ, 0xc0, !PT ;  /* 0x000000800bff7812 */ /* 0x040fe2000788c0ff */
[----:B------:R-:W2:Y:S01]  /*4fba0*/  LDL.LU.64 R60, [R1+0x868] ;  /* 0x00086800013c7983 */ /* 0x000ea20000300a00 */
[----:B------:R-:W-:-:S02]  /*4fbb0*/  LOP3.LUT P1, RZ, R11, 0x20000, RZ, 0xc0, !PT ;  /* 0x000200000bff7812 */ /* 0x000fc4000782c0ff */
[C---:B------:R-:W-:Y:S01]  /*4fbc0*/  LOP3.LUT P0, RZ, R11.reuse, 0x10000, RZ, 0xc0, !PT ;  /* 0x000100000bff7812 */ /* 0x040fe2000780c0ff */
[----:B------:R-:W2:Y:S01]  /*4fbd0*/  LDL.LU.64 R58, [R1+0x860] ;  /* 0x00086000013a7983 */ /* 0x000ea20000300a00 */
[----:B------:R-:W-:Y:S02]  /*4fbe0*/  LOP3.LUT P5, RZ, R11, 0x8000, RZ, 0xc0, !PT ;  /* 0x000080000bff7812 */ /* 0x000fe400078ac0ff */
[----:B------:R-:W-:Y:S01]  /*4fbf0*/  PRMT R3, R111, 0x7772, RZ ;  /* 0x000077726f037816 */ /* 0x000fe200000000ff */
[----:B------:R-:W2:Y:S04]  /*4fc00*/  LDL.LU.64 R56, [R1+0x858] ;  /* 0x0008580001387983 */ /* 0x000ea80000300a00 */
[----:B------:R-:W-:Y:S02]  /*4fc10*/  @P4 LOP3.LUT R13, R13, 0x1, RZ, 0xfc, !PT ;  /* 0x000000010d0d4812 */ /* 0x000fe400078efcff */
[----:B------:R-:W-:-:S02]  /*4fc20*/  LOP3.LUT P4, RZ, R11, 0x100, RZ, 0xc0, !PT ;  /* 0x000001000bff7812 */ /* 0x000fc4000788c0ff */
        /* <DEDUP_REMOVED lines=16> */
[----:B---3--:R0:W-:Y:S01]  /*4fd30*/  @P1 STG.E.U8 desc[UR6][R54.64], R3 ;  /* 0x0000000336001986 */ /* 0x0081e2000c101106 */
[----:B------:R-:W-:-:S09]  /*4fd40*/  PRMT R111, R111, 0x7773, RZ ;  /* 0x000077736f6f7816 */ /* 0x000fd200000000ff */
[----:B------:R-:W-:Y:S02]  /*4fd50*/  @P4 LOP3.LUT R13, R13, 0x40, RZ, 0xfc, !PT ;  /* 0x000000400d0d4812 */ /* 0x000fe400078efcff */
[----:B------:R-:W-:Y:S02]  /*4fd60*/  LOP3.LUT P4, RZ, R11, 0x4000, RZ, 0xc0, !PT ;  /* 0x000040000bff7812 */ /* 0x000fe4000788c0ff */
[C---:B0-----:R-:W-:Y:S01]  /*4fd70*/  PRMT R3, R112.reuse, 0x7770, RZ ;  /* 0x0000777070037816 */ /* 0x041fe200000000ff */
[----:B----4-:R0:W-:Y:S04]  /*4fd80*/  @P0 STG.E.U8 desc[UR6][R52.64], R111 ;  /* 0x0000006f34000986 */ /* 0x0101e8000c101106 */
[----:B------:R1:W-:Y:S04]  /*4fd90*/  @P5 STG.E.U8 desc[UR6][R50.64], R3 ;  /* 0x0000000332005986 */ /* 0x0003e8000c101106 */
[----:B------:R-:W3:Y:S04]  /*4fda0*/  LDL.LU.64 R54, [R1+0x850] ;  /* 0x0008500001367983 */ /* 0x000ee80000300a00 */
[----:B0-----:R-:W4:Y:S01]  /*4fdb0*/  LDL.LU.64 R52, [R1+0x848] ;  /* 0x0008480001347983 */ /* 0x001f220000300a00 */
[----:B-1----:R-:W-:-:S03]  /*4fdc0*/  PRMT R3, R112, 0x7771, RZ ;  /* 0x0000777170037816 */ /* 0x002fc600000000ff */
        /* <DEDUP_REMOVED lines=24> */
[----:B0-----:R-:W-:Y:S01]  /*4ff50*/  PRMT R3, R114, 0x7770, RZ ;  /* 0x0000777072037816 */ /* 0x001fe200000000ff */
[----:B------:R-:W0:Y:S01]  /*4ff60*/  LDS.128 R12, [R252] ;  /* 0x00000000fc0c7984 */ /* 0x000e220000000c00 */
[----:B------:R-:W-:-:S09]  /*4ff70*/  LOP3.LUT P3, RZ, R11, 0x20, RZ, 0xc0, !PT ;  /* 0x000000200bff7812 */ /* 0x000fd2000786c0ff */
[----:B------:R1:W-:Y:S01]  /*4ff80*/  @P4 STG.E.U8 desc[UR6][R58.64], R3 ;  /* 0x000000033a004986 */ /* 0x0003e2000c101106 */
[----:B------:R-:W-:Y:S02]  /*4ff90*/  LOP3.LUT P4, RZ, R10, 0x80000000, RZ, 0xc0, !PT ;  /* 0x800000000aff7812 */ /* 0x000fe4000788c0ff */
[C---:B------:R-:W-:Y:S02]  /*4ffa0*/  LOP3.LUT P6, RZ, R11.reuse, 0x10, RZ, 0xc0, !PT ;  /* 0x000000100bff7812 */ /* 0x040fe400078cc0ff */
[----:B------:R-:W-:Y:S02]  /*4ffb0*/  LOP3.LUT P2, RZ, R11, 0x8, RZ, 0xc0, !PT ;  /* 0x000000080bff7812 */ /* 0x000fe4000784c0ff */
[----:B-1----:R-:W-:-:S07]  /*4ffc0*/  PRMT R3, R114, 0x7771, RZ ;  /* 0x0000777172037816 */ /* 0x002fce00000000ff */
[----:B------:R1:W-:Y:S01]  /*4ffd0*/  @P4 STG.E.U8 desc[UR6][R56.64], R3 ;  /* 0x0000000338004986 */ /* 0x0003e2000c101106 */
[C---:B------:R-:W-:Y:S02]  /*4ffe0*/  LOP3.LUT P1, RZ, R11.reuse, 0x4, RZ, 0xc0, !PT ;  /* 0x000000040bff7812 */ /* 0x040fe4000782c0ff */
[C---:B-1----:R-:W-:Y:S02]  /*4fff0*/  PRMT R3, R114.reuse, 0x7772, RZ ;  /* 0x0000777272037816 */ /* 0x042fe400000000ff */
[----:B------:R-:W-:Y:S02]  /*50000*/  PRMT R114, R114, 0x7773, RZ ;  /* 0x0000777372727816 */ /* 0x000fe400000000ff */
[C---:B------:R-:W-:Y:S02]  /*50010*/  LOP3.LUT P0, RZ, R11.reuse, 0x2, RZ, 0xc0, !PT ;  /* 0x000000020bff7812 */ /* 0x040fe4000780c0ff */
[----:B------:R-:W-:Y:S01]  /*50020*/  LOP3.LUT P5, RZ, R11, 0x1, RZ, 0xc0, !PT ;  /* 0x000000010bff7812 */ /* 0x000fe200078ac0ff */
[----:B---3--:R1:W-:Y:S04]  /*50030*/  @P3 STG.E.U8 desc[UR6][R54.64], R3 ;  /* 0x0000000336003986 */ /* 0x0083e8000c101106 */
[----:B----4-:R-:W-:Y:S01]  /*50040*/  @P6 STG.E.U8 desc[UR6][R52.64], R114 ;  /* 0x0000007234006986 */ /* 0x010fe2000c101106 */
[----:B-1----:R-:W-:-:S05]  /*50050*/  PRMT R3, R115, 0x7770, RZ ;  /* 0x0000777073037816 */ /* 0x002fca00000000ff */
[----:B------:R1:W-:Y:S02]  /*50060*/  @P2 STG.E.U8 desc[UR6][R50.64], R3 ;  /* 0x0000000332002986 */ /* 0x0003e4000c101106 */
[----:B-1----:R-:W-:-:S05]  /*50070*/  PRMT R3, R115, 0x7771, RZ ;  /* 0x0000777173037816 */ /* 0x002fca00000000ff */
[----:B------:R1:W-:Y:S02]  /*50080*/  @P1 STG.E.U8 desc[UR6][R48.64], R3 ;  /* 0x0000000330001986 */ /* 0x0003e4000c101106 */
[C---:B-1----:R-:W-:Y:S02]  /*50090*/  PRMT R3, R115.reuse, 0x7772, RZ ;  /* 0x0000777273037816 */ /* 0x042fe400000000ff */
[----:B------:R-:W-:-:S03]  /*500a0*/  PRMT R115, R115, 0x7773, RZ ;  /* 0x0000777373737816 */ /* 0x000fc600000000ff */
[----:B------:R-:W-:Y:S04]  /*500b0*/  @P0 STG.E.U8 desc[UR6][R168.64], R3 ;  /* 0x00000003a8000986 */ /* 0x000fe8000c101106 */
[----:B--2---:R1:W-:Y:S04]  /*500c0*/  @P5 STG.E.U8 desc[UR6][R170.64], R115 ;  /* 0x00000073aa005986 */ /* 0x0043e8000c101106 */
[----:B-1----:R-:W2:Y:S04]  /*500d0*/  LDL.LU.64 R170, [R1+0x820] ;  /* 0x0008200001aa7983 */ /* 0x002ea80000300a00 */
        /* <DEDUP_REMOVED lines=22> */
[----:B-1----:R-:W2:Y:S04]  /*50240*/  LDL.LU.64 R170, [R1+0x7f0] ;  /* 0x0007f00001aa7983 */ /* 0x002ea80000300a00 */
        /* <DEDUP_REMOVED lines=22> */
[C---:B-1----:R-:W-:Y:S01]  /*503b0*/  PRMT R3, R116.reuse, 0x7772, RZ ;  /* 0x0000777274037816 */ /* 0x042fe200000000ff */
[----:B------:R-:W3:Y:S01]  /*503c0*/  LDL.LU.64 R54, [R1+0x7b8] ;  /* 0x0007b80001367983 */ /* 0x000ee20000300a00 */
[----:B------:R-:W-:-:S03]  /*503d0*/  PRMT R116, R116, 0x7773, RZ ;  /* 0x0000777374747816 */ /* 0x000fc600000000ff */
[----:B----4-:R1:W-:Y:S04]  /*503e0*/  @P0 STG.E.U8 desc[UR6][R52.64], R3 ;  /* 0x0000000334000986 */ /* 0x0103e8000c101106 */
[----:B------:R4:W-:Y:S01]  /*503f0*/  @P5 STG.E.U8 desc[UR6][R50.64], R116 ;  /* 0x0000007432005986 */ /* 0x0009e2000c101106 */
[----:B-1----:R-:W-:-:S03]  /*50400*/  PRMT R3, R117, 0x7770, RZ ;  /* 0x0000777075037816 */ /* 0x002fc600000000ff */
[----:B------:R-:W3:Y:S04]  /*50410*/  LDL.LU.64 R52, [R1+0x7b0] ;  /* 0x0007b00001347983 */ /* 0x000ee80000300a00 */
[----:B------:R1:W-:Y:S01]  /*50420*/  @P4 STG.E.U8 desc[UR6][R48.64], R3 ;  /* 0x0000000330004986 */ /* 0x0003e2000c101106 */
[----:B------:R-:W-:-:S03]  /*50430*/  LOP3.LUT P4, RZ, R10, 0x40000000, RZ, 0xc0, !PT ;  /* 0x400000000aff7812 */ /* 0x000fc6000788c0ff */
[----:B----4-:R-:W4:Y:S01]  /*50440*/  LDL.LU.64 R50, [R1+0x7a8] ;  /* 0x0007a80001327983 */ /* 0x010f220000300a00 */
[----:B-1----:R-:W-:-:S03]  /*50450*/  PRMT R3, R117, 0x7771, RZ ;  /* 0x0000777175037816 */ /* 0x002fc600000000ff */
[----:B------:R-:W4:Y:S06]  /*50460*/  LDL.LU.64 R48, [R1+0x7a0] ;  /* 0x0007a00001307983 */ /* 0x000f2c0000300a00 */
[----:B------:R1:W-:Y:S01]  /*50470*/  @P4 STG.E.U8 desc[UR6][R168.64], R3 ;  /* 0x00000003a8004986 */ /* 0x0003e2000c101106 */
[----:B------:R-:W-:-:S03]  /*50480*/  LOP3.LUT P4, RZ, R10, 0x20000000, RZ, 0xc0, !PT ;  /* 0x200000000aff7812 */ /* 0x000fc6000788c0ff */
[----:B-1----:R-:W4:Y:S01]  /*50490*/  LDL.LU.64 R168, [R1+0x798] ;  /* 0x0007980001a87983 */ /* 0x002f220000300a00 */
[----:B------:R-:W-:-:S09]  /*504a0*/  PRMT R3, R117, 0x7772, RZ ;  /* 0x0000777275037816 */ /* 0x000fd200000000ff */
[----:B--2---:R1:W-:Y:S04]  /*504b0*/  @P4 STG.E.U8 desc[UR6][R170.64], R3 ;  /* 0x00000003aa004986 */ /* 0x0043e8000c101106 */
[----:B-1----:R-:W2:Y:S01]  /*504c0*/  LDL.LU.64 R170, [R1+0x790] ;  /* 0x0007900001aa7983 */ /* 0x002ea20000300a00 */
[----:B------:R-:W-:Y:S02]  /*504d0*/  LOP3.LUT P4, RZ, R10, 0x10000000, RZ, 0xc0, !PT ;  /* 0x100000000aff7812 */ /* 0x000fe4000788c0ff */
[----:B------:R-:W-:Y:S02]  /*504e0*/  PRMT R117, R117, 0x7773, RZ ;  /* 0x0000777375757816 */ /* 0x000fe400000000ff */
[----:B------:R-:W-:-:S09]  /*504f0*/  PRMT R3, R118, 0x7770, RZ ;  /* 0x0000777076037816 */ /* 0x000fd200000000ff */
[----:B------:R-:W-:Y:S01]  /*50500*/  @P4 STG.E.U8 desc[UR6][R66.64], R117 ;  /* 0x0000007542004986 */ /* 0x000fe2000c101106 */
[----:B------:R-:W-:-:S13]  /*50510*/  LOP3.LUT P4, RZ, R10, 0x8000000, RZ, 0xc0, !PT ;  /* 0x080000000aff7812 */ /* 0x000fda000788c0ff */
[----:B------:R1:W-:Y:S01]  /*50520*/  @P4 STG.E.U8 desc[UR6][R64.64], R3 ;  /* 0x0000000340004986 */ /* 0x0003e2000c101106 */
[----:B------:R-:W-:Y:S02]  /*50530*/  LOP3.LUT P4, RZ, R10, 0x4000000, RZ, 0xc0, !PT ;  /* 0x040000000aff7812 */ /* 0x000fe4000788c0ff */
[----:B-1----:R-:W-:-:S11]  /*50540*/  PRMT R3, R118, 0x7771, RZ ;  /* 0x0000777176037816 */ /* 0x002fd600000000ff */
[----:B------:R1:W-:Y:S01]  /*50550*/  @P4 STG.E.U8 desc[UR6][R62.64], R3 ;  /* 0x000000033e004986 */ /* 0x0003e2000c101106 */
[----:B------:R-:W-:Y:S02]  /*50560*/  LOP3.LUT P4, RZ, R10, 0x2000000, RZ, 0xc0, !PT ;  /* 0x020000000aff7812 */ /* 0x000fe4000788c0ff */
[----:B-1----:R-:W-:-:S11]  /*50570*/  PRMT R3, R118, 0x7772, RZ ;  /* 0x0000777276037816 */ /* 0x002fd600000000ff */
[----:B------:R1:W-:Y:S01]  /*50580*/  @P4 STG.E.U8 desc[UR6][R60.64], R3 ;  /* 0x000000033c004986 */ /* 0x0003e2000c101106 */
[----:B------:R-:W-:Y:S02]  /*50590*/  LOP3.LUT P4, RZ, R10, 0x1000000, RZ, 0xc0, !PT ;  /* 0x010000000aff7812 */ /* 0x000fe4000788c0ff */
[----:B------:R-:W-:Y:S02]  /*505a0*/  PRMT R118, R118, 0x7773, RZ ;  /* 0x0000777376767816 */ /* 0x000fe400000000ff */
[----:B------:R-:W-:-:S09]  /*505b0*/  LOP3.LUT P3, RZ, R0, 0x8000, RZ, 0xc0, !PT ;  /* 0x0000800000ff7812 */ /* 0x000fd2000786c0ff */
[----:B------:R-:W-:Y:S01]  /*505c0*/  @P4 STG.E.U8 desc[UR6][R58.64], R118 ;  /* 0x000000763a004986 */ /* 0x000fe2000c101106 */
[----:B------:R-:W-:Y:S02]  /*505d0*/  LOP3.LUT P4, RZ, R10, 0x800000, RZ, 0xc0, !PT ;  /* 0x008000000aff7812 */ /* 0x000fe4000788c0ff */
[----:B-1----:R-:W-:Y:S02]  /*505e0*/  PRMT R3, R119, 0x7770, RZ ;  /* 0x0000777077037816 */ /* 0x002fe400000000ff */
[C---:B------:R-:W-:Y:S02]  /*505f0*/  LOP3.LUT P6, RZ, R0.reuse, 0x4000, RZ, 0xc0, !PT ;  /* 0x0000400000ff7812 */ /* 0x040fe400078cc0ff */
[C---:B------:R-:W-:Y:S02]  /*50600*/  LOP3.LUT P2, RZ, R0.reuse, 0x1000, RZ, 0xc0, !PT ;  /* 0x0000100000ff7812 */ /* 0x040fe4000784c0ff */
[----:B------:R-:W-:-:S05]  /*50610*/  LOP3.LUT P1, RZ, R0, 0x400, RZ, 0xc0, !PT ;  /* 0x0000040000ff7812 */ /* 0x000fca000782c0ff */
[----:B------:R1:W-:Y:S01]  /*50620*/  @P4 STG.E.U8 desc[UR6][R56.64], R3 ;  /* 0x0000000338004986 */ /* 0x0003e2000c101106 */
[----:B------:R-:W-:Y:S02]  /*50630*/  LOP3.LUT P0, RZ, R0, 0x100, RZ, 0xc0, !PT ;  /* 0x0000010000ff7812 */ /* 0x000fe4000780c0ff */
[----:B-1----:R-:W-:-:S05]  /*50640*/  PRMT R3, R119, 0x7771, RZ ;  /* 0x0000777177037816 */ /* 0x002fca00000000ff */
[----:B---3--:R1:W-:Y:S01]  /*50650*/  @P3 STG.E.U8 desc[UR6][R54.64], R3 ;  /* 0x0000000336003986 */ /* 0x0083e2000c101106 */
[----:B------:R-:W-:Y:S02]  /*50660*/  LOP3.LUT P5, RZ, R0, 0x40, RZ, 0xc0, !PT ;  /* 0x0000004000ff7812 */ /* 0x000fe400078ac0ff */
[C---:B-1----:R-:W-:Y:S02]  /*50670*/  PRMT R3, R119.reuse, 0x7772, RZ ;  /* 0x0000777277037816 */ /* 0x042fe400000000ff */
[----:B------:R-:W-:-:S03]  /*50680*/  PRMT R119, R119, 0x7773, RZ ;  /* 0x0000777377777816 */ /* 0x000fc600000000ff */
[----:B------:R1:W-:Y:S04]  /*50690*/  @P6 STG.E.U8 desc[UR6][R52.64], R3 ;  /* 0x0000000334006986 */ /* 0x0003e8000c101106 */
[----:B----4-:R-:W-:Y:S01]  /*506a0*/  @P2 STG.E.U8 desc[UR6][R50.64], R119 ;  /* 0x0000007732002986 */ /* 0x010fe2000c101106 */
[----:B-1----:R-:W-:-:S05]  /*506b0*/  PRMT R3, R120, 0x7770, RZ ;  /* 0x0000777078037816 */ /* 0x002fca00000000ff */
[----:B------:R1:W-:Y:S02]  /*506c0*/  @P1 STG.E.U8 desc[UR6][R48.64], R3 ;  /* 0x0000000330001986 */ /* 0x0003e4000c101106 */
[----:B-1----:R-:W-:-:S05]  /*506d0*/  PRMT R3, R120, 0x7771, RZ ;  /* 0x0000777178037816 */ /* 0x002fca00000000ff */
[----:B------:R1:W-:Y:S02]  /*506e0*/  @P0 STG.E.U8 desc[UR6][R168.64], R3 ;  /* 0x00000003a8000986 */ /* 0x0003e4000c101106 */
[----:B-1----:R-:W-:-:S05]  /*506f0*/  PRMT R3, R120, 0x7772, RZ ;  /* 0x0000777278037816 */ /* 0x002fca00000000ff */
        /* <DEDUP_REMOVED lines=48> */
[----:B------:R-:W3:Y:S04]  /*50a00*/  LDL.LU.64 R54, [R1+0x720] ;  /* 0x0007200001367983 */ /* 0x000ee80000300a00 */
[----:B----4-:R1:W-:Y:S02]  /*50a10*/  @P0 STG.E.U8 desc[UR6][R52.64], R3 ;  /* 0x0000000334000986 */ /* 0x0103e4000c101106 */
[----:B-1----:R-:W-:-:S02]  /*50a20*/  PRMT R3, R121, 0x7772, RZ ;  /* 0x0000777279037816 */ /* 0x002fc400000000ff */
[----:B------:R-:W4:Y:S01]  /*50a30*/  LDL.LU.64 R52, [R1+0x718] ;  /* 0x0007180001347983 */ /* 0x000f220000300a00 */
[----:B------:R-:W-:-:S03]  /*50a40*/  PRMT R121, R121, 0x7773, RZ ;  /* 0x0000777379797816 */ /* 0x000fc600000000ff */
[----:B------:R1:W-:Y:S04]  /*50a50*/  @P5 STG.E.U8 desc[UR6][R50.64], R3 ;  /* 0x0000000332005986 */ /* 0x0003e8000c101106 */
[----:B------:R0:W-:Y:S01]  /*50a60*/  @P4 STG.E.U8 desc[UR6][R48.64], R121 ;  /* 0x0000007930004986 */ /* 0x0001e2000c101106 */
[----:B------:R-:W-:Y:S02]  /*50a70*/  LOP3.LUT P4, RZ, R10, 0x400000, RZ, 0xc0, !PT ;  /* 0x004000000aff7812 */ /* 0x000fe4000788c0ff */
[----:B-1----:R-:W-:Y:S01]  /*50a80*/  PRMT R3, R122, 0x7770, RZ ;  /* 0x000077707a037816 */ /* 0x002fe200000000ff */
[----:B------:R-:W4:Y:S04]  /*50a90*/  LDL.LU.64 R50, [R1+0x710] ;  /* 0x0007100001327983 */ /* 0x000f280000300a00 */
[----:B0-----:R-:W4:Y:S06]  /*50aa0*/  LDL.LU.64 R48, [R1+0x708] ;  /* 0x0007080001307983 */ /* 0x001f2c0000300a00 */
        /* <DEDUP_REMOVED lines=23> */
[C---:B------:R-:W-:Y:S02]  /*50c20*/  LOP3.LUT P6, RZ, R2.reuse, 0x400, RZ, 0xc0, !PT ;  /* 0x0000040002ff7812 */ /* 0x040fe400078cc0ff */
[----:B------:R-:W-:Y:S02]  /*50c30*/  PRMT R123, R123, 0x7773, RZ ;  /* 0x000077737b7b7816 */ /* 0x000fe400000000ff */
[----:B------:R-:W-:Y:S02]  /*50c40*/  LOP3.LUT P2, RZ, R2, 0x200, RZ, 0xc0, !PT ;  /* 0x0000020002ff7812 */ /* 0x000fe4000784c0ff */
[----:B0-----:R-:W-:-:S05]  /*50c50*/  PRMT R3, R124, 0x7770, RZ ;  /* 0x000077707c037816 */ /* 0x001fca00000000ff */
[----:B------:R-:W-:Y:S04]  /*50c60*/  @P4 STG.E.U8 desc[UR6][R56.64], R123 ;  /* 0x0000007b38004986 */ /* 0x000fe8000c101106 */
[----:B---3--:R0:W-:Y:S01]  /*50c70*/  @P3 STG.E.U8 desc[UR6][R54.64], R3 ;  /* 0x0000000336003986 */ /* 0x0081e2000c101106 */
[C---:B------:R-:W-:Y:S02]  /*50c80*/  LOP3.LUT P1, RZ, R2.reuse, 0x40, RZ, 0xc0, !PT ;  /* 0x0000004002ff7812 */ /* 0x040fe4000782c0ff */
[----:B------:R-:W-:Y:S02]  /*50c90*/  LOP3.LUT P0, RZ, R2, 0x20, RZ, 0xc0, !PT ;  /* 0x0000002002ff7812 */ /* 0x000fe4000780c0ff */
[----:B0-----:R-:W-:-:S05]  /*50ca0*/  PRMT R3, R124, 0x7771, RZ ;  /* 0x000077717c037816 */ /* 0x001fca00000000ff */
[----:B----4-:R0:W-:Y:S01]  /*50cb0*/  @P6 STG.E.U8 desc[UR6][R52.64], R3 ;  /* 0x0000000334006986 */ /* 0x0101e2000c101106 */
        /* <DEDUP_REMOVED lines=39> */
[----:B------:R-:W-:Y:S02]  /*50f30*/  LOP3.LUT P1, RZ, R2, 0x1, RZ, 0xc0, !PT ;  /* 0x0000000102ff7812 */ /* 0x000fe4000782c0ff */
[----:B------:R-:W-:Y:S01]  /*50f40*/  LOP3.LUT P0, RZ, R6, 0x40000000, RZ, 0xc0, !PT ;  /* 0x4000000006ff7812 */ /* 0x000fe2000780c0ff */
[----:B------:R-:W2:Y:S04]  /*50f50*/  LDL.LU.64 R60, [R1+0x458] ;  /* 0x00045800013c7983 */ /* 0x000ea80000300a00 */
[----:B------:R-:W-:Y:S01]  /*50f60*/  @P4 LOP3.LUT R10, R10, 0x1000, RZ, 0xfc, !PT ;  /* 0x000010000a0a4812 */ /* 0x000fe200078efcff */
[----:B------:R-:W2:Y:S01]  /*50f70*/  LDL.LU.64 R58, [R1+0x450] ;  /* 0x00045000013a7983 */ /* 0x000ea20000300a00 */
[----:B------:R-:W-:-:S02]  /*50f80*/  LOP3.LUT P4, RZ, R6, 0x400000, RZ, 0xc0, !PT ;  /* 0x0040000006ff7812 */ /* 0x000fc4000788c0ff */
[----:B------:R-:W-:Y:S01]  /*50f90*/  LOP3.LUT R10, R10, 0xffffdfff, RZ, 0xc0, !PT ;  /* 0xffffdfff0a0a7812 */ /* 0x000fe200078ec0ff */
[----:B------:R-:W2:Y:S01]  /*50fa0*/  LDL.LU.64 R56, [R1+0x448] ;  /* 0x0004480001387983 */ /* 0x000ea20000300a00 */
[----:B------:R-:W-:-:S09]  /*50fb0*/  LOP3.LUT P5, RZ, R6, 0x10000000, RZ, 0xc0, !PT ;  /* 0x1000000006ff7812 */ /* 0x000fd200078ac0ff */
[----:B------:R-:W-:Y:S02]  /*50fc0*/  @P4 LOP3.LUT R10, R10, 0x2000, RZ, 0xfc, !PT ;  /* 0x000020000a0a4812 */ /* 0x000fe400078efcff */
[----:B------:R-:W-:Y:S02]  /*50fd0*/  LOP3.LUT P4, RZ, R6, 0x1000000, RZ, 0xc0, !PT ;  /* 0x0100000006ff7812 */ /* 0x000fe4000788c0ff */
[----:B------:R-:W-:Y:S02]  /*50fe0*/  LOP3.LUT R10, R10, 0xffffbfff, RZ, 0xc0, !PT ;  /* 0xffffbfff0a0a7812 */ /* 0x000fe400078ec0ff */
[----:B------:R-:W-:Y:S02]  /*50ff0*/  PRMT R125, R125, 0x7773, RZ ;  /* 0x000077737d7d7816 */ /* 0x000fe400000000ff */
[----:B------:R-:W-:-:S03]  /*51000*/  PRMT R3, R126, 0x7770, RZ ;  /* 0x000077707e037816 */ /* 0x000fc600000000ff */
[----:B---3--:R0:W-:Y:S04]  /*51010*/  @P1 STG.E.U8 desc[UR6][R54.64], R125 ;  /* 0x0000007d36001986 */ /* 0x0081e8000c101106 */
[----:B------:R-:W-:Y:S01]  /*51020*/  @P4 LOP3.LUT R10, R10, 0x4000, RZ, 0xfc, !PT ;  /* 0x000040000a0a4812 */ /* 0x000fe200078efcff */
[----:B----4-:R1:W-:Y:S01]  /*51030*/  @P0 STG.E.U8 desc[UR6][R52.64], R3 ;  /* 0x0000000334000986 */ /* 0x0103e2000c101106 */
[----:B------:R-:W-:-:S03]  /*51040*/  LOP3.LUT P4, RZ, R6, 0x4000000, RZ, 0xc0, !PT ;  /* 0x0400000006ff7812 */ /* 0x000fc6000788c0ff */
[----:B0-----:R-:W3:Y:S01]  /*51050*/  LDL.LU.64 R54, [R1+0x440] ;  /* 0x0004400001367983 */ /* 0x001ee20000300a00 */
        /* <DEDUP_REMOVED lines=38> */
[----:B---3--:R-:W-:Y:S01]  /*512c0*/  @P3 STG.E.U8 desc[UR6][R54.64], R128 ;  /* 0x0000008036003986 */ /* 0x008fe2000c101106 */
        /* <DEDUP_REMOVED lines=38> */
[----:B------:R-:W2:Y:S04]  /*51530*/  LDL.LU.64 R62, [R1+0x6c0] ;  /* 0x0006c000013e7983 */ /* 0x000ea80000300a00 */
[----:B------:R-:W2:Y:S01]  /*51540*/  LDL.LU.64 R60, [R1+0x5c0] ;  /* 0x0005c000013c7983 */ /* 0x000ea20000300a00 */
[----:B------:R-:W-:-:S02]  /*51550*/  @P4 LOP3.LUT R10, R10, 0x8, RZ, 0xfc, !PT ;  /* 0x000000080a0a4812 */ /* 0x000fc400078efcff */
[C---:B------:R-:W-:Y:S01]  /*51560*/  LOP3.LUT P4, RZ, R7.reuse, 0x40000, RZ, 0xc0, !PT ;  /* 0x0004000007ff7812 */ /* 0x040fe2000788c0ff */
[----:B------:R-:W2:Y:S01]  /*51570*/  LDL.LU.64 R58, [R1+0x6b8] ;  /* 0x0006b800013a7983 */ /* 0x000ea20000300a00 */
[C---:B------:R-:W-:Y:S02]  /*51580*/  LOP3.LUT P1, RZ, R7.reuse, 0x20000000, RZ, 0xc0, !PT ;  /* 0x2000000007ff7812 */ /* 0x040fe4000782c0ff */
[----:B------:R-:W-:Y:S01]  /*51590*/  LOP3.LUT P0, RZ, R7, 0x4000000, RZ, 0xc0, !PT ;  /* 0x0400000007ff7812 */ /* 0x000fe2000780c0ff */
[----:B------:R-:W2:Y:S01]  /*515a0*/  LDL.LU.64 R56, [R1+0x488] ;  /* 0x0004880001387983 */ /* 0x000ea20000300a00 */
[----:B------:R-:W-:Y:S02]  /*515b0*/  LOP3.LUT R10, R10, 0xffffffef, RZ, 0xc0, !PT ;  /* 0xffffffef0a0a7812 */ /* 0x000fe400078ec0ff */
[C---:B------:R-:W-:Y:S02]  /*515c0*/  PRMT R3, R130.reuse, 0x7772, RZ ;  /* 0x0000777282037816 */ /* 0x040fe400000000ff */
[----:B------:R-:W-:-:S03]  /*515d0*/  PRMT R130, R130, 0x7773, RZ ;  /* 0x0000777382827816 */ /* 0x000fc600000000ff */
[----:B------:R-:W-:Y:S02]  /*515e0*/  @P4 LOP3.LUT R10, R10, 0x10, RZ, 0xfc, !PT ;  /* 0x000000100a0a4812 */ /* 0x000fe400078efcff */
[C---:B------:R-:W-:Y:S01]  /*515f0*/  LOP3.LUT P4, RZ, R7.reuse, 0x100000, RZ, 0xc0, !PT ;  /* 0x0010000007ff7812 */ /* 0x040fe2000788c0ff */
[----:B---3--:R0:W-:Y:S01]  /*51600*/  @P1 STG.E.U8 desc[UR6][R54.64], R3 ;  /* 0x0000000336001986 */ /* 0x0081e2000c101106 */
[----:B------:R-:W-:-:S03]  /*51610*/  LOP3.LUT P5, RZ, R7, 0x2000000, RZ, 0xc0, !PT ;  /* 0x0200000007ff7812 */ /* 0x000fc600078ac0ff */
[----:B----4-:R1:W-:Y:S01]  /*51620*/  @P0 STG.E.U8 desc[UR6][R52.64], R130 ;  /* 0x0000008234000986 */ /* 0x0103e2000c101106 */
[----:B------:R-:W-:-:S03]  /*51630*/  LOP3.LUT R10, R10, 0xffffffdf, RZ, 0xc0, !PT ;  /* 0xffffffdf0a0a7812 */ /* 0x000fc600078ec0ff */
[----:B0-----:R-:W3:Y:S04]  /*51640*/  LDL.LU.64 R54, [R1+0x6b0] ;  /* 0x0006b00001367983 */ /* 0x001ee80000300a00 */
[----:B-1----:R-:W4:Y:S01]  /*51650*/  LDL.LU.64 R52, [R1+0x5b8] ;  /* 0x0005b80001347983 */ /* 0x002f220000300a00 */
[----:B------:R-:W-:Y:S02]  /*51660*/  @P4 LOP3.LUT R10, R10, 0x20, RZ, 0xfc, !PT ;  /* 0x000000200a0a4812 */ /* 0x000fe400078efcff */
[----:B------:R-:W-:Y:S02]  /*51670*/  LOP3.LUT P4, RZ, R7, 0x400000, RZ, 0xc0, !PT ;  /* 0x0040000007ff7812 */ /* 0x000fe4000788c0ff */
[----:B------:R-:W-:Y:S02]  /*51680*/  PRMT R3, R131, 0x7770, RZ ;  /* 0x0000777083037816 */ /* 0x000fe400000000ff */
[----:B------:R-:W-:-:S03]  /*51690*/  LOP3.LUT R10, R10, 0xffffffbf, RZ, 0xc0, !PT ;  /* 0xffffffbf0a0a7812 */ /* 0x000fc600078ec0ff */
[----:B------:R0:W-:Y:S06]  /*516a0*/  @P5 STG.E.U8 desc[UR6][R50.64], R3 ;  /* 0x0000000332005986 */ /* 0x0001ec000c101106 */
[----:B------:R-:W-:Y:S01]  /*516b0*/  @P4 LOP3.LUT R10, R10, 0x40, RZ, 0xfc, !PT ;  /* 0x000000400a0a4812 */ /* 0x000fe200078efcff */
[----:B0-----:R-:W4:Y:S01]  /*516c0*/  LDL.LU.64 R50, [R1+0x6a8] ;  /* 0x0006a80001327983 */ /* 0x001f220000300a00 */
[----:B------:R-:W-:Y:S02]  /*516d0*/  LOP3.LUT P4, RZ, R7, 0x800000, RZ, 0xc0, !PT ;  /* 0x0080000007ff7812 */ /* 0x000fe4000788c0ff */
[----:B------:R-:W-:-:S11]  /*516e0*/  PRMT R3, R131, 0x7771, RZ ;  /* 0x0000777183037816 */ /* 0x000fd600000000ff */
[----:B------:R0:W-:Y:S01]  /*516f0*/  @P4 STG.E.U8 desc[UR6][R48.64], R3 ;  /* 0x0000000330004986 */ /* 0x0001e2000c101106 */
[----:B------:R-:W-:-:S03]  /*51700*/  LOP3.LUT P4, RZ, R10, 0x40, RZ, 0xc0, !PT ;  /* 0x000000400aff7812 */ /* 0x000fc6000788c0ff */
[----:B0-----:R-:W4:Y:S01]  /*51710*/  LDL.LU.64 R48, [R1+0x490] ;  /* 0x0004900001307983 */ /* 0x001f220000300a00 */
[----:B------:R-:W-:-:S09]  /*51720*/  PRMT R3, R131, 0x7772, RZ ;  /* 0x0000777283037816 */ /* 0x000fd200000000ff */
[----:B------:R0:W-:Y:S01]  /*51730*/  @P4 STG.E.U8 desc[UR6][R168.64], R3 ;  /* 0x00000003a8004986 */ /* 0x0001e2000c101106 */
[----:B------:R-:W-:Y:S02]  /*51740*/  LOP3.LUT P4, RZ, R10, 0x20, RZ, 0xc0, !PT ;  /* 0x000000200aff7812 */ /* 0x000fe4000788c0ff */
[----:B------:R-:W-:Y:S01]  /*51750*/  PRMT R131, R131, 0x7773, RZ ;  /* 0x0000777383837816 */ /* 0x000fe200000000ff */
[----:B0-----:R-:W4:Y:S01]  /*51760*/  LDL.LU.64 R168, [R1+0x6a0] ;  /* 0x0006a00001a87983 */ /* 0x001f220000300a00 */
[----:B------:R-:W-:-:S09]  /*51770*/  PRMT R3, R132, 0x7770, RZ ;  /* 0x0000777084037816 */ /* 0x000fd200000000ff */
[----:B--2---:R0:W-:Y:S04]  /*51780*/  @P4 STG.E.U8 desc[UR6][R170.64], R131 ;  /* 0x00000083aa004986 */ /* 0x0041e8000c101106 */
[----:B0-----:R-:W2:Y:S01]  /*51790*/  LDL.LU.64 R170, [R1+0x5b0] ;  /* 0x0005b00001aa7983 */ /* 0x001ea20000300a00 */
        /* <DEDUP_REMOVED lines=18> */
[----:B------:R0:W-:Y:S01]  /*518c0*/  @P4 STG.E.U8 desc[UR6][R56.64], R3 ;  /* 0x0000000338004986 */ /* 0x0001e2000c101106 */
[----:B------:R-:W-:Y:S02]  /*518d0*/  LOP3.LUT P2, RZ, R7, 0x8, RZ, 0xc0, !PT ;  /* 0x0000000807ff7812 */ /* 0x000fe4000784c0ff */
[C---:B0-----:R-:W-:Y:S02]  /*518e0*/  PRMT R3, R133.reuse, 0x7772, RZ ;  /* 0x0000777285037816 */ /* 0x041fe400000000ff */
[----:B------:R-:W-:-:S03]  /*518f0*/  PRMT R133, R133, 0x7773, RZ ;  /* 0x0000777385857816 */ /* 0x000fc600000000ff */
[----:B---3--:R-:W-:Y:S04]  /*51900*/  @P3 STG.E.U8 desc[UR6][R54.64], R3 ;  /* 0x0000000336003986 */ /* 0x008fe8000c101106 */
[----:B----4-:R0:W-:Y:S04]  /*51910*/  @P6 STG.E.U8 desc[UR6][R52.64], R133 ;  /* 0x0000008534006986 */ /* 0x0101e8000c101106 */
[----:B0-----:R-:W3:Y:S01]  /*51920*/  LDL.LU.64 R52, [R1+0x698] ;  /* 0x0006980001347983 */ /* 0x001ee20000300a00 */
[----:B------:R-:W-:-:S05]  /*51930*/  PRMT R3, R134, 0x7770, RZ ;  /* 0x0000777086037816 */ /* 0x000fca00000000ff */
[----:B------:R0:W-:Y:S01]  /*51940*/  @P2 STG.E.U8 desc[UR6][R50.64], R3 ;  /* 0x0000000332002986 */ /* 0x0001e2000c101106 */
[----:B------:R-:W-:-:S03]  /*51950*/  LOP3.LUT P1, RZ, R7, 0x2, RZ, 0xc0, !PT ;  /* 0x0000000207ff7812 */ /* 0x000fc6000782c0ff */
[----:B0-----:R-:W4:Y:S01]  /*51960*/  LDL.LU.64 R50, [R1+0x4a0] ;  /* 0x0004a00001327983 */ /* 0x001f220000300a00 */
[C---:B------:R-:W-:Y:S02]  /*51970*/  PRMT R3, R134.reuse, 0x7771, RZ ;  /* 0x0000777186037816 */ /* 0x040fe400000000ff */
[----:B------:R-:W-:Y:S01]  /*51980*/  LOP3.LUT P0, RZ, R7, 0x1, RZ, 0xc0, !PT ;  /* 0x0000000107ff7812 */ /* 0x000fe2000780c0ff */
[----:B------:R-:W4:Y:S06]  /*51990*/  LDL.LU.64 R58, [R1+0x690] ;  /* 0x00069000013a7983 */ /* 0x000f2c0000300a00 */
[----:B------:R0:W-:Y:S04]  /*519a0*/  @P1 STG.E.U8 desc[UR6][R48.64], R3 ;  /* 0x0000000330001986 */ /* 0x0001e8000c101106 */
[----:B0-----:R-:W4:Y:S01]  /*519b0*/  LDL.LU.64 R48, [R1+0x5a8] ;  /* 0x0005a80001307983 */ /* 0x001f220000300a00 */
[----:B------:R-:W-:-:S02]  /*519c0*/  PRMT R3, R134, 0x7772, RZ ;  /* 0x0000777286037816 */ /* 0x000fc400000000ff */
[----:B------:R-:W-:-:S03]  /*519d0*/  LOP3.LUT P5, RZ, R8, 0x40000000, RZ, 0xc0, !PT ;  /* 0x4000000008ff7812 */ /* 0x000fc600078ac0ff */
[----:B------:R0:W-:Y:S01]  /*519e0*/  @P0 STG.E.U8 desc[UR6][R168.64], R3 ;  /* 0x00000003a8000986 */ /* 0x0001e2000c101106 */
[----:B------:R-:W-:-:S03]  /*519f0*/  PRMT R134, R134, 0x7773, RZ ;  /* 0x0000777386867816 */ /* 0x000fc600000000ff */
[----:B0-----:R-:W4:Y:S06]  /*51a00*/  LDL.LU.64 R168, [R1+0x688] ;  /* 0x0006880001a87983 */ /* 0x001f2c0000300a00 */
[----:B--2---:R0:W-:Y:S04]  /*51a10*/  @P5 STG.E.U8 desc[UR6][R170.64], R134 ;  /* 0x00000086aa005986 */ /* 0x0041e8000c101106 */
[----:B0-----:R-:W2:Y:S01]  /*51a20*/  LDL.LU.64 R170, [R1+0x4a8] ;  /* 0x0004a80001aa7983 */ /* 0x001ea20000300a00 */
[----:B------:R-:W-:-:S02]  /*51a30*/  LOP3.LUT P3, RZ, R8, 0x800, RZ, 0xc0, !PT ;  /* 0x0000080008ff7812 */ /* 0x000fc4000786c0ff */
[----:B------:R-:W-:Y:S01]  /*51a40*/  LOP3.LUT R9, R9, 0xfdffffff, RZ, 0xc0, !PT ;  /* 0xfdffffff09097812 */ /* 0x000fe200078ec0ff */
[----:B------:R-:W2:Y:S01]  /*51a50*/  LDL.LU.64 R56, [R1+0x680] ;  /* 0x0006800001387983 */ /* 0x000ea20000300a00 */
[----:B------:R-:W-:-:S03]  /*51a60*/  LOP3.LUT P1, RZ, R8, 0x10000000, RZ, 0xc0, !PT ;  /* 0x1000000008ff7812 */ /* 0x000fc6000782c0ff */
[----:B------:R-:W2:Y:S06]  /*51a70*/  LDL.LU.64 R54, [R1+0x5a0] ;  /* 0x0005a00001367983 */ /* 0x000eac0000300a00 */
        /* <DEDUP_REMOVED lines=12> */
[----:B------:R-:W-:Y:S02]  /*51b40*/  PRMT R3, R135, 0x7770, RZ ;  /* 0x0000777087037816 */ /* 0x000fe400000000ff */
[----:B------:R-:W-:-:S07]  /*51b50*/  LOP3.LUT P0, RZ, R8, 0x4000000, RZ, 0xc0, !PT ;  /* 0x0400000008ff7812 */ /* 0x000fce000780c0ff */
[----:B------:R-:W-:Y:S02]  /*51b60*/  @P3 LOP3.LUT R9, R9, 0x20000000, RZ, 0xfc, !PT ;  /* 0x2000000009093812 */ /* 0x000fe400078efcff */
[C---:B------:R-:W-:Y:S02]  /*51b70*/  LOP3.LUT P3, RZ, R8.reuse, 0x100000, RZ, 0xc0, !PT ;  /* 0x0010000008ff7812 */ /* 0x040fe4000786c0ff */
[----:B------:R-:W-:Y:S02]  /*51b80*/  LOP3.LUT P5, RZ, R8, 0x80, RZ, 0xc0, !PT ;  /* 0x0000008008ff7812 */ /* 0x000fe400078ac0ff */
[----:B------:R-:W-:-:S09]  /*51b90*/  LOP3.LUT R9, R9, 0xbfffffff, RZ, 0xc0, !PT ;  /* 0xbfffffff09097812 */ /* 0x000fd200078ec0ff */
[----:B------:R-:W-:-:S04]  /*51ba0*/  @P3 LOP3.LUT R9, R9, 0x40000000, RZ, 0xfc, !PT ;  /* 0x4000000009093812 */ /* 0x000fc800078efcff */
[----:B------:R-:W-:-:S04]  /*51bb0*/  LOP3.LUT R9, R9, 0xff7fffff, RZ, 0xc0, !PT ;  /* 0xff7fffff09097812 */ /* 0x000fc800078ec0ff */
[----:B------:R-:W-:Y:S01]  /*51bc0*/  @P5 LOP3.LUT R9, R9, 0x800000, RZ, 0xfc, !PT ;  /* 0x0080000009095812 */ /* 0x000fe200078efcff */
[----:B---3--:R0:W-:Y:S04]  /*51bd0*/  @P1 STG.E.U8 desc[UR6][R52.64], R3 ;  /* 0x0000000334001986 */ /* 0x0081e8000c101106 */
[----:B0-----:R-:W3:Y:S01]  /*51be0*/  LDL.LU.64 R52, [R1+0x678] ;  /* 0x0006780001347983 */ /* 0x001ee20000300a00 */
[----:B------:R-:W-:-:S05]  /*51bf0*/  PRMT R3, R135, 0x7771, RZ ;  /* 0x0000777187037816 */ /* 0x000fca00000000ff */
[----:B----4-:R0:W-:Y:S01]  /*51c00*/  @P0 STG.E.U8 desc[UR6][R50.64], R3 ;  /* 0x0000000332000986 */ /* 0x0101e2000c101106 */
[C---:B------:R-:W-:Y:S02]  /*51c10*/  LOP3.LUT P5, RZ, R8.reuse, 0x100, RZ, 0xc0, !PT ;  /* 0x0000010008ff7812 */ /* 0x040fe400078ac0ff */
[C---:B------:R-:W-:Y:S02]  /*51c20*/  LOP3.LUT P2, RZ, R8.reuse, 0x1000000, RZ, 0xc0, !PT ;  /* 0x0100000008ff7812 */ /* 0x040fe4000784c0ff */
[----:B------:R-:W-:Y:S01]  /*51c30*/  LOP3.LUT P3, RZ, R8, 0x400000, RZ, 0xc0, !PT ;  /* 0x0040000008ff7812 */ /* 0x000fe2000786c0ff */
[----:B0-----:R-:W4:Y:S04]  /*51c40*/  LDL.LU.64 R50, [R1+0x4b8] ;  /* 0x0004b80001327983 */ /* 0x001f280000300a00 */
[----:B------:R-:W4:Y:S01]  /*51c50*/  LDL.LU.64 R60, [R1+0x670] ;  /* 0x00067000013c7983 */ /* 0x000f220000300a00 */
[----:B------:R-:W-:-:S02]  /*51c60*/  LOP3.LUT R9, R9, 0xfeffffff, RZ, 0xc0, !PT ;  /* 0xfeffffff09097812 */ /* 0x000fc400078ec0ff */
[C---:B------:R-:W-:Y:S02]  /*51c70*/  PRMT R3, R135.reuse, 0x7772, RZ ;  /* 0x0000777287037816 */ /* 0x040fe400000000ff */
[----:B------:R-:W-:Y:S02]  /*51c80*/  PRMT R135, R135, 0x7773, RZ ;  /* 0x0000777387877816 */ /* 0x000fe400000000ff */
[----:B------:R-:W-:Y:S01]  /*51c90*/  @P5 LOP3.LUT R9, R9, 0x1000000, RZ, 0xfc, !PT ;  /* 0x0100000009095812 */ /* 0x000fe200078efcff */
[----:B------:R-:W-:Y:S04]  /*51ca0*/  @P2 STG.E.U8 desc[UR6][R58.64], R3 ;  /* 0x000000033a002986 */ /* 0x000fe8000c101106 */
[----:B------:R0:W-:Y:S01]  /*51cb0*/  @P3 STG.E.U8 desc[UR6][R48.64], R135 ;  /* 0x0000008730003986 */ /* 0x0001e2000c101106 */
[----:B------:R-:W-:-:S03]  /*51cc0*/  LOP3.LUT P3, RZ, R9, 0x40000000, RZ, 0xc0, !PT ;  /* 0x4000000009ff7812 */ /* 0x000fc6000786c0ff */
[----:B0-----:R-:W4:Y:S01]  /*51cd0*/  LDL.LU.64 R48, [R1+0x598] ;  /* 0x0005980001307983 */ /* 0x001f220000300a00 */
[----:B------:R-:W-:-:S09]  /*51ce0*/  PRMT R3, R136, 0x7770, RZ ;  /* 0x0000777088037816 */ /* 0x000fd200000000ff */
[----:B------:R0:W-:Y:S01]  /*51cf0*/  @P3 STG.E.U8 desc[UR6][R168.64], R3 ;  /* 0x00000003a8003986 */ /* 0x0001e2000c101106 */
[----:B------:R-:W-:-:S03]  /*51d00*/  LOP3.LUT P3, RZ, R9, 0x20000000, RZ, 0xc0, !PT ;  /* 0x2000000009ff7812 */ /* 0x000fc6000786c0ff */
[----:B0-----:R-:W4:Y:S01]  /*51d10*/  LDL.LU.64 R168, [R1+0x668] ;  /* 0x0006680001a87983 */ /* 0x001f220000300a00 */
[----:B------:R-:W-:-:S03]  /*51d20*/  PRMT R3, R136, 0x7771, RZ ;  /* 0x0000777188037816 */ /* 0x000fc600000000ff */
[----:B------:R-:W4:Y:S06]  /*51d30*/  LDL.LU.64 R58, [R1+0x4c0] ;  /* 0x0004c000013a7983 */ /* 0x000f2c0000300a00 */
[----:B--2---:R0:W-:Y:S04]  /*51d40*/  @P3 STG.E.U8 desc[UR6][R170.64], R3 ;  /* 0x00000003aa003986 */ /* 0x0041e8000c101106 */
[----:B0-----:R-:W2:Y:S01]  /*51d50*/  LDL.LU.64 R170, [R1+0x660] ;  /* 0x0006600001aa7983 */ /* 0x001ea20000300a00 */
[----:B------:R-:W-:-:S02]  /*51d60*/  LOP3.LUT P3, RZ, R9, 0x10000000, RZ, 0xc0, !PT ;  /* 0x1000000009ff7812 */ /* 0x000fc4000786c0ff */
[C---:B------:R-:W-:Y:S02]  /*51d70*/  PRMT R3, R136.reuse, 0x7772, RZ ;  /* 0x0000777288037816 */ /* 0x040fe400000000ff */
[----:B------:R-:W-:-:S09]  /*51d80*/  PRMT R136, R136, 0x7773, RZ ;  /* 0x0000777388887816 */ /* 0x000fd200000000ff */
[----:B------:R0:W-:Y:S01]  /*51d90*/  @P3 STG.E.U8 desc[UR6][R56.64], R3 ;  /* 0x0000000338003986 */ /* 0x0001e2000c101106 */
[----:B------:R-:W-:-:S03]  /*51da0*/  LOP3.LUT P3, RZ, R9, 0x8000000, RZ, 0xc0, !PT ;  /* 0x0800000009ff7812 */ /* 0x000fc6000786c0ff */
[----:B0-----:R-:W2:Y:S10]  /*51db0*/  LDL.LU.64 R56, [R1+0x590] ;  /* 0x0005900001387983 */ /* 0x001eb40000300a00 */
[----:B------:R0:W-:Y:S01]  /*51dc0*/  @P3 STG.E.U8 desc[UR6][R54.64], R136 ;  /* 0x0000008836003986 */ /* 0x0001e2000c101106 */
[----:B------:R-:W-:-:S02]  /*51dd0*/  LOP3.LUT P3, RZ, R9, 0x4000000, RZ, 0xc0, !PT ;  /* 0x0400000009ff7812 */ /* 0x000fc4000786c0ff */
[----:B------:R-:W-:Y:S01]  /*51de0*/  PRMT R3, R137, 0x7770, RZ ;  /* 0x0000777089037816 */ /* 0x000fe200000000ff */
[----:B0-----:R-:W2:Y:S01]  /*51df0*/  LDL.LU.64 R54, [R1+0x658] ;  /* 0x0006580001367983 */ /* 0x001ea20000300a00 */
[C---:B------:R-:W-:Y:S02]  /*51e00*/  LOP3.LUT P5, RZ, R8.reuse, 0x400, RZ, 0xc0, !PT ;  /* 0x0000040008ff7812 */ /* 0x040fe400078ac0ff */
[C---:B------:R-:W-:Y:S02]  /*51e10*/  LOP3.LUT P1, RZ, R8.reuse, 0x40, RZ, 0xc0, !PT ;  /* 0x0000004008ff7812 */ /* 0x040fe4000782c0ff */
[----:B------:R-:W-:-:S05]  /*51e20*/  LOP3.LUT P0, RZ, R8, 0x10, RZ, 0xc0, !PT ;  /* 0x0000001008ff7812 */ /* 0x000fca000780c0ff */
[----:B---3--:R0:W-:Y:S01]  /*51e30*/  @P3 STG.E.U8 desc[UR6][R52.64], R3 ;  /* 0x0000000334003986 */ /* 0x0081e2000c101106 */
[----:B------:R-:W-:-:S03]  /*51e40*/  LOP3.LUT P3, RZ, R9, 0x2000000, RZ, 0xc0, !PT ;  /* 0x0200000009ff7812 */ /* 0x000fc6000786c0ff */
[----:B0-----:R-:W3:Y:S01]  /*51e50*/  LDL.LU.64 R52, [R1+0x4d0] ;  /* 0x0004d00001347983 */ /* 0x001ee20000300a00 */
[----:B------:R-:W-:-:S09]  /*51e60*/  PRMT R3, R137, 0x7771, RZ ;  /* 0x0000777189037816 */ /* 0x000fd200000000ff */
[----:B----4-:R0:W-:Y:S02]  /*51e70*/  @P3 STG.E.U8 desc[UR6][R50.64], R3 ;  /* 0x0000000332003986 */ /* 0x0101e4000c101106 */
[----:B0-----:R-:W-:Y:S02]  /*51e80*/  PRMT R3, R137, 0x7772, RZ ;  /* 0x0000777289037816 */ /* 0x001fe400000000ff */
[----:B------:R-:W4:Y:S04]  /*51e90*/  LDL.LU.64 R50, [R1+0x650] ;  /* 0x0006500001327983 */ /* 0x000f280000300a00 */
[----:B------:R0:W-:Y:S01]  /*51ea0*/  @P5 STG.E.U8 desc[UR6][R60.64], R3 ;  /* 0x000000033c005986 */ /* 0x0001e2000c101106 */
[----:B------:R-:W-:Y:S02]  /*51eb0*/  LOP3.LUT P5, RZ, R9, 0x1000000, RZ, 0xc0, !PT ;  /* 0x0100000009ff7812 */ /* 0x000fe400078ac0ff */
[----:B------:R-:W-:-:S11]  /*51ec0*/  PRMT R137, R137, 0x7773, RZ ;  /* 0x0000777389897816 */ /* 0x000fd600000000ff */
[----:B------:R1:W-:Y:S01]  /*51ed0*/  @P5 STG.E.U8 desc[UR6][R48.64], R137 ;  /* 0x0000008930005986 */ /* 0x0003e2000c101106 */
[----:B------:R-:W-:Y:S02]  /*51ee0*/  LOP3.LUT P5, RZ, R9, 0x800000, RZ, 0xc0, !PT ;  /* 0x0080000009ff7812 */ /* 0x000fe400078ac0ff */
[C---:B0-----:R-:W-:Y:S01]  /*51ef0*/  PRMT R3, R138.reuse, 0x7770, RZ ;  /* 0x000077708a037816 */ /* 0x041fe200000000ff */
[----:B-1----:R-:W4:Y:S10]  /*51f00*/  LDL.LU.64 R48, [R1+0x588] ;  /* 0x0005880001307983 */ /* 0x002f340000300a00 */
[----:B------:R0:W-:Y:S04]  /*51f10*/  @P5 STG.E.U8 desc[UR6][R168.64], R3 ;  /* 0x00000003a8005986 */ /* 0x0001e8000c101106 */
[----:B0-----:R-:W4:Y:S01]  /*51f20*/  LDL.LU.64 R168, [R1+0x648] ;  /* 0x0006480001a87983 */ /* 0x001f220000300a00 */
[----:B------:R-:W-:-:S05]  /*51f30*/  PRMT R3, R138, 0x7771, RZ ;  /* 0x000077718a037816 */ /* 0x000fca00000000ff */
[----:B------:R0:W-:Y:S02]  /*51f40*/  @P1 STG.E.U8 desc[UR6][R58.64], R3 ;  /* 0x000000033a001986 */ /* 0x0001e4000c101106 */
[----:B0-----:R-:W-:-:S05]  /*51f50*/  PRMT R3, R138, 0x7772, RZ ;  /* 0x000077728a037816 */ /* 0x001fca00000000ff */
[----:B--2---:R0:W-:Y:S04]  /*51f60*/  @P0 STG.E.U8 desc[UR6][R170.64], R3 ;  /* 0x00000003aa000986 */ /* 0x0041e8000c101106 */
[----:B0-----:R-:W2:Y:S01]  /*51f70*/  LDL.LU.64 R170, [R1+0x4d8] ;  /* 0x0004d80001aa7983 */ /* 0x001ea20000300a00 */
[C---:B------:R-:W-:Y:S02]  /*51f80*/  LOP3.LUT P4, RZ, R8.reuse, 0x8, RZ, 0xc0, !PT ;  /* 0x0000000808ff7812 */ /* 0x040fe4000788c0ff */
[----:B------:R-:W-:Y:S02]  /*51f90*/  LOP3.LUT P6, RZ, R8, 0x4, RZ, 0xc0, !PT ;  /* 0x0000000408ff7812 */ /* 0x000fe400078cc0ff */
[----:B------:R-:W-:Y:S02]  /*51fa0*/  PRMT R138, R138, 0x7773, RZ ;  /* 0x000077738a8a7816 */ /* 0x000fe400000000ff */
[----:B------:R-:W-:-:S02]  /*51fb0*/  PRMT R3, R139, 0x7770, RZ ;  /* 0x000077708b037816 */ /* 0x000fc400000000ff */
[----:B------:R-:W-:-:S05]  /*51fc0*/  LOP3.LUT P2, RZ, R8, 0x1, RZ, 0xc0, !PT ;  /* 0x0000000108ff7812 */ /* 0x000fca000784c0ff */
[----:B------:R-:W-:Y:S01]  /*51fd0*/  @P4 STG.E.U8 desc[UR6][R56.64], R138 ;  /* 0x0000008a38004986 */ /* 0x000fe2000c101106 */
[----:B------:R-:W-:Y:S02]  /*51fe0*/  ISETP.LT.AND P4, PT, R5, UR18, !P2 ;  /* 0x0000001205007c0c */ /* 0x000fe4000d781270 */
[----:B------:R-:W-:Y:S01]  /*51ff0*/  LOP3.LUT P5, RZ, R9, 0x400000, RZ, 0xc0, !PT ;  /* 0x0040000009ff7812 */ /* 0x000fe200078ac0ff */
[----:B------:R0:W-:Y:S04]  /*52000*/  @P6 STG.E.U8 desc[UR6][R54.64], R3 ;  /* 0x0000000336006986 */ /* 0x0001e8000c101106 */
[----:B0-----:R-:W2:Y:S01]  /*52010*/  LDL.LU.64 R54, [R1+0x640] ;  /* 0x0006400001367983 */ /* 0x001ea20000300a00 */
[----:B------:R-:W-:Y:S02]  /*52020*/  PRMT R3, R139, 0x7771, RZ ;  /* 0x000077718b037816 */ /* 0x000fe400000000ff */
[----:B------:R-:W-:-:S03]  /*52030*/  LOP3.LUT P3, RZ, R8, 0x2, RZ, 0xc0, !PT ;  /* 0x0000000208ff7812 */ /* 0x000fc6000786c0ff */
[----:B---3--:R0:W-:Y:S01]  /*52040*/  @P4 STG.E.U8 desc[UR6][R52.64], R3 ;  /* 0x0000000334004986 */ /* 0x0081e2000c101106 */
[----:B------:R-:W-:Y:S01]  /*52050*/  ISETP.LT.AND P4, PT, R4, UR4, !P5 ;  /* 0x0000000404007c0c */ /* 0x000fe2000ef81270 */
[----:B------:R-:W-:Y:S02]  /*52060*/  ULDC UR4, c[0x0][0x228] ;  /* 0x00008a0000047ab9 */ /* 0x000fe40000000800 */
[----:B0-----:R-:W3:Y:S01]  /*52070*/  LDL.LU.64 R52, [R1+0x580] ;  /* 0x0005800001347983 */ /* 0x001ee20000300a00 */
[----:B------:R-:W-:Y:S02]  /*52080*/  PRMT R3, R139, 0x7772, RZ ;  /* 0x000077728b037816 */ /* 0x000fe400000000ff */
[----:B------:R-:W-:Y:S01]  /*52090*/  ISETP.LT.AND P5, PT, R5, UR4, !P5 ;  /* 0x0000000405007c0c */ /* 0x000fe2000efa1270 */
[----:B------:R-:W-:-:S06]  /*520a0*/  ULDC UR4, c[0x0][0x228] ;  /* 0x00008a0000047ab9 */ /* 0x000fcc0000000800 */
[----:B----4-:R0:W-:Y:S01]  /*520b0*/  @P4 STG.E.U8 desc[UR6][R50.64], R3 ;  /* 0x0000000332004986 */ /* 0x0101e2000c101106 */
[----:B------:R-:W-:-:S03]  /*520c0*/  PRMT R139, R139, 0x7773, RZ ;  /* 0x000077738b8b7816 */ /* 0x000fc600000000ff */
[----:B0-----:R-:W4:Y:S01]  /*520d0*/  LDL.LU.64 R50, [R1+0x638] ;  /* 0x0006380001327983 */ /* 0x001f220000300a00 */
[----:B------:R-:W-:-:S03]  /*520e0*/  PRMT R3, R140, 0x7770, RZ ;  /* 0x000077708c037816 */ /* 0x000fc600000000ff */
[----:B------:R0:W-:Y:S01]  /*520f0*/  @P5 STG.E.U8 desc[UR6][R48.64], R139 ;  /* 0x0000008b30005986 */ /* 0x0001e2000c101106 */
[----:B------:R-:W-:Y:S01]  /*52100*/  ISETP.LT.AND P5, PT, R4, UR4, !P3 ;  /* 0x0000000404007c0c */ /* 0x000fe2000dfa1270 */
[----:B------:R-:W-:Y:S02]  /*52110*/  ULDC UR4, c[0x0][0x228] ;  /* 0x00008a0000047ab9 */ /* 0x000fe40000000800 */
[----:B0-----:R-:W4:Y:S10]  /*52120*/  LDL.LU.64 R48, [R1+0x4e8] ;  /* 0x0004e80001307983 */ /* 0x001f340000300a00 */
[----:B------:R0:W-:Y:S01]  /*52130*/  @P5 STG.E.U8 desc[UR6][R168.64], R3 ;  /* 0x00000003a8005986 */ /* 0x0001e2000c101106 */
[----:B------:R-:W-:Y:S01]  /*52140*/  ISETP.LT.AND P5, PT, R5, UR4, !P3 ;  /* 0x0000000405007c0c */ /* 0x000fe2000dfa1270 */
[----:B------:R-:W-:-:S02]  /*52150*/  ULDC UR4, c[0x0][0x228] ;  /* 0x00008a0000047ab9 */ /* 0x000fc40000000800 */
[----:B0-----:R-:W4:Y:S01]  /*52160*/  LDL.LU.64 R168, [R1+0x630] ;  /* 0x0006300001a87983 */ /* 0x001f220000300a00 */
[----:B------:R-:W-:-:S09]  /*52170*/  PRMT R3, R140, 0x7771, RZ ;  /* 0x000077718c037816 */ /* 0x000fd200000000ff */
[----:B--2---:R0:W-:Y:S04]  /*52180*/  @P5 STG.E.U8 desc[UR6][R170.64], R3 ;  /* 0x00000003aa005986 */ /* 0x0041e8000c101106 */
[----:B0-----:R-:W2:Y:S01]  /*52190*/  LDL.LU.64 R170, [R1+0x578] ;  /* 0x0005780001aa7983 */ /* 0x001ea20000300a00 */
[----:B------:R-:W-:-:S04]  /*521a0*/  LOP3.LUT P1, RZ, R8, 0x20, RZ, 0xc0, !PT ;  /* 0x0000002008ff7812 */ /* 0x000fc8000782c0ff */
[----:B------:R-:W-:Y:S01]  /*521b0*/  ISETP.LT.AND P5, PT, R4, UR4, !P1 ;  /* 0x0000000404007c0c */ /* 0x000fe2000cfa1270 */
[----:B------:R-:W-:Y:S01]  /*521c0*/  ULDC UR4, c[0x0][0x228] ;  /* 0x00008a0000047ab9 */ /* 0x000fe20000000800 */
[C---:B------:R-:W-:Y:S02]  /*521d0*/  PRMT R3, R140.reuse, 0x7772, RZ ;  /* 0x000077728c037816 */ /* 0x040fe400000000ff */
[----:B------:R-:W-:Y:S02]  /*521e0*/  PRMT R140, R140, 0x7773, RZ ;  /* 0x000077738c8c7816 */ /* 0x000fe400000000ff */
[----:B------:R-:W-:-:S07]  /*521f0*/  LOP3.LUT P2, RZ, R8, 0x200, RZ, 0xc0, !PT ;  /* 0x0000020008ff7812 */ /* 0x000fce000784c0ff */
[----:B------:R0:W-:Y:S01]  /*52200*/  @P5 STG.E.U8 desc[UR6][R54.64], R3 ;  /* 0x0000000336005986 */ /* 0x0001e2000c101106 */
[----:B------:R-:W-:Y:S01]  /*52210*/  ISETP.LT.AND P5, PT, R5, UR4, !P1 ;  /* 0x0000000405007c0c */ /* 0x000fe2000cfa1270 */
[----:B------:R-:W-:Y:S02]  /*52220*/  ULDC UR4, c[0x0][0x228] ;  /* 0x00008a0000047ab9 */ /* 0x000fe40000000800 */
[----:B0-----:R-:W2:Y:S01]  /*52230*/  LDL.LU.64 R54, [R1+0x628] ;  /* 0x0006280001367983 */ /* 0x001ea20000300a00 */
[----:B------:R-:W-:Y:S02]  /*52240*/  PRMT R3, R141, 0x7770, RZ ;  /* 0x000077708d037816 */ /* 0x000fe400000000ff */
[----:B------:R-:W-:-:S07]  /*52250*/  LOP3.LUT P6, RZ, R8, 0x1000, RZ, 0xc0, !PT ;  /* 0x0000100008ff7812 */ /* 0x000fce00078cc0ff */
[----:B---3--:R0:W-:Y:S01]  /*52260*/  @P5 STG.E.U8 desc[UR6][R52.64], R140 ;  /* 0x0000008c34005986 */ /* 0x0081e2000c101106 */
[----:B------:R-:W-:Y:S01]  /*52270*/  ISETP.LT.AND P5, PT, R4, UR4, !P2 ;  /* 0x0000000404007c0c */ /* 0x000fe2000d7a1270 */
[----:B------:R-:W-:Y:S02]  /*52280*/  ULDC UR4, c[0x0][0x228] ;  /* 0x00008a0000047ab9 */ /* 0x000fe40000000800 */
[----:B0-----:R-:W3:Y:S10]  /*52290*/  LDL.LU.64 R52, [R1+0x4f0] ;  /* 0x0004f00001347983 */ /* 0x001ef40000300a00 */
[----:B----4-:R0:W-:Y:S01]  /*522a0*/  @P5 STG.E.U8 desc[UR6][R50.64], R3 ;  /* 0x0000000332005986 */ /* 0x0101e2000c101106 */
[----:B------:R-:W-:Y:S01]  /*522b0*/  ISETP.LT.AND P5, PT, R5, UR4, !P2 ;  /* 0x0000000405007c0c */ /* 0x000fe2000d7a1270 */
[----:B------:R-:W-:-:S02]  /*522c0*/  ULDC UR4, c[0x0][0x228] ;  /* 0x00008a0000047ab9 */ /* 0x000fc40000000800 */
[----:B0-----:R-:W4:Y:S01]  /*522d0*/  LDL.LU.64 R50, [R1+0x620] ;  /* 0x0006200001327983 */ /* 0x001f220000300a00 */
[----:B------:R-:W-:-:S09]  /*522e0*/  PRMT R3, R141, 0x7771, RZ ;  /* 0x000077718d037816 */ /* 0x000fd200000000ff */
[----:B------:R0:W-:Y:S01]  /*522f0*/  @P5 STG.E.U8 desc[UR6][R48.64], R3 ;  /* 0x0000000330005986 */ /* 0x0001e2000c101106 */
[----:B------:R-:W-:Y:S01]  /*52300*/  ISETP.LT.AND P5, PT, R4, UR4, !P6 ;  /* 0x0000000404007c0c */ /* 0x000fe2000f7a1270 */
[----:B------:R-:W-:Y:S02]  /*52310*/  ULDC UR4, c[0x0][0x228] ;  /* 0x00008a0000047ab9 */ /* 0x000fe40000000800 */
[----:B0-----:R-:W4:Y:S01]  /*52320*/  LDL.LU.64 R48, [R1+0x570] ;  /* 0x0005700001307983 */ /* 0x001f220000300a00 */
[----:B------:R-:W-:-:S09]  /*52330*/  PRMT R3, R141, 0x7772, RZ ;  /* 0x000077728d037816 */ /* 0x000fd200000000ff */
[----:B------:R0:W-:Y:S01]  /*52340*/  @P5 STG.E.U8 desc[UR6][R168.64], R3 ;  /* 0x00000003a8005986 */ /* 0x0001e2000c101106 */
[----:B------:R-:W-:Y:S01]  /*52350*/  ISETP.LT.AND P5, PT, R5, UR4, !P6 ;  /* 0x0000000405007c0c */ /* 0x000fe2000f7a1270 */
[----:B------:R-:W-:Y:S01]  /*52360*/  ULDC UR4, c[0x0][0x228] ;  /* 0x00008a0000047ab9 */ /* 0x000fe20000000800 */
[----:B------:R-:W-:Y:S01]  /*52370*/  PRMT R141, R141, 0x7773, RZ ;  /* 0x000077738d8d7816 */ /* 0x000fe200000000ff */
[----:B0-----:R-:W4:Y:S10]  /*52380*/  LDL.LU.64 R168, [R1+0x618] ;  /* 0x0006180001a87983 */ /* 0x001f340000300a00 */
[----:B--2---:R0:W-:Y:S04]  /*52390*/  @P5 STG.E.U8 desc[UR6][R170.64], R141 ;  /* 0x0000008daa005986 */ /* 0x0041e8000c101106 */
[----:B0-----:R-:W2:Y:S01]  /*523a0*/  LDL.LU.64 R170, [R1+0x500] ;  /* 0x0005000001aa7983 */ /* 0x001ea20000300a00 */
[----:B------:R-:W-:-:S04]  /*523b0*/  LOP3.LUT P3, RZ, R8, 0x8000, RZ, 0xc0, !PT ;  /* 0x0000800008ff7812 */ /* 0x000fc8000786c0ff */
[----:B------:R-:W-:Y:S01]  /*523c0*/  ISETP.LT.AND P5, PT, R4, UR4, !P3 ;  /* 0x0000000404007c0c */ /* 0x000fe2000dfa1270 */
[----:B------:R-:W-:Y:S01]  /*523d0*/  ULDC UR4, c[0x0][0x228] ;  /* 0x00008a0000047ab9 */ /* 0x000fe20000000800 */
[----:B------:R-:W-:Y:S02]  /*523e0*/  PRMT R3, R142, 0x7770, RZ ;  /* 0x000077708e037816 */ /* 0x000fe400000000ff */
[----:B------:R-:W-:-:S09]  /*523f0*/  LOP3.LUT P1, RZ, R8, 0x10000, RZ, 0xc0, !PT ;  /* 0x0001000008ff7812 */ /* 0x000fd2000782c0ff */
        /* <DEDUP_REMOVED lines=9> */
[----:B0-----:R-:W3:Y:S01]  /*52490*/  LDL.LU.64 R52, [R1+0x568] ;  /* 0x0005680001347983 */ /* 0x001ee20000300a00 */
[----:B------:R-:W-:-:S09]  /*524a0*/  PRMT R3, R142, 0x7772, RZ ;  /* 0x000077728e037816 */ /* 0x000fd200000000ff */
[----:B----4-:R0:W-:Y:S01]  /*524b0*/  @P5 STG.E.U8 desc[UR6][R50.64], R3 ;  /* 0x0000000332005986 */ /* 0x0101e2000c101106 */
[----:B------:R-:W-:Y:S01]  /*524c0*/  ISETP.LT.AND P5, PT, R5, UR4, !P1 ;  /* 0x0000000405007c0c */ /* 0x000fe2000cfa1270 */
[----:B------:R-:W-:Y:S01]  /*524d0*/  ULDC UR4, c[0x0][0x228] ;  /* 0x00008a0000047ab9 */ /* 0x000fe20000000800 */
[----:B------:R-:W-:Y:S01]  /*524e0*/  PRMT R142, R142, 0x7773, RZ ;  /* 0x000077738e8e7816 */ /* 0x000fe200000000ff */
[----:B0-----:R-:W4:Y:S01]  /*524f0*/  LDL.LU.64 R50, [R1+0x608] ;  /* 0x0006080001327983 */ /* 0x001f220000300a00 */
[----:B------:R-:W-:-:S09]  /*52500*/  PRMT R3, R143, 0x7770, RZ ;  /* 0x000077708f037816 */ /* 0x000fd200000000ff */
        /* <DEDUP_REMOVED lines=120> */
[----:B------:R-:W-:Y:S02]  /*52c90*/  LOP3.LUT P2, RZ, R7, 0x2000, RZ, 0xc0, !PT ;  /* 0x0000200007ff7812 */ /* 0x000fe4000784c0ff */
[----:B------:R-:W-:-:S05]  /*52ca0*/  PRMT R8, R149, 0x7770, RZ ;  /* 0x0000777095087816 */ /* 0x000fca00000000ff */
        /* <DEDUP_REMOVED lines=9> */
[----:B0-----:R-:W4:Y:S10]  /*52d40*/  LDL.LU.64 R50, [R1+0x4b0] ;  /* 0x0004b00001327983 */ /* 0x001f340000300a00 */
[----:B------:R0:W-:Y:S01]  /*52d50*/  @P5 STG.E.U8 desc[UR6][R48.64], R148 ;  /* 0x0000009430005986 */ /* 0x0001e2000c101106 */
[----:B------:R-:W-:Y:S01]  /*52d60*/  ISETP.LT.AND P5, PT, R4, UR4, !P2 ;  /* 0x0000000404007c0c */ /* 0x000fe2000d7a1270 */
[----:B------:R-:W-:-:S02]  /*52d70*/  ULDC UR4, c[0x0][0x228] ;  /* 0x00008a0000047ab9 */ /* 0x000fc40000000800 */
[----:B0-----:R-:W4:Y:S10]  /*52d80*/  LDL.LU.64 R48, [R1+0x498] ;  /* 0x0004980001307983 */ /* 0x001f340000300a00 */
        /* <DEDUP_REMOVED lines=17> */
[C---:B------:R-:W-:Y:S02]  /*52ea0*/  PRMT R8, R150.reuse, 0x7770, RZ ;  /* 0x0000777096087816 */ /* 0x040fe400000000ff */
[C---:B------:R-:W-:Y:S02]  /*52eb0*/  PRMT R3, R150.reuse, 0x7771, RZ ;  /* 0x0000777196037816 */ /* 0x040fe400000000ff */
[----:B------:R-:W-:Y:S02]  /*52ec0*/  LOP3.LUT P1, RZ, R7, 0x80000, RZ, 0xc0, !PT ;  /* 0x0008000007ff7812 */ /* 0x000fe4000782c0ff */
[----:B------:R-:W-:-:S02]  /*52ed0*/  PRMT R10, R150, 0x7772, RZ ;  /* 0x00007772960a7816 */ /* 0x000fc400000000ff */
[----:B------:R-:W-:Y:S01]  /*52ee0*/  PRMT R150, R150, 0x7773, RZ ;  /* 0x0000777396967816 */ /* 0x000fe200000000ff */
[----:B---3--:R0:W-:Y:S01]  /*52ef0*/  @P5 STG.E.U8 desc[UR6][R52.64], R149 ;  /* 0x0000009534005986 */ /* 0x0081e2000c101106 */
[----:B------:R-:W-:Y:S01]  /*52f00*/  ISETP.LT.AND P5, PT, R4, UR4, !P3 ;  /* 0x0000000404007c0c */ /* 0x000fe2000dfa1270 */
[----:B------:R-:W-:Y:S02]  /*52f10*/  ULDC UR4, c[0x0][0x228] ;  /* 0x00008a0000047ab9 */ /* 0x000fe40000000800 */
[----:B0-----:R-:W3:Y:S10]  /*52f20*/  LDL.LU.64 R52, [R1+0x3b8] ;  /* 0x0003b80001347983 */ /* 0x001ef40000300a00 */
[----:B----4-:R0:W-:Y:S01]  /*52f30*/  @P5 STG.E.U8 desc[UR6][R50.64], R8 ;  /* 0x0000000832005986 */ /* 0x0101e2000c101106 */
[----:B------:R-:W-:Y:S01]  /*52f40*/  ISETP.LT.AND P5, PT, R5, UR4, !P3 ;  /* 0x0000000405007c0c */ /* 0x000fe2000dfa1270 */
[----:B------:R-:W-:-:S02]  /*52f50*/  ULDC UR4, c[0x0][0x228] ;  /* 0x00008a0000047ab9 */ /* 0x000fc40000000800 */
[----:B0-----:R-:W4:Y:S10]  /*52f60*/  LDL.LU.64 R50, [R1+0x3b0] ;  /* 0x0003b00001327983 */ /* 0x001f340000300a00 */
[----:B------:R0:W-:Y:S01]  /*52f70*/  @P5 STG.E.U8 desc[UR6][R48.64], R3 ;  /* 0x0000000330005986 */ /* 0x0001e2000c101106 */
[----:B------:R-:W-:Y:S01]  /*52f80*/  ISETP.LT.AND P5, PT, R4, UR4, !P1 ;  /* 0x0000000404007c0c */ /* 0x000fe2000cfa1270 */
[----:B------:R-:W-:-:S02]  /*52f90*/  ULDC UR4, c[0x0][0x228] ;  /* 0x00008a0000047ab9 */ /* 0x000fc40000000800 */
[----:B0-----:R-:W4:Y:S10]  /*52fa0*/  LDL.LU.64 R48, [R1+0x3a8] ;  /* 0x0003a80001307983 */ /* 0x001f340000300a00 */
[----:B------:R0:W-:Y:S01]  /*52fb0*/  @P5 STG.E.U8 desc[UR6][R168.64], R10 ;  /* 0x0000000aa8005986 */ /* 0x0001e2000c101106 */
[----:B------:R-:W-:Y:S01]  /*52fc0*/  ISETP.LT.AND P5, PT, R5, UR4, !P1 ;  /* 0x0000000405007c0c */ /* 0x000fe2000cfa1270 */
[----:B------:R-:W-:-:S02]  /*52fd0*/  ULDC UR4, c[0x0][0x228] ;  /* 0x00008a0000047ab9 */ /* 0x000fc40000000800 */
        /* <DEDUP_REMOVED lines=13> */
[C---:B------:R-:W-:Y:S02]  /*530b0*/  LOP3.LUT P3, RZ, R7.reuse, 0x8000000, RZ, 0xc0, !PT ;  /* 0x0800000007ff7812 */ /* 0x040fe4000786c0ff */
[C---:B------:R-:W-:Y:S02]  /*530c0*/  LOP3.LUT P1, RZ, R7.reuse, 0x10000000, RZ, 0xc0, !PT ;  /* 0x1000000007ff7812 */ /* 0x040fe4000782c0ff */
[----:B------:R-:W-:Y:S02]  /*530d0*/  LOP3.LUT P2, RZ, R7, 0x80000000, RZ, 0xc0, !PT ;  /* 0x8000000007ff7812 */ /* 0x000fe4000784c0ff */
[----:B------:R-:W-:-:S02]  /*530e0*/  PRMT R7, R151, 0x7772, RZ ;  /* 0x0000777297077816 */ /* 0x000fc400000000ff */
[----:B------:R-:W-:Y:S02]  /*530f0*/  PRMT R151, R151, 0x7773, RZ ;  /* 0x0000777397977816 */ /* 0x000fe400000000ff */
        /* <DEDUP_REMOVED lines=20> */
[----:B------:R-:W-:Y:S01]  /*53240*/  ISETP.LT.AND P5, PT, R4, UR4, !P1 ;  /* 0x0000000404007c0c */ /* 0x000fe2000cfa1270 */
[----:B------:R-:W-:Y:S01]  /*53250*/  ULDC UR4, c[0x0][0x228] ;  /* 0x00008a0000047ab9 */ /* 0x000fe20000000800 */
[----:B------:R-:W-:-:S02]  /*53260*/  PRMT R7, R152, 0x7772, RZ ;  /* 0x0000777298077816 */ /* 0x000fc400000000ff */
[----:B------:R-:W-:Y:S02]  /*53270*/  PRMT R152, R152, 0x7773, RZ ;  /* 0x0000777398987816 */ /* 0x000fe400000000ff */
[----:B------:R-:W-:-:S07]  /*53280*/  PRMT R8, R153, 0x7770, RZ ;  /* 0x0000777099087816 */ /* 0x000fce00000000ff */
[----:B------:R0:W-:Y:S01]  /*53290*/  @P5 STG.E.U8 desc[UR6][R54.64], R7 ;  /* 0x0000000736005986 */ /* 0x0001e2000c101106 */
[----:B------:R-:W-:Y:S01]  /*532a0*/  ISETP.LT.AND P5, PT, R5, UR4, !P1 ;  /* 0x0000000405007c0c */ /* 0x000fe2000cfa1270 */
[----:B------:R-:W-:Y:S02]  /*532b0*/  ULDC UR4, c[0x0][0x228] ;  /* 0x00008a0000047ab9 */ /* 0x000fe40000000800 */
[----:B0-----:R-:W2:Y:S01]  /*532c0*/  LDL.LU.64 R54, [R1+0x360] ;  /* 0x0003600001367983 */ /* 0x001ea20000300a00 */
[C---:B------:R-:W-:Y:S02]  /*532d0*/  PRMT R3, R153.reuse, 0x7771, RZ ;  /* 0x0000777199037816 */ /* 0x040fe400000000ff */
[----:B------:R-:W-:Y:S02]  /*532e0*/  LOP3.LUT P6, RZ, R6, 0x2, RZ, 0xc0, !PT ;  /* 0x0000000206ff7812 */ /* 0x000fe400078cc0ff */
[C---:B------:R-:W-:Y:S02]  /*532f0*/  PRMT R7, R153.reuse, 0x7772, RZ ;  /* 0x0000777299077816 */ /* 0x040fe400000000ff */
[----:B------:R-:W-:-:S03]  /*53300*/  PRMT R153, R153, 0x7773, RZ ;  /* 0x0000777399997816 */ /* 0x000fc600000000ff */
        /* <DEDUP_REMOVED lines=29> */
[----:B------:R-:W-:Y:S02]  /*534e0*/  PRMT R154, R154, 0x7773, RZ ;  /* 0x000077739a9a7816 */ /* 0x000fe400000000ff */
[----:B------:R-:W-:Y:S02]  /*534f0*/  LOP3.LUT P2, RZ, R6, 0x80, RZ, 0xc0, !PT ;  /* 0x0000008006ff7812 */ /* 0x000fe4000784c0ff */
        /* <DEDUP_REMOVED lines=100> */
[C---:B------:R-:W-:Y:S02]  /*53b40*/  PRMT R3, R159.reuse, 0x7771, RZ ;  /* 0x000077719f037816 */ /* 0x040fe400000000ff */
[C---:B------:R-:W-:Y:S02]  /*53b50*/  PRMT R7, R159.reuse, 0x7772, RZ ;  /* 0x000077729f077816 */ /* 0x040fe400000000ff */
        /* <DEDUP_REMOVED lines=19> */
[----:B------:R-:W-:Y:S01]  /*53c90*/  ISETP.LT.AND P5, PT, R4, UR4, !P3 ;  /* 0x0000000404007c0c */ /* 0x000fe2000dfa1270 */
[----:B------:R-:W-:Y:S01]  /*53ca0*/  ULDC UR4, c[0x0][0x228] ;  /* 0x00008a0000047ab9 */ /* 0x000fe20000000800 */
[----:B------:R-:W-:-:S02]  /*53cb0*/  PRMT R6, R160, 0x7770, RZ ;  /* 0x00007770a0067816 */ /* 0x000fc400000000ff */
[C---:B------:R-:W-:Y:S02]  /*53cc0*/  PRMT R3, R160.reuse, 0x7771, RZ ;  /* 0x00007771a0037816 */ /* 0x040fe400000000ff */
[----:B------:R-:W-:-:S07]  /*53cd0*/  PRMT R7, R160, 0x7772, RZ ;  /* 0x00007772a0077816 */ /* 0x000fce00000000ff */
        /* <DEDUP_REMOVED lines=128> */
[C---:B------:R-:W-:Y:S02]  /*544e0*/  LOP3.LUT P1, RZ, R2.reuse, 0x4000000, RZ, 0xc0, !PT ;  /* 0x0400000002ff7812 */ /* 0x040fe4000782c0ff */
[C---:B------:R-:W-:Y:S02]  /*544f0*/  LOP3.LUT P2, RZ, R2.reuse, 0x20000000, RZ, 0xc0, !PT ;  /* 0x2000000002ff7812 */ /* 0x040fe4000784c0ff */
[----:B------:R-:W-:Y:S02]  /*54500*/  LOP3.LUT P6, RZ, R2, 0x40000000, RZ, 0xc0, !PT ;  /* 0x4000000002ff7812 */ /* 0x000fe400078cc0ff */
[C---:B------:R-:W-:Y:S02]  /*54510*/  PRMT R2, R166.reuse, 0x7770, RZ ;  /* 0x00007770a6027816 */ /* 0x040fe400000000ff */
[----:B------:R-:W-:-:S03]  /*54520*/  PRMT R3, R166, 0x7771, RZ ;  /* 0x00007771a6037816 */ /* 0x000fc600000000ff */
[----:B------:R0:W-:Y:S01]  /*54530*/  @P5 STG.E.U8 desc[UR6][R54.64], R2 ;  /* 0x0000000236005986 */ /* 0x0001e2000c101106 */
[----:B------:R-:W-:Y:S01]  /*54540*/  ISETP.LT.AND P5, PT, R5, UR4, !P3 ;  /* 0x0000000405007c0c */ /* 0x000fe2000dfa1270 */
[----:B------:R-:W-:Y:S02]  /*54550*/  ULDC UR4, c[0x0][0x228] ;  /* 0x00008a0000047ab9 */ /* 0x000fe40000000800 */
[----:B0-----:R-:W2:Y:S01]  /*54560*/  LDL.LU.64 R54, [R1+0x1b0] ;  /* 0x0001b00001367983 */ /* 0x001ea20000300a00 */
[C---:B------:R-:W-:Y:S02]  /*54570*/  PRMT R6, R166.reuse, 0x7772, RZ ;  /* 0x00007772a6067816 */ /* 0x040fe400000000ff */
[----:B------:R-:W-:Y:S02]  /*54580*/  PRMT R166, R166, 0x7773, RZ ;  /* 0x00007773a6a67816 */ /* 0x000fe400000000ff */
        /* <DEDUP_REMOVED lines=16> */
[C---:B------:R-:W-:Y:S01]  /*54690*/  PRMT R3, R167.reuse, 0x7771, RZ ;  /* 0x00007771a7037816 */ /* 0x040fe200000000ff */
[----:B0-----:R-:W4:Y:S10]  /*546a0*/  LDL.LU.64 R168, [R1+0x190] ;  /* 0x0001900001a87983 */ /* 0x001f340000300a00 */
[----:B--2---:R0:W-:Y:S04]  /*546b0*/  @P5 STG.E.U8 desc[UR6][R170.64], R3 ;  /* 0x00000003aa005986 */ /* 0x0041e8000c101106 */
[----:B0-----:R-:W2:Y:S01]  /*546c0*/  LDL.LU.64 R170, [R1+0x188] ;  /* 0x0001880001aa7983 */ /* 0x001ea20000300a00 */
[----:B------:R-:W-:Y:S01]  /*546d0*/  ISETP.LT.AND P5, PT, R4, UR4, !P6 ;  /* 0x0000000404007c0c */ /* 0x000fe2000f7a1270 */
[----:B------:R-:W-:Y:S01]  /*546e0*/  ULDC UR4, c[0x0][0x228] ;  /* 0x00008a0000047ab9 */ /* 0x000fe20000000800 */
[----:B------:R-:W-:-:S02]  /*546f0*/  PRMT R6, R167, 0x7772, RZ ;  /* 0x00007772a7067816 */ /* 0x000fc400000000ff */
        /* <DEDUP_REMOVED lines=43> */
[C---:B------:R-:W-:Y:S02]  /*549b0*/  LOP3.LUT P1, RZ, R0.reuse, 0x800, RZ, 0xc0, !PT ;  /* 0x0000080000ff7812 */ /* 0x040fe4000782c0ff */
[C---:B------:R-:W-:Y:S02]  /*549c0*/  LOP3.LUT P2, RZ, R0.reuse, 0x2000, RZ, 0xc0, !PT ;  /* 0x0000200000ff7812 */ /* 0x040fe4000784c0ff */
[----:B------:R-:W-:Y:S01]  /*549d0*/  LOP3.LUT P4, RZ, R0, 0x100000, RZ, 0xc0, !PT ;  /* 0x0010000000ff7812 */ /* 0x000fe2000788c0ff */
        /* <DEDUP_REMOVED lines=15> */
[----:B------:R-:W-:-:S02]  /*54ad0*/  LOP3.LUT P6, RZ, R0, 0x10000, RZ, 0xc0, !PT ;  /* 0x0001000000ff7812 */ /* 0x000fc400078cc0ff */
[----:B------:R-:W-:Y:S01]  /*54ae0*/  LOP3.LUT P3, RZ, R0, 0x80000, RZ, 0xc0, !PT ;  /* 0x0008000000ff7812 */ /* 0x000fe2000786c0ff */
[----:B0-----:R-:W4:Y:S01]  /*54af0*/  LDL.LU.64 R168, [R1+0x130] ;  /* 0x0001300001a87983 */ /* 0x001f220000300a00 */
[----:B------:R-:W-:-:S07]  /*54b00*/  PRMT R0, R174, 0x7771, RZ ;  /* 0x00007771ae007816 */ /* 0x000fce00000000ff */
[----:B--2---:R0:W-:Y:S04]  /*54b10*/  @P5 STG.E.U8 desc[UR6][R170.64], R0 ;  /* 0x00000000aa005986 */ /* 0x0041e8000c101106 */
[----:B0-----:R-:W2:Y:S01]  /*54b20*/  LDL.LU.64 R170, [R1+0x128] ;  /* 0x0001280001aa7983 */ /* 0x001ea20000300a00 */
[----:B------:R-:W-:Y:S01]  /*54b30*/  ISETP.LT.AND P5, PT, R4, UR4, !P1 ;  /* 0x0000000404007c0c */ /* 0x000fe2000cfa1270 */
[----:B------:R-:W-:Y:S01]  /*54b40*/  ULDC UR4, c[0x0][0x228] ;  /* 0x00008a0000047ab9 */ /* 0x000fe20000000800 */
[C---:B------:R-:W-:Y:S02]  /*54b50*/  PRMT R3, R174.reuse, 0x7772, RZ ;  /* 0x00007772ae037816 */ /* 0x040fe400000000ff */
[----:B------:R-:W-:Y:S02]  /*54b60*/  PRMT R174, R174, 0x7773, RZ ;  /* 0x00007773aeae7816 */ /* 0x000fe400000000ff */
[----:B------:R-:W-:-:S07]  /*54b70*/  PRMT R2, R175, 0x7770, RZ ;  /* 0x00007770af027816 */ /* 0x000fce00000000ff */
[----:B------:R0:W-:Y:S01]  /*54b80*/  @P5 STG.E.U8 desc[UR6][R54.64], R3 ;  /* 0x0000000336005986 */ /* 0x0001e2000c101106 */
[----:B------:R-:W-:Y:S01]  /*54b90*/  ISETP.LT.AND P5, PT, R5, UR4, !P1 ;  /* 0x0000000405007c0c */ /* 0x000fe2000cfa1270 */
[----:B------:R-:W-:Y:S02]  /*54ba0*/  ULDC UR4, c[0x0][0x228] ;  /* 0x00008a0000047ab9 */ /* 0x000fe40000000800 */
[----:B0-----:R-:W2:Y:S01]  /*54bb0*/  LDL.LU.64 R54, [R1+0x120] ;  /* 0x0001200001367983 */ /* 0x001ea20000300a00 */
[C---:B------:R-:W-:Y:S02]  /*54bc0*/  PRMT R0, R175.reuse, 0x7771, RZ ;  /* 0x00007771af007816 */ /* 0x040fe400000000ff */
[C---:B------:R-:W-:Y:S02]  /*54bd0*/  PRMT R3, R175.reuse, 0x7772, RZ ;  /* 0x00007772af037816 */ /* 0x040fe400000000ff */
        /* <DEDUP_REMOVED lines=21> */
[C---:B------:R-:W-:Y:S01]  /*54d30*/  PRMT R0, R12.reuse, 0x7770, RZ ;  /* 0x000077700c007816 */ /* 0x040fe200000000ff */
[----:B------:R-:W2:Y:S01]  /*54d40*/  LDL.LU.64 R60, [R1+0xf0] ;  /* 0x0000f000013c7983 */ /* 0x000ea20000300a00 */
[----:B------:R-:W-:-:S02]  /*54d50*/  PRMT R2, R12, 0x7771, RZ ;  /* 0x000077710c027816 */ /* 0x000fc400000000ff */
[C---:B------:R-:W-:Y:S01]  /*54d60*/  PRMT R3, R12.reuse, 0x7772, RZ ;  /* 0x000077720c037816 */ /* 0x040fe200000000ff */
[----:B------:R-:W2:Y:S06]  /*54d70*/  LDL.LU.64 R58, [R1+0xe8] ;  /* 0x0000e800013a7983 */ /* 0x000eac0000300a00 */
[----:B------:R0:W-:Y:S01]  /*54d80*/  @P5 STG.E.U8 desc[UR6][R54.64], R0 ;  /* 0x0000000036005986 */ /* 0x0001e2000c101106 */
[----:B------:R-:W-:Y:S01]  /*54d90*/  ISETP.LT.AND P5, PT, R5, UR4, !P3 ;  /* 0x0000000405007c0c */ /* 0x000fe2000dfa1270 */
[----:B------:R-:W-:Y:S01]  /*54da0*/  ULDC UR4, c[0x0][0x228] ;  /* 0x00008a0000047ab9 */ /* 0x000fe20000000800 */
[----:B------:R-:W-:Y:S01]  /*54db0*/  PRMT R12, R12, 0x7773, RZ ;  /* 0x000077730c0c7816 */ /* 0x000fe200000000ff */
[----:B------:R-:W2:Y:S01]  /*54dc0*/  LDL.LU.64 R56, [R1+0xe0] ;  /* 0x0000e00001387983 */ /* 0x000ea20000300a00 */
[----:B------:R-:W-:-:S02]  /*54dd0*/  LOP3.LUT P0, RZ, R9, 0x200000, RZ, 0xc0, !PT ;  /* 0x0020000009ff7812 */ /* 0x000fc4000780c0ff */
[C---:B0-----:R-:W-:Y:S01]  /*54de0*/  PRMT R0, R13.reuse, 0x7770, RZ ;  /* 0x000077700d007816 */ /* 0x041fe200000000ff */
[----:B------:R-:W2:Y:S06]  /*54df0*/  LDL.LU.64 R54, [R1+0xd8] ;  /* 0x0000d80001367983 */ /* 0x000eac0000300a00 */
[----:B---3--:R0:W-:Y:S01]  /*54e00*/  @P5 STG.E.U8 desc[UR6][R52.64], R2 ;  /* 0x0000000234005986 */ /* 0x0081e2000c101106 */
[----:B------:R-:W-:Y:S01]  /*54e10*/  ISETP.LT.AND P5, PT, R4, UR4, !P4 ;  /* 0x0000000404007c0c */ /* 0x000fe2000e7a1270 */
[----:B------:R-:W-:Y:S01]  /*54e20*/  ULDC UR4, c[0x0][0x228] ;  /* 0x00008a0000047ab9 */ /* 0x000fe20000000800 */
[----:B0-----:R-:W-:Y:S01]  /*54e30*/  PRMT R2, R13, 0x7771, RZ ;  /* 0x000077710d027816 */ /* 0x001fe200000000ff */
[----:B------:R-:W3:Y:S10]  /*54e40*/  LDL.LU.64 R52, [R1+0xd0] ;  /* 0x0000d00001347983 */ /* 0x000ef40000300a00 */
[----:B----4-:R0:W-:Y:S01]  /*54e50*/  @P5 STG.E.U8 desc[UR6][R50.64], R3 ;  /* 0x0000000332005986 */ /* 0x0101e2000c101106 */
[----:B------:R-:W-:Y:S01]  /*54e60*/  ISETP.LT.AND P5, PT, R5, UR4, !P4 ;  /* 0x0000000405007c0c */ /* 0x000fe2000e7a1270 */
[----:B------:R-:W-:-:S02]  /*54e70*/  ULDC UR4, c[0x0][0x228] ;  /* 0x00008a0000047ab9 */ /* 0x000fc40000000800 */
[----:B0-----:R-:W4:Y:S10]  /*54e80*/  LDL.LU.64 R50, [R1+0xc8] ;  /* 0x0000c80001327983 */ /* 0x001f340000300a00 */
[----:B------:R0:W-:Y:S01]  /*54e90*/  @P5 STG.E.U8 desc[UR6][R48.64], R12 ;  /* 0x0000000c30005986 */ /* 0x0001e2000c101106 */
[----:B------:R-:W-:Y:S01]  /*54ea0*/  ISETP.LT.AND P5, PT, R4, UR4, !P0 ;  /* 0x0000000404007c0c */ /* 0x000fe2000c7a1270 */
[----:B------:R-:W-:-:S02]  /*54eb0*/  ULDC UR4, c[0x0][0x228] ;  /* 0x00008a0000047ab9 */ /* 0x000fc40000000800 */
[----:B------:R-:W-:Y:S01]  /*54ec0*/  ISETP.LT.AND P0, PT, R5, UR4, !P0 ;  /* 0x0000000405007c0c */ /* 0x000fe2000c701270 */
[----:B------:R-:W-:Y:S01]  /*54ed0*/  ULDC UR4, c[0x0][0x228] ;  /* 0x00008a0000047ab9 */ /* 0x000fe20000000800 */
[----:B0-----:R-:W4:Y:S08]  /*54ee0*/  LDL.LU.64 R48, [R1+0xc0] ;  /* 0x0000c00001307983 */ /* 0x001f300000300a00 */
[----:B------:R0:W-:Y:S04]  /*54ef0*/  @P5 STG.E.U8 desc[UR6][R168.64], R0 ;  /* 0x00000000a8005986 */ /* 0x0001e8000c101106 */
[----:B0-----:R-:W4:Y:S04]  /*54f00*/  LDL.LU.64 R168, [R1+0xb8] ;  /* 0x0000b80001a87983 */ /* 0x001f280000300a00 */
[----:B--2---:R0:W-:Y:S04]  /*54f10*/  @P0 STG.E.U8 desc[UR6][R170.64], R2 ;  /* 0x00000002aa000986 */ /* 0x0041e8000c101106 */
[----:B0-----:R-:W2:Y:S01]  /*54f20*/  LDL.LU.64 R170, [R1+0xb0] ;  /* 0x0000b00001aa7983 */ /* 0x001ea20000300a00 */
[----:B------:R-:W-:-:S04]  /*54f30*/  LOP3.LUT P1, RZ, R9, 0x100000, RZ, 0xc0, !PT ;  /* 0x0010000009ff7812 */ /* 0x000fc8000782c0ff */
[C---:B------:R-:W-:Y:S01]  /*54f40*/  ISETP.LT.AND P5, PT, R4.reuse, UR4, !P1 ;  /* 0x0000000404007c0c */ /* 0x040fe2000cfa1270 */
[----:B------:R-:W-:Y:S01]  /*54f50*/  ULDC UR4, c[0x0][0x228] ;  /* 0x00008a0000047ab9 */ /* 0x000fe20000000800 */
[----:B------:R-:W-:Y:S02]  /*54f60*/  LOP3.LUT P2, RZ, R9, 0x80000, RZ, 0xc0, !PT ;  /* 0x0008000009ff7812 */ /* 0x000fe4000784c0ff */
[----:B------:R-:W-:Y:S01]  /*54f70*/  ISETP.LT.AND P1, PT, R5, UR5, !P1 ;  /* 0x0000000505007c0c */ /* 0x000fe2000cf21270 */
[----:B------:R-:W-:Y:S01]  /*54f80*/  ULDC UR5, c[0x0][0x228] ;  /* 0x00008a0000057ab9 */ /* 0x000fe20000000800 */
[----:B------:R-:W-:Y:S01]  /*54f90*/  ISETP.LT.AND P0, PT, R4, UR4, !P2 ;  /* 0x0000000404007c0c */ /* 0x000fe2000d701270 */
[----:B------:R-:W-:Y:S01]  /*54fa0*/  ULDC UR4, c[0x0][0x228] ;  /* 0x00008a0000047ab9 */ /* 0x000fe20000000800 */
[----:B------:R-:W-:Y:S02]  /*54fb0*/  PRMT R3, R13, 0x7772, RZ ;  /* 0x000077720d037816 */ /* 0x000fe400000000ff */
[----:B------:R-:W-:-:S02]  /*54fc0*/  LOP3.LUT P3, RZ, R9, 0x20000, RZ, 0xc0, !PT ;  /* 0x0002000009ff7812 */ /* 0x000fc4000786c0ff */
[----:B------:R-:W-:Y:S01]  /*54fd0*/  PRMT R13, R13, 0x7773, RZ ;  /* 0x000077730d0d7816 */ /* 0x000fe200000000ff */
[----:B------:R-:W-:Y:S01]  /*54fe0*/  @P5 STG.E.U8 desc[UR6][R60.64], R3 ;  /* 0x000000033c005986 */ /* 0x000fe2000c101106 */
[----:B------:R-:W-:Y:S01]  /*54ff0*/  ISETP.LT.AND P5, PT, R4, UR4, !P3 ;  /* 0x0000000404007c0c */ /* 0x000fe2000dfa1270 */
[----:B------:R-:W-:Y:S01]  /*55000*/  ULDC UR4, c[0x0][0x228] ;  /* 0x00008a0000047ab9 */ /* 0x000fe20000000800 */
[C---:B------:R-:W-:Y:S02]  /*55010*/  LOP3.LUT P4, RZ, R9.reuse, 0x10000, RZ, 0xc0, !PT ;  /* 0x0001000009ff7812 */ /* 0x040fe4000788c0ff */
[----:B------:R-:W-:Y:S01]  /*55020*/  PRMT R0, R14, 0x7770, RZ ;  /* 0x000077700e007816 */ /* 0x000fe200000000ff */
[----:B------:R-:W-:Y:S01]  /*55030*/  @P1 STG.E.U8 desc[UR6][R58.64], R13 ;  /* 0x0000000d3a001986 */ /* 0x000fe2000c101106 */
[----:B------:R-:W-:Y:S02]  /*55040*/  LOP3.LUT P6, RZ, R9, 0x40000, RZ, 0xc0, !PT ;  /* 0x0004000009ff7812 */ /* 0x000fe400078cc0ff */
[C---:B------:R-:W-:Y:S01]  /*55050*/  ISETP.LT.AND P2, PT, R5.reuse, UR4, !P2 ;  /* 0x0000000405007c0c */ /* 0x040fe2000d741270 */
[----:B------:R-:W-:Y:S01]  /*55060*/  ULDC UR4, c[0x0][0x228] ;  /* 0x00008a0000047ab9 */ /* 0x000fe20000000800 */
[----:B------:R-:W-:Y:S01]  /*55070*/  ISETP.LT.AND P1, PT, R4, UR5, !P4 ;  /* 0x0000000504007c0c */ /* 0x000fe2000e721270 */
[----:B------:R0:W-:Y:S01]  /*55080*/  @P0 STG.E.U8 desc[UR6][R56.64], R0 ;  /* 0x0000000038000986 */ /* 0x0001e2000c101106 */
[----:B------:R-:W-:Y:S01]  /*55090*/  ULDC UR5, c[0x0][0x228] ;  /* 0x00008a0000057ab9 */ /* 0x000fe20000000800 */
[----:B------:R-:W-:-:S02]  /*550a0*/  ISETP.LT.AND P3, PT, R5, UR4, !P3 ;  /* 0x0000000405007c0c */ /* 0x000fc4000df61270 */
[----:B------:R-:W-:Y:S01]  /*550b0*/  ISETP.LT.AND P0, PT, R4, UR8, !P6 ;  /* 0x0000000804007c0c */ /* 0x000fe2000f701270 */
[----:B------:R-:W-:Y:S01]  /*550c0*/  ULDC UR8, c[0x0][0x228] ;  /* 0x00008a0000087ab9 */ /* 0x000fe20000000800 */
[C---:B------:R-:W-:Y:S02]  /*550d0*/  ISETP.LT.AND P4, PT, R5.reuse, UR5, !P4 ;  /* 0x0000000505007c0c */ /* 0x040fe4000e781270 */
[----:B------:R-:W-:Y:S02]  /*550e0*/  ISETP.LT.AND P6, PT, R5, UR8, !P6 ;  /* 0x0000000805007c0c */ /* 0x000fe4000f7c1270 */
[C---:B------:R-:W-:Y:S02]  /*550f0*/  PRMT R2, R14.reuse, 0x7772, RZ ;  /* 0x000077720e027816 */ /* 0x040fe400000000ff */
[C---:B0-----:R-:W-:Y:S02]  /*55100*/  PRMT R0, R14.reuse, 0x7771, RZ ;  /* 0x000077710e007816 */ /* 0x041fe400000000ff */
[----:B------:R-:W-:-:S02]  /*55110*/  PRMT R14, R14, 0x7773, RZ ;  /* 0x000077730e0e7816 */ /* 0x000fc400000000ff */
[C---:B------:R-:W-:Y:S01]  /*55120*/  PRMT R3, R15.reuse, 0x7770, RZ ;  /* 0x000077700f037816 */ /* 0x040fe200000000ff */
[----:B------:R0:W-:Y:S01]  /*55130*/  @P2 STG.E.U8 desc[UR6][R54.64], R0 ;  /* 0x0000000036002986 */ /* 0x0001e2000c101106 */
[C---:B------:R-:W-:Y:S02]  /*55140*/  PRMT R4, R15.reuse, 0x7771, RZ ;  /* 0x000077710f047816 */ /* 0x040fe400000000ff */
[C---:B------:R-:W-:Y:S02]  /*55150*/  PRMT R5, R15.reuse, 0x7772, RZ ;  /* 0x000077720f057816 */ /* 0x040fe400000000ff */
[----:B------:R-:W-:Y:S01]  /*55160*/  PRMT R15, R15, 0x7773, RZ ;  /* 0x000077730f0f7816 */ /* 0x000fe200000000ff */
[----:B---3--:R0:W-:Y:S04]  /*55170*/  @P5 STG.E.U8 desc[UR6][R52.64], R2 ;  /* 0x0000000234005986 */ /* 0x0081e8000c101106 */
[----:B----4-:R0:W-:Y:S04]  /*55180*/  @P3 STG.E.U8 desc[UR6][R50.64], R14 ;  /* 0x0000000e32003986 */ /* 0x0101e8000c101106 */
[----:B------:R0:W-:Y:S04]  /*55190*/  @P1 STG.E.U8 desc[UR6][R48.64], R3 ;  /* 0x0000000330001986 */ /* 0x0001e8000c101106 */
[----:B------:R0:W-:Y:S04]  /*551a0*/  @P4 STG.E.U8 desc[UR6][R168.64], R4 ;  /* 0x00000004a8004986 */ /* 0x0001e8000c101106 */
[----:B--2---:R0:W-:Y:S01]  /*551b0*/  @P0 STG.E.U8 desc[UR6][R170.64], R5 ;  /* 0x00000005aa000986 */ /* 0x0041e2000c101106 */
[----:B------:R-:W-:Y:S05]  /*551c0*/  @!P6 EXIT ;  /* 0x000000000000e94d */ /* 0x000fea0003800000 */
[----:B0-----:R-:W2:Y:S04]  /*551d0*/  LDL.LU.64 R170, [R1+0xa8] ;  /* 0x0000a80001aa7983 */ /* 0x001ea80000300a00 */
[----:B--2---:R-:W-:Y:S01]  /*551e0*/  STG.E.U8 desc[UR6][R170.64], R15 ;  /* 0x0000000faa007986 */ /* 0x004fe2000c101106 */
[----:B------:R-:W-:Y:S05]  /*551f0*/  EXIT ;  /* 0x000000000000794d */ /* 0x000fea0003800000 */
.L_x_3:
[----:B------:R-:W-:-:S00]  /*55200*/  BRA `(.L_x_3) ;  /* 0xfffffffc00fc7947 */ /* 0x000fc0000383ffff */
[----:B------:R-:W-:-:S00]  /*55210*/  NOP ;  /* 0x0000000000007918 */ /* 0x000fc00000000000 */
        /* <DEDUP_REMOVED lines=14> */
.L_x_4:


//--------------------- .nv.shared.matmul_kernel  --------------------------
	.section	.nv.shared.matmul_kernel,"aw",@nobits
	.sectionflags	@""
	.align	16
	.zero		1024


//--------------------- .nv.shared.reserved.0     --------------------------
	.section	.nv.shared.reserved.0,"aw",@nobits
	.weak		__nv_reservedSMEM_offset_0_alias
	.size		__nv_reservedSMEM_offset_0_alias, 0, 0
	.other		__nv_reservedSMEM_offset_0_alias,@"STO_CUDA_RESERVED_SHARED STV_DEFAULT"
__nv_reservedSMEM_offset_0_alias:
	.zero		0


//--------------------- .nv.constant0.matmul_kernel --------------------------
	.section	.nv.constant0.matmul_kernel,"a",@progbits
	.sectionflags	@""
	.align	4
.nv.constant0.matmul_kernel:
	.zero		608


//--------------------- SYMBOLS --------------------------

	.type		.nv.reservedSmem.offset0,@object
	.size		.nv.reservedSmem.offset0,0x4
